//
// Generated by NVIDIA NVVM Compiler
//
// Compiler Build ID: CL-36424714
// Cuda compilation tools, release 13.0, V13.0.88
// Based on NVVM 20.0.0
//

.version 9.0
.target sm_100
.address_size 64

	// .globl	_ZN6thrust24THRUST_300001_SM_1000_NS8cuda_cub4core6detail13_kernel_agentINS1_8__reduce11ReduceAgentINS0_12zip_iteratorIN4cuda3std3__45tupleIJNS0_6detail15normal_iteratorINS0_10device_ptrIiEEEENS0_17counting_iteratorIlNS0_11use_defaultESI_SI_EEEEEEEPNSB_IJilEEESM_iNS1_9__extrema9arg_max_fIilNSA_4lessIiEEEEEEJSL_SN_iSS_EEEvDpT0_
.global .align 1 .b8 _ZN30_INTERNAL_e201045b_4_k_cu_main4cuda3std3__45__cpo5beginE[1];
.global .align 1 .b8 _ZN30_INTERNAL_e201045b_4_k_cu_main4cuda3std3__45__cpo3endE[1];
.global .align 1 .b8 _ZN30_INTERNAL_e201045b_4_k_cu_main4cuda3std3__45__cpo6cbeginE[1];
.global .align 1 .b8 _ZN30_INTERNAL_e201045b_4_k_cu_main4cuda3std3__45__cpo4cendE[1];
.global .align 1 .b8 _ZN30_INTERNAL_e201045b_4_k_cu_main4cuda3std3__45__cpo6rbeginE[1];
.global .align 1 .b8 _ZN30_INTERNAL_e201045b_4_k_cu_main4cuda3std3__45__cpo4rendE[1];
.global .align 1 .b8 _ZN30_INTERNAL_e201045b_4_k_cu_main4cuda3std3__45__cpo7crbeginE[1];
.global .align 1 .b8 _ZN30_INTERNAL_e201045b_4_k_cu_main4cuda3std3__45__cpo5crendE[1];
.global .align 1 .b8 _ZN30_INTERNAL_e201045b_4_k_cu_main4cuda3std3__432_GLOBAL__N__e201045b_4_k_cu_main6ignoreE[1];
.global .align 1 .b8 _ZN30_INTERNAL_e201045b_4_k_cu_main4cuda3std3__419piecewise_constructE[1];
.global .align 1 .b8 _ZN30_INTERNAL_e201045b_4_k_cu_main4cuda3std3__48in_placeE[1];
.global .align 1 .b8 _ZN30_INTERNAL_e201045b_4_k_cu_main4cuda3std3__420unreachable_sentinelE[1];
.global .align 1 .b8 _ZN30_INTERNAL_e201045b_4_k_cu_main4cuda3std3__47nulloptE[1];
.global .align 1 .b8 _ZN30_INTERNAL_e201045b_4_k_cu_main4cuda3std3__48unexpectE[1];
.global .align 1 .b8 _ZN30_INTERNAL_e201045b_4_k_cu_main4cuda3std6ranges3__45__cpo4swapE[1];
.global .align 1 .b8 _ZN30_INTERNAL_e201045b_4_k_cu_main4cuda3std6ranges3__45__cpo9iter_moveE[1];
.global .align 1 .b8 _ZN30_INTERNAL_e201045b_4_k_cu_main4cuda3std6ranges3__45__cpo5beginE[1];
.global .align 1 .b8 _ZN30_INTERNAL_e201045b_4_k_cu_main4cuda3std6ranges3__45__cpo3endE[1];
.global .align 1 .b8 _ZN30_INTERNAL_e201045b_4_k_cu_main4cuda3std6ranges3__45__cpo6cbeginE[1];
.global .align 1 .b8 _ZN30_INTERNAL_e201045b_4_k_cu_main4cuda3std6ranges3__45__cpo4cendE[1];
.global .align 1 .b8 _ZN30_INTERNAL_e201045b_4_k_cu_main4cuda3std6ranges3__45__cpo7advanceE[1];
.global .align 1 .b8 _ZN30_INTERNAL_e201045b_4_k_cu_main4cuda3std6ranges3__45__cpo9iter_swapE[1];
.global .align 1 .b8 _ZN30_INTERNAL_e201045b_4_k_cu_main4cuda3std6ranges3__45__cpo4nextE[1];
.global .align 1 .b8 _ZN30_INTERNAL_e201045b_4_k_cu_main4cuda3std6ranges3__45__cpo4prevE[1];
.global .align 1 .b8 _ZN30_INTERNAL_e201045b_4_k_cu_main4cuda3std6ranges3__45__cpo4dataE[1];
.global .align 1 .b8 _ZN30_INTERNAL_e201045b_4_k_cu_main4cuda3std6ranges3__45__cpo5cdataE[1];
.global .align 1 .b8 _ZN30_INTERNAL_e201045b_4_k_cu_main4cuda3std6ranges3__45__cpo4sizeE[1];
.global .align 1 .b8 _ZN30_INTERNAL_e201045b_4_k_cu_main4cuda3std6ranges3__45__cpo5ssizeE[1];
.global .align 1 .b8 _ZN30_INTERNAL_e201045b_4_k_cu_main4cuda3std6ranges3__45__cpo8distanceE[1];
.global .align 1 .b8 _ZN30_INTERNAL_e201045b_4_k_cu_main6thrust24THRUST_300001_SM_1000_NS8cuda_cub3parE[1];
.global .align 1 .b8 _ZN30_INTERNAL_e201045b_4_k_cu_main6thrust24THRUST_300001_SM_1000_NS8cuda_cub10par_nosyncE[1];
.global .align 1 .b8 _ZN30_INTERNAL_e201045b_4_k_cu_main6thrust24THRUST_300001_SM_1000_NS6system6detail10sequential3seqE[1];
.global .align 1 .b8 _ZN30_INTERNAL_e201045b_4_k_cu_main6thrust24THRUST_300001_SM_1000_NS6system3cpp3parE[1];
.global .align 1 .b8 _ZN30_INTERNAL_e201045b_4_k_cu_main6thrust24THRUST_300001_SM_1000_NS12placeholders2_1E[1];
.global .align 1 .b8 _ZN30_INTERNAL_e201045b_4_k_cu_main6thrust24THRUST_300001_SM_1000_NS12placeholders2_2E[1];
.global .align 1 .b8 _ZN30_INTERNAL_e201045b_4_k_cu_main6thrust24THRUST_300001_SM_1000_NS12placeholders2_3E[1];
.global .align 1 .b8 _ZN30_INTERNAL_e201045b_4_k_cu_main6thrust24THRUST_300001_SM_1000_NS12placeholders2_4E[1];
.global .align 1 .b8 _ZN30_INTERNAL_e201045b_4_k_cu_main6thrust24THRUST_300001_SM_1000_NS12placeholders2_5E[1];
.global .align 1 .b8 _ZN30_INTERNAL_e201045b_4_k_cu_main6thrust24THRUST_300001_SM_1000_NS12placeholders2_6E[1];
.global .align 1 .b8 _ZN30_INTERNAL_e201045b_4_k_cu_main6thrust24THRUST_300001_SM_1000_NS12placeholders2_7E[1];
.global .align 1 .b8 _ZN30_INTERNAL_e201045b_4_k_cu_main6thrust24THRUST_300001_SM_1000_NS12placeholders2_8E[1];
.global .align 1 .b8 _ZN30_INTERNAL_e201045b_4_k_cu_main6thrust24THRUST_300001_SM_1000_NS12placeholders2_9E[1];
.global .align 1 .b8 _ZN30_INTERNAL_e201045b_4_k_cu_main6thrust24THRUST_300001_SM_1000_NS12placeholders3_10E[1];
.global .align 1 .b8 _ZN30_INTERNAL_e201045b_4_k_cu_main6thrust24THRUST_300001_SM_1000_NS3seqE[1];
.global .align 1 .b8 _ZN30_INTERNAL_e201045b_4_k_cu_main6thrust24THRUST_300001_SM_1000_NS6deviceE[1];
.extern .shared .align 16 .b8 _ZN6thrust24THRUST_300001_SM_1000_NS8cuda_cub4core6detail5shmemE[];

.visible .entry _ZN6thrust24THRUST_300001_SM_1000_NS8cuda_cub4core6detail13_kernel_agentINS1_8__reduce11ReduceAgentINS0_12zip_iteratorIN4cuda3std3__45tupleIJNS0_6detail15normal_iteratorINS0_10device_ptrIiEEEENS0_17counting_iteratorIlNS0_11use_defaultESI_SI_EEEEEEEPNSB_IJilEEESM_iNS1_9__extrema9arg_max_fIilNSA_4lessIiEEEEEEJSL_SN_iSS_EEEvDpT0_(
	.param .align 8 .b8 _ZN6thrust24THRUST_300001_SM_1000_NS8cuda_cub4core6detail13_kernel_agentINS1_8__reduce11ReduceAgentINS0_12zip_iteratorIN4cuda3std3__45tupleIJNS0_6detail15normal_iteratorINS0_10device_ptrIiEEEENS0_17counting_iteratorIlNS0_11use_defaultESI_SI_EEEEEEEPNSB_IJilEEESM_iNS1_9__extrema9arg_max_fIilNSA_4lessIiEEEEEEJSL_SN_iSS_EEEvDpT0__param_0[16],
	.param .u64 .ptr .align 1 _ZN6thrust24THRUST_300001_SM_1000_NS8cuda_cub4core6detail13_kernel_agentINS1_8__reduce11ReduceAgentINS0_12zip_iteratorIN4cuda3std3__45tupleIJNS0_6detail15normal_iteratorINS0_10device_ptrIiEEEENS0_17counting_iteratorIlNS0_11use_defaultESI_SI_EEEEEEEPNSB_IJilEEESM_iNS1_9__extrema9arg_max_fIilNSA_4lessIiEEEEEEJSL_SN_iSS_EEEvDpT0__param_1,
	.param .u32 _ZN6thrust24THRUST_300001_SM_1000_NS8cuda_cub4core6detail13_kernel_agentINS1_8__reduce11ReduceAgentINS0_12zip_iteratorIN4cuda3std3__45tupleIJNS0_6detail15normal_iteratorINS0_10device_ptrIiEEEENS0_17counting_iteratorIlNS0_11use_defaultESI_SI_EEEEEEEPNSB_IJilEEESM_iNS1_9__extrema9arg_max_fIilNSA_4lessIiEEEEEEJSL_SN_iSS_EEEvDpT0__param_2,
	.param .align 1 .b8 _ZN6thrust24THRUST_300001_SM_1000_NS8cuda_cub4core6detail13_kernel_agentINS1_8__reduce11ReduceAgentINS0_12zip_iteratorIN4cuda3std3__45tupleIJNS0_6detail15normal_iteratorINS0_10device_ptrIiEEEENS0_17counting_iteratorIlNS0_11use_defaultESI_SI_EEEEEEEPNSB_IJilEEESM_iNS1_9__extrema9arg_max_fIilNSA_4lessIiEEEEEEJSL_SN_iSS_EEEvDpT0__param_3[1]
)
.maxntid 256
{
	.reg .pred 	%p<213>;
	.reg .b32 	%r<641>;
	.reg .b64 	%rd<305>;

	ld.param.u64 	%rd195, [_ZN6thrust24THRUST_300001_SM_1000_NS8cuda_cub4core6detail13_kernel_agentINS1_8__reduce11ReduceAgentINS0_12zip_iteratorIN4cuda3std3__45tupleIJNS0_6detail15normal_iteratorINS0_10device_ptrIiEEEENS0_17counting_iteratorIlNS0_11use_defaultESI_SI_EEEEEEEPNSB_IJilEEESM_iNS1_9__extrema9arg_max_fIilNSA_4lessIiEEEEEEJSL_SN_iSS_EEEvDpT0__param_0+8];
	ld.param.u64 	%rd194, [_ZN6thrust24THRUST_300001_SM_1000_NS8cuda_cub4core6detail13_kernel_agentINS1_8__reduce11ReduceAgentINS0_12zip_iteratorIN4cuda3std3__45tupleIJNS0_6detail15normal_iteratorINS0_10device_ptrIiEEEENS0_17counting_iteratorIlNS0_11use_defaultESI_SI_EEEEEEEPNSB_IJilEEESM_iNS1_9__extrema9arg_max_fIilNSA_4lessIiEEEEEEJSL_SN_iSS_EEEvDpT0__param_0];
	ld.param.u32 	%r205, [_ZN6thrust24THRUST_300001_SM_1000_NS8cuda_cub4core6detail13_kernel_agentINS1_8__reduce11ReduceAgentINS0_12zip_iteratorIN4cuda3std3__45tupleIJNS0_6detail15normal_iteratorINS0_10device_ptrIiEEEENS0_17counting_iteratorIlNS0_11use_defaultESI_SI_EEEEEEEPNSB_IJilEEESM_iNS1_9__extrema9arg_max_fIilNSA_4lessIiEEEEEEJSL_SN_iSS_EEEvDpT0__param_2];
	setp.eq.s32 	%p1, %r205, 0;
	@%p1 bra 	$L__BB0_206;
	cvta.to.global.u64 	%rd1, %rd194;
	setp.gt.s32 	%p2, %r205, 1279;
	@%p2 bra 	$L__BB0_122;
	mov.u32 	%r1, %tid.x;
	setp.ge.s32 	%p96, %r1, %r205;
	mov.b32 	%r580, 0;
	mov.b64 	%rd246, 0;
	mov.u32 	%r572, %r1;
	@%p96 bra 	$L__BB0_4;
	cvt.u64.u32 	%rd222, %r1;
	mul.wide.u32 	%rd223, %r1, 4;
	add.s64 	%rd224, %rd1, %rd223;
	add.s64 	%rd246, %rd195, %rd222;
	ld.global.u32 	%r580, [%rd224];
	add.s32 	%r572, %r1, 256;
$L__BB0_4:
	setp.ge.s32 	%p97, %r572, %r205;
	@%p97 bra 	$L__BB0_26;
	not.b32 	%r338, %r572;
	add.s32 	%r6, %r205, %r338;
	and.b32  	%r339, %r6, 768;
	setp.eq.s32 	%p98, %r339, 768;
	@%p98 bra 	$L__BB0_11;
	cvt.u64.u32 	%rd226, %r572;
	add.s64 	%rd237, %rd195, %rd226;
	mul.wide.u32 	%rd227, %r572, 4;
	add.s64 	%rd236, %rd1, %rd227;
	shr.u32 	%r340, %r6, 8;
	add.s32 	%r341, %r340, 1;
	and.b32  	%r342, %r341, 3;
	neg.s32 	%r568, %r342;
$L__BB0_7:
	.pragma "nounroll";
	mov.u64 	%rd9, %rd246;
	mov.u32 	%r10, %r580;
	ld.global.u32 	%r11, [%rd236];
	setp.lt.s32 	%p99, %r10, %r11;
	mov.u64 	%rd246, %rd237;
	mov.u32 	%r580, %r11;
	@%p99 bra 	$L__BB0_10;
	setp.lt.s32 	%p100, %r11, %r10;
	mov.u64 	%rd246, %rd9;
	mov.u32 	%r580, %r10;
	@%p100 bra 	$L__BB0_10;
	setp.lt.s64 	%p101, %rd9, %rd237;
	min.s64 	%rd246, %rd9, %rd237;
	selp.b32 	%r580, %r10, %r11, %p101;
$L__BB0_10:
	add.s32 	%r572, %r572, 256;
	add.s64 	%rd237, %rd237, 256;
	add.s64 	%rd236, %rd236, 1024;
	add.s32 	%r568, %r568, 1;
	setp.ne.s32 	%p102, %r568, 0;
	@%p102 bra 	$L__BB0_7;
$L__BB0_11:
	setp.lt.u32 	%p103, %r6, 768;
	@%p103 bra 	$L__BB0_26;
	add.s32 	%r575, %r572, 512;
$L__BB0_13:
	mov.u32 	%r20, %r575;
	add.s32 	%r343, %r20, -512;
	cvt.s64.s32 	%rd228, %r343;
	mul.wide.s32 	%rd229, %r343, 4;
	add.s64 	%rd17, %rd1, %rd229;
	add.s64 	%rd18, %rd195, %rd228;
	ld.global.u32 	%r22, [%rd17];
	setp.lt.s32 	%p104, %r580, %r22;
	mov.u64 	%rd243, %rd18;
	mov.u32 	%r577, %r22;
	@%p104 bra 	$L__BB0_16;
	setp.lt.s32 	%p105, %r22, %r580;
	mov.u64 	%rd243, %rd246;
	mov.u32 	%r577, %r580;
	@%p105 bra 	$L__BB0_16;
	setp.lt.s64 	%p106, %rd246, %rd18;
	min.s64 	%rd243, %rd246, %rd18;
	selp.b32 	%r577, %r580, %r22, %p106;
$L__BB0_16:
	add.s32 	%r344, %r20, -256;
	cvt.s64.s32 	%rd230, %r344;
	add.s64 	%rd21, %rd195, %rd230;
	ld.global.u32 	%r25, [%rd17+1024];
	setp.lt.s32 	%p107, %r577, %r25;
	mov.u64 	%rd244, %rd21;
	mov.u32 	%r578, %r25;
	@%p107 bra 	$L__BB0_19;
	setp.lt.s32 	%p108, %r25, %r577;
	mov.u64 	%rd244, %rd243;
	mov.u32 	%r578, %r577;
	@%p108 bra 	$L__BB0_19;
	setp.lt.s64 	%p109, %rd243, %rd21;
	min.s64 	%rd244, %rd243, %rd21;
	selp.b32 	%r578, %r577, %r25, %p109;
$L__BB0_19:
	cvt.s64.s32 	%rd231, %r20;
	add.s64 	%rd24, %rd195, %rd231;
	ld.global.u32 	%r28, [%rd17+2048];
	setp.lt.s32 	%p110, %r578, %r28;
	mov.u64 	%rd245, %rd24;
	mov.u32 	%r579, %r28;
	@%p110 bra 	$L__BB0_22;
	setp.lt.s32 	%p111, %r28, %r578;
	mov.u64 	%rd245, %rd244;
	mov.u32 	%r579, %r578;
	@%p111 bra 	$L__BB0_22;
	setp.lt.s64 	%p112, %rd244, %rd24;
	min.s64 	%rd245, %rd244, %rd24;
	selp.b32 	%r579, %r578, %r28, %p112;
$L__BB0_22:
	add.s32 	%r345, %r20, 256;
	cvt.s64.s32 	%rd232, %r345;
	add.s64 	%rd27, %rd195, %rd232;
	ld.global.u32 	%r31, [%rd17+3072];
	setp.lt.s32 	%p113, %r579, %r31;
	mov.u64 	%rd246, %rd27;
	mov.u32 	%r580, %r31;
	@%p113 bra 	$L__BB0_25;
	setp.lt.s32 	%p114, %r31, %r579;
	mov.u64 	%rd246, %rd245;
	mov.u32 	%r580, %r579;
	@%p114 bra 	$L__BB0_25;
	setp.lt.s64 	%p115, %rd245, %rd27;
	min.s64 	%rd246, %rd245, %rd27;
	selp.b32 	%r580, %r579, %r31, %p115;
$L__BB0_25:
	add.s32 	%r575, %r20, 1024;
	add.s32 	%r346, %r20, 512;
	setp.lt.s32 	%p116, %r346, %r205;
	@%p116 bra 	$L__BB0_13;
$L__BB0_26:
	setp.lt.s32 	%p117, %r205, 256;
	@%p117 bra 	$L__BB0_71;
	// begin inline asm
	mov.u32 %r460, %laneid;
	// end inline asm
	mov.b32 	%r478, 1;
	mov.b32 	%r479, 31;
	mov.b32 	%r480, -1;
	// begin inline asm
	shfl.sync.down.b32 %r461, %r580, %r478, %r479, %r480;
	// end inline asm
	// begin inline asm
	shfl.sync.down.b32 %r466, %r467, %r478, %r479, %r480;
	// end inline asm
	mov.b64 	{%r472, %r477}, %rd246;
	// begin inline asm
	shfl.sync.down.b32 %r471, %r472, %r478, %r479, %r480;
	// end inline asm
	// begin inline asm
	shfl.sync.down.b32 %r476, %r477, %r478, %r479, %r480;
	// end inline asm
	mov.b64 	%rd31, {%r471, %r476};
	setp.gt.s32 	%p169, %r460, 30;
	mov.u64 	%rd248, %rd246;
	mov.u32 	%r582, %r580;
	@%p169 bra 	$L__BB0_31;
	setp.lt.s32 	%p170, %r580, %r461;
	mov.u64 	%rd248, %rd31;
	mov.u32 	%r582, %r461;
	@%p170 bra 	$L__BB0_31;
	setp.lt.s32 	%p171, %r461, %r580;
	mov.u64 	%rd248, %rd246;
	mov.u32 	%r582, %r580;
	@%p171 bra 	$L__BB0_31;
	setp.lt.s64 	%p172, %rd246, %rd31;
	min.s64 	%rd248, %rd246, %rd31;
	selp.b32 	%r582, %r580, %r461, %p172;
$L__BB0_31:
	mov.b32 	%r498, 2;
	mov.b32 	%r499, 31;
	mov.b32 	%r500, -1;
	// begin inline asm
	shfl.sync.down.b32 %r481, %r582, %r498, %r499, %r500;
	// end inline asm
	// begin inline asm
	shfl.sync.down.b32 %r486, %r487, %r498, %r499, %r500;
	// end inline asm
	mov.b64 	{%r492, %r497}, %rd248;
	// begin inline asm
	shfl.sync.down.b32 %r491, %r492, %r498, %r499, %r500;
	// end inline asm
	// begin inline asm
	shfl.sync.down.b32 %r496, %r497, %r498, %r499, %r500;
	// end inline asm
	mov.b64 	%rd34, {%r491, %r496};
	setp.gt.s32 	%p173, %r460, 29;
	mov.u64 	%rd249, %rd248;
	mov.u32 	%r583, %r582;
	@%p173 bra 	$L__BB0_35;
	setp.lt.s32 	%p174, %r582, %r481;
	mov.u64 	%rd249, %rd34;
	mov.u32 	%r583, %r481;
	@%p174 bra 	$L__BB0_35;
	setp.lt.s32 	%p175, %r481, %r582;
	mov.u64 	%rd249, %rd248;
	mov.u32 	%r583, %r582;
	@%p175 bra 	$L__BB0_35;
	setp.lt.s64 	%p176, %rd248, %rd34;
	min.s64 	%rd249, %rd248, %rd34;
	selp.b32 	%r583, %r582, %r481, %p176;
$L__BB0_35:
	mov.b32 	%r518, 4;
	mov.b32 	%r519, 31;
	mov.b32 	%r520, -1;
	// begin inline asm
	shfl.sync.down.b32 %r501, %r583, %r518, %r519, %r520;
	// end inline asm
	// begin inline asm
	shfl.sync.down.b32 %r506, %r507, %r518, %r519, %r520;
	// end inline asm
	mov.b64 	{%r512, %r517}, %rd249;
	// begin inline asm
	shfl.sync.down.b32 %r511, %r512, %r518, %r519, %r520;
	// end inline asm
	// begin inline asm
	shfl.sync.down.b32 %r516, %r517, %r518, %r519, %r520;
	// end inline asm
	mov.b64 	%rd37, {%r511, %r516};
	setp.gt.s32 	%p177, %r460, 27;
	mov.u64 	%rd250, %rd249;
	mov.u32 	%r584, %r583;
	@%p177 bra 	$L__BB0_39;
	setp.lt.s32 	%p178, %r583, %r501;
	mov.u64 	%rd250, %rd37;
	mov.u32 	%r584, %r501;
	@%p178 bra 	$L__BB0_39;
	setp.lt.s32 	%p179, %r501, %r583;
	mov.u64 	%rd250, %rd249;
	mov.u32 	%r584, %r583;
	@%p179 bra 	$L__BB0_39;
	setp.lt.s64 	%p180, %rd249, %rd37;
	min.s64 	%rd250, %rd249, %rd37;
	selp.b32 	%r584, %r583, %r501, %p180;
$L__BB0_39:
	mov.b32 	%r538, 8;
	mov.b32 	%r539, 31;
	mov.b32 	%r540, -1;
	// begin inline asm
	shfl.sync.down.b32 %r521, %r584, %r538, %r539, %r540;
	// end inline asm
	// begin inline asm
	shfl.sync.down.b32 %r526, %r527, %r538, %r539, %r540;
	// end inline asm
	mov.b64 	{%r532, %r537}, %rd250;
	// begin inline asm
	shfl.sync.down.b32 %r531, %r532, %r538, %r539, %r540;
	// end inline asm
	// begin inline asm
	shfl.sync.down.b32 %r536, %r537, %r538, %r539, %r540;
	// end inline asm
	mov.b64 	%rd40, {%r531, %r536};
	setp.gt.s32 	%p181, %r460, 23;
	mov.u64 	%rd251, %rd250;
	mov.u32 	%r585, %r584;
	@%p181 bra 	$L__BB0_43;
	setp.lt.s32 	%p182, %r584, %r521;
	mov.u64 	%rd251, %rd40;
	mov.u32 	%r585, %r521;
	@%p182 bra 	$L__BB0_43;
	setp.lt.s32 	%p183, %r521, %r584;
	mov.u64 	%rd251, %rd250;
	mov.u32 	%r585, %r584;
	@%p183 bra 	$L__BB0_43;
	setp.lt.s64 	%p184, %rd250, %rd40;
	min.s64 	%rd251, %rd250, %rd40;
	selp.b32 	%r585, %r584, %r521, %p184;
$L__BB0_43:
	mov.b32 	%r558, 16;
	mov.b32 	%r559, 31;
	mov.b32 	%r560, -1;
	// begin inline asm
	shfl.sync.down.b32 %r541, %r585, %r558, %r559, %r560;
	// end inline asm
	// begin inline asm
	shfl.sync.down.b32 %r546, %r547, %r558, %r559, %r560;
	// end inline asm
	mov.b64 	{%r552, %r557}, %rd251;
	// begin inline asm
	shfl.sync.down.b32 %r551, %r552, %r558, %r559, %r560;
	// end inline asm
	// begin inline asm
	shfl.sync.down.b32 %r556, %r557, %r558, %r559, %r560;
	// end inline asm
	mov.b64 	%rd43, {%r551, %r556};
	setp.gt.s32 	%p185, %r460, 15;
	mov.u64 	%rd304, %rd251;
	mov.u32 	%r640, %r585;
	@%p185 bra 	$L__BB0_47;
	setp.lt.s32 	%p186, %r585, %r541;
	mov.u64 	%rd304, %rd43;
	mov.u32 	%r640, %r541;
	@%p186 bra 	$L__BB0_47;
	setp.lt.s32 	%p187, %r541, %r585;
	mov.u64 	%rd304, %rd251;
	mov.u32 	%r640, %r585;
	@%p187 bra 	$L__BB0_47;
	setp.lt.s64 	%p188, %rd251, %rd43;
	min.s64 	%rd304, %rd251, %rd43;
	selp.b32 	%r640, %r585, %r541, %p188;
$L__BB0_47:
	setp.ne.s32 	%p189, %r460, 0;
	@%p189 bra 	$L__BB0_49;
	shr.u32 	%r561, %r1, 1;
	and.b32  	%r562, %r561, 496;
	mov.u32 	%r563, _ZN6thrust24THRUST_300001_SM_1000_NS8cuda_cub4core6detail5shmemE;
	add.s32 	%r564, %r563, %r562;
	st.shared.u32 	[%r564+8], %r640;
	st.shared.u64 	[%r564+16], %rd304;
$L__BB0_49:
	bar.sync 	0;
	setp.ne.s32 	%p190, %r1, 0;
	@%p190 bra 	$L__BB0_204;
	ld.shared.u32 	%r52, [_ZN6thrust24THRUST_300001_SM_1000_NS8cuda_cub4core6detail5shmemE+24];
	ld.shared.u64 	%rd46, [_ZN6thrust24THRUST_300001_SM_1000_NS8cuda_cub4core6detail5shmemE+32];
	setp.lt.s32 	%p191, %r640, %r52;
	mov.u64 	%rd253, %rd46;
	mov.u32 	%r587, %r52;
	@%p191 bra 	$L__BB0_53;
	setp.lt.s32 	%p192, %r52, %r640;
	mov.u64 	%rd253, %rd304;
	mov.u32 	%r587, %r640;
	@%p192 bra 	$L__BB0_53;
	setp.lt.s64 	%p193, %rd304, %rd46;
	min.s64 	%rd253, %rd304, %rd46;
	selp.b32 	%r587, %r640, %r52, %p193;
$L__BB0_53:
	ld.shared.u32 	%r55, [_ZN6thrust24THRUST_300001_SM_1000_NS8cuda_cub4core6detail5shmemE+40];
	ld.shared.u64 	%rd49, [_ZN6thrust24THRUST_300001_SM_1000_NS8cuda_cub4core6detail5shmemE+48];
	setp.lt.s32 	%p194, %r587, %r55;
	mov.u64 	%rd254, %rd49;
	mov.u32 	%r588, %r55;
	@%p194 bra 	$L__BB0_56;
	setp.lt.s32 	%p195, %r55, %r587;
	mov.u64 	%rd254, %rd253;
	mov.u32 	%r588, %r587;
	@%p195 bra 	$L__BB0_56;
	setp.lt.s64 	%p196, %rd253, %rd49;
	min.s64 	%rd254, %rd253, %rd49;
	selp.b32 	%r588, %r587, %r55, %p196;
$L__BB0_56:
	ld.shared.u32 	%r58, [_ZN6thrust24THRUST_300001_SM_1000_NS8cuda_cub4core6detail5shmemE+56];
	ld.shared.u64 	%rd52, [_ZN6thrust24THRUST_300001_SM_1000_NS8cuda_cub4core6detail5shmemE+64];
	setp.lt.s32 	%p197, %r588, %r58;
	mov.u64 	%rd255, %rd52;
	mov.u32 	%r589, %r58;
	@%p197 bra 	$L__BB0_59;
	setp.lt.s32 	%p198, %r58, %r588;
	mov.u64 	%rd255, %rd254;
	mov.u32 	%r589, %r588;
	@%p198 bra 	$L__BB0_59;
	setp.lt.s64 	%p199, %rd254, %rd52;
	min.s64 	%rd255, %rd254, %rd52;
	selp.b32 	%r589, %r588, %r58, %p199;
$L__BB0_59:
	ld.shared.u32 	%r61, [_ZN6thrust24THRUST_300001_SM_1000_NS8cuda_cub4core6detail5shmemE+72];
	ld.shared.u64 	%rd55, [_ZN6thrust24THRUST_300001_SM_1000_NS8cuda_cub4core6detail5shmemE+80];
	setp.lt.s32 	%p200, %r589, %r61;
	mov.u64 	%rd256, %rd55;
	mov.u32 	%r590, %r61;
	@%p200 bra 	$L__BB0_62;
	setp.lt.s32 	%p201, %r61, %r589;
	mov.u64 	%rd256, %rd255;
	mov.u32 	%r590, %r589;
	@%p201 bra 	$L__BB0_62;
	setp.lt.s64 	%p202, %rd255, %rd55;
	min.s64 	%rd256, %rd255, %rd55;
	selp.b32 	%r590, %r589, %r61, %p202;
$L__BB0_62:
	ld.shared.u32 	%r64, [_ZN6thrust24THRUST_300001_SM_1000_NS8cuda_cub4core6detail5shmemE+88];
	ld.shared.u64 	%rd58, [_ZN6thrust24THRUST_300001_SM_1000_NS8cuda_cub4core6detail5shmemE+96];
	setp.lt.s32 	%p203, %r590, %r64;
	mov.u64 	%rd257, %rd58;
	mov.u32 	%r591, %r64;
	@%p203 bra 	$L__BB0_65;
	setp.lt.s32 	%p204, %r64, %r590;
	mov.u64 	%rd257, %rd256;
	mov.u32 	%r591, %r590;
	@%p204 bra 	$L__BB0_65;
	setp.lt.s64 	%p205, %rd256, %rd58;
	min.s64 	%rd257, %rd256, %rd58;
	selp.b32 	%r591, %r590, %r64, %p205;
$L__BB0_65:
	ld.shared.u32 	%r67, [_ZN6thrust24THRUST_300001_SM_1000_NS8cuda_cub4core6detail5shmemE+104];
	ld.shared.u64 	%rd61, [_ZN6thrust24THRUST_300001_SM_1000_NS8cuda_cub4core6detail5shmemE+112];
	setp.lt.s32 	%p206, %r591, %r67;
	mov.u64 	%rd258, %rd61;
	mov.u32 	%r592, %r67;
	@%p206 bra 	$L__BB0_68;
	setp.lt.s32 	%p207, %r67, %r591;
	mov.u64 	%rd258, %rd257;
	mov.u32 	%r592, %r591;
	@%p207 bra 	$L__BB0_68;
	setp.lt.s64 	%p208, %rd257, %rd61;
	min.s64 	%rd258, %rd257, %rd61;
	selp.b32 	%r592, %r591, %r67, %p208;
$L__BB0_68:
	ld.shared.u32 	%r70, [_ZN6thrust24THRUST_300001_SM_1000_NS8cuda_cub4core6detail5shmemE+120];
	ld.shared.u64 	%rd64, [_ZN6thrust24THRUST_300001_SM_1000_NS8cuda_cub4core6detail5shmemE+128];
	setp.lt.s32 	%p209, %r592, %r70;
	mov.u32 	%r640, %r70;
	mov.u64 	%rd304, %rd64;
	@%p209 bra 	$L__BB0_204;
	setp.lt.s32 	%p210, %r70, %r592;
	mov.u32 	%r640, %r592;
	mov.u64 	%rd304, %rd258;
	@%p210 bra 	$L__BB0_204;
	setp.lt.s64 	%p211, %rd258, %rd64;
	min.s64 	%rd304, %rd258, %rd64;
	selp.b32 	%r640, %r592, %r70, %p211;
	bra.uni 	$L__BB0_204;
$L__BB0_71:
	// begin inline asm
	mov.u32 %r347, %laneid;
	// end inline asm
	and.b32  	%r368, %r1, 992;
	add.s32 	%r369, %r368, 32;
	setp.gt.s32 	%p118, %r369, %r205;
	not.b32 	%r370, %r368;
	add.s32 	%r371, %r205, %r370;
	selp.b32 	%r366, %r371, 31, %p118;
	mov.b32 	%r365, 1;
	mov.b32 	%r367, -1;
	// begin inline asm
	shfl.sync.down.b32 %r348, %r580, %r365, %r366, %r367;
	// end inline asm
	// begin inline asm
	shfl.sync.down.b32 %r353, %r354, %r365, %r366, %r367;
	// end inline asm
	mov.b64 	{%r359, %r364}, %rd246;
	// begin inline asm
	shfl.sync.down.b32 %r358, %r359, %r365, %r366, %r367;
	// end inline asm
	// begin inline asm
	shfl.sync.down.b32 %r363, %r364, %r365, %r366, %r367;
	// end inline asm
	mov.b64 	%rd66, {%r358, %r363};
	setp.ge.s32 	%p119, %r347, %r366;
	mov.u32 	%r593, %r580;
	mov.u64 	%rd259, %rd246;
	@%p119 bra 	$L__BB0_75;
	setp.lt.s32 	%p120, %r580, %r348;
	mov.u32 	%r593, %r348;
	mov.u64 	%rd259, %rd66;
	@%p120 bra 	$L__BB0_75;
	setp.lt.s32 	%p121, %r348, %r580;
	mov.u32 	%r593, %r580;
	mov.u64 	%rd259, %rd246;
	@%p121 bra 	$L__BB0_75;
	setp.lt.s64 	%p122, %rd246, %rd66;
	selp.b32 	%r593, %r580, %r348, %p122;
	min.s64 	%rd259, %rd246, %rd66;
$L__BB0_75:
	mov.b32 	%r389, 2;
	mov.b32 	%r391, -1;
	// begin inline asm
	shfl.sync.down.b32 %r372, %r593, %r389, %r366, %r391;
	// end inline asm
	// begin inline asm
	shfl.sync.down.b32 %r377, %r378, %r389, %r366, %r391;
	// end inline asm
	mov.b64 	{%r383, %r388}, %rd259;
	// begin inline asm
	shfl.sync.down.b32 %r382, %r383, %r389, %r366, %r391;
	// end inline asm
	// begin inline asm
	shfl.sync.down.b32 %r387, %r388, %r389, %r366, %r391;
	// end inline asm
	mov.b64 	%rd69, {%r382, %r387};
	add.s32 	%r392, %r347, 2;
	setp.gt.s32 	%p123, %r392, %r366;
	mov.u32 	%r594, %r593;
	mov.u64 	%rd260, %rd259;
	@%p123 bra 	$L__BB0_79;
	setp.lt.s32 	%p124, %r593, %r372;
	mov.u32 	%r594, %r372;
	mov.u64 	%rd260, %rd69;
	@%p124 bra 	$L__BB0_79;
	setp.lt.s32 	%p125, %r372, %r593;
	mov.u32 	%r594, %r593;
	mov.u64 	%rd260, %rd259;
	@%p125 bra 	$L__BB0_79;
	setp.lt.s64 	%p126, %rd259, %rd69;
	selp.b32 	%r594, %r593, %r372, %p126;
	min.s64 	%rd260, %rd259, %rd69;
$L__BB0_79:
	mov.b32 	%r410, 4;
	mov.b32 	%r412, -1;
	// begin inline asm
	shfl.sync.down.b32 %r393, %r594, %r410, %r366, %r412;
	// end inline asm
	// begin inline asm
	shfl.sync.down.b32 %r398, %r399, %r410, %r366, %r412;
	// end inline asm
	mov.b64 	{%r404, %r409}, %rd260;
	// begin inline asm
	shfl.sync.down.b32 %r403, %r404, %r410, %r366, %r412;
	// end inline asm
	// begin inline asm
	shfl.sync.down.b32 %r408, %r409, %r410, %r366, %r412;
	// end inline asm
	mov.b64 	%rd72, {%r403, %r408};
	add.s32 	%r413, %r347, 4;
	setp.gt.s32 	%p127, %r413, %r366;
	mov.u32 	%r595, %r594;
	mov.u64 	%rd261, %rd260;
	@%p127 bra 	$L__BB0_83;
	setp.lt.s32 	%p128, %r594, %r393;
	mov.u32 	%r595, %r393;
	mov.u64 	%rd261, %rd72;
	@%p128 bra 	$L__BB0_83;
	setp.lt.s32 	%p129, %r393, %r594;
	mov.u32 	%r595, %r594;
	mov.u64 	%rd261, %rd260;
	@%p129 bra 	$L__BB0_83;
	setp.lt.s64 	%p130, %rd260, %rd72;
	selp.b32 	%r595, %r594, %r393, %p130;
	min.s64 	%rd261, %rd260, %rd72;
$L__BB0_83:
	mov.b32 	%r431, 8;
	mov.b32 	%r433, -1;
	// begin inline asm
	shfl.sync.down.b32 %r414, %r595, %r431, %r366, %r433;
	// end inline asm
	// begin inline asm
	shfl.sync.down.b32 %r419, %r420, %r431, %r366, %r433;
	// end inline asm
	mov.b64 	{%r425, %r430}, %rd261;
	// begin inline asm
	shfl.sync.down.b32 %r424, %r425, %r431, %r366, %r433;
	// end inline asm
	// begin inline asm
	shfl.sync.down.b32 %r429, %r430, %r431, %r366, %r433;
	// end inline asm
	mov.b64 	%rd75, {%r424, %r429};
	add.s32 	%r434, %r347, 8;
	setp.gt.s32 	%p131, %r434, %r366;
	mov.u32 	%r596, %r595;
	mov.u64 	%rd262, %rd261;
	@%p131 bra 	$L__BB0_87;
	setp.lt.s32 	%p132, %r595, %r414;
	mov.u32 	%r596, %r414;
	mov.u64 	%rd262, %rd75;
	@%p132 bra 	$L__BB0_87;
	setp.lt.s32 	%p133, %r414, %r595;
	mov.u32 	%r596, %r595;
	mov.u64 	%rd262, %rd261;
	@%p133 bra 	$L__BB0_87;
	setp.lt.s64 	%p134, %rd261, %rd75;
	selp.b32 	%r596, %r595, %r414, %p134;
	min.s64 	%rd262, %rd261, %rd75;
$L__BB0_87:
	mov.b32 	%r452, 16;
	mov.b32 	%r454, -1;
	// begin inline asm
	shfl.sync.down.b32 %r435, %r596, %r452, %r366, %r454;
	// end inline asm
	// begin inline asm
	shfl.sync.down.b32 %r440, %r441, %r452, %r366, %r454;
	// end inline asm
	mov.b64 	{%r446, %r451}, %rd262;
	// begin inline asm
	shfl.sync.down.b32 %r445, %r446, %r452, %r366, %r454;
	// end inline asm
	// begin inline asm
	shfl.sync.down.b32 %r450, %r451, %r452, %r366, %r454;
	// end inline asm
	mov.b64 	%rd78, {%r445, %r450};
	add.s32 	%r455, %r347, 16;
	setp.gt.s32 	%p135, %r455, %r366;
	mov.u32 	%r640, %r596;
	mov.u64 	%rd304, %rd262;
	@%p135 bra 	$L__BB0_91;
	setp.lt.s32 	%p136, %r596, %r435;
	mov.u32 	%r640, %r435;
	mov.u64 	%rd304, %rd78;
	@%p136 bra 	$L__BB0_91;
	setp.lt.s32 	%p137, %r435, %r596;
	mov.u32 	%r640, %r596;
	mov.u64 	%rd304, %rd262;
	@%p137 bra 	$L__BB0_91;
	setp.lt.s64 	%p138, %rd262, %rd78;
	selp.b32 	%r640, %r596, %r435, %p138;
	min.s64 	%rd304, %rd262, %rd78;
$L__BB0_91:
	setp.ne.s32 	%p139, %r347, 0;
	@%p139 bra 	$L__BB0_93;
	shr.u32 	%r456, %r1, 1;
	and.b32  	%r457, %r456, 496;
	mov.u32 	%r458, _ZN6thrust24THRUST_300001_SM_1000_NS8cuda_cub4core6detail5shmemE;
	add.s32 	%r459, %r458, %r457;
	st.shared.u32 	[%r459+8], %r640;
	st.shared.u64 	[%r459+16], %rd304;
$L__BB0_93:
	bar.sync 	0;
	setp.ne.s32 	%p140, %r1, 0;
	@%p140 bra 	$L__BB0_204;
	setp.lt.s32 	%p141, %r205, 33;
	mov.u32 	%r598, %r640;
	mov.u64 	%rd264, %rd304;
	@%p141 bra 	$L__BB0_98;
	ld.shared.u32 	%r89, [_ZN6thrust24THRUST_300001_SM_1000_NS8cuda_cub4core6detail5shmemE+24];
	ld.shared.u64 	%rd81, [_ZN6thrust24THRUST_300001_SM_1000_NS8cuda_cub4core6detail5shmemE+32];
	setp.lt.s32 	%p142, %r640, %r89;
	mov.u32 	%r598, %r89;
	mov.u64 	%rd264, %rd81;
	@%p142 bra 	$L__BB0_98;
	setp.lt.s32 	%p143, %r89, %r640;
	mov.u32 	%r598, %r640;
	mov.u64 	%rd264, %rd304;
	@%p143 bra 	$L__BB0_98;
	setp.lt.s64 	%p144, %rd304, %rd81;
	selp.b32 	%r598, %r640, %r89, %p144;
	min.s64 	%rd264, %rd304, %rd81;
$L__BB0_98:
	setp.lt.s32 	%p145, %r205, 65;
	mov.u32 	%r599, %r598;
	mov.u64 	%rd265, %rd264;
	@%p145 bra 	$L__BB0_102;
	ld.shared.u32 	%r92, [_ZN6thrust24THRUST_300001_SM_1000_NS8cuda_cub4core6detail5shmemE+40];
	ld.shared.u64 	%rd84, [_ZN6thrust24THRUST_300001_SM_1000_NS8cuda_cub4core6detail5shmemE+48];
	setp.lt.s32 	%p146, %r598, %r92;
	mov.u32 	%r599, %r92;
	mov.u64 	%rd265, %rd84;
	@%p146 bra 	$L__BB0_102;
	setp.lt.s32 	%p147, %r92, %r598;
	mov.u32 	%r599, %r598;
	mov.u64 	%rd265, %rd264;
	@%p147 bra 	$L__BB0_102;
	setp.lt.s64 	%p148, %rd264, %rd84;
	selp.b32 	%r599, %r598, %r92, %p148;
	min.s64 	%rd265, %rd264, %rd84;
$L__BB0_102:
	setp.lt.s32 	%p149, %r205, 97;
	mov.u32 	%r600, %r599;
	mov.u64 	%rd266, %rd265;
	@%p149 bra 	$L__BB0_106;
	ld.shared.u32 	%r95, [_ZN6thrust24THRUST_300001_SM_1000_NS8cuda_cub4core6detail5shmemE+56];
	ld.shared.u64 	%rd87, [_ZN6thrust24THRUST_300001_SM_1000_NS8cuda_cub4core6detail5shmemE+64];
	setp.lt.s32 	%p150, %r599, %r95;
	mov.u32 	%r600, %r95;
	mov.u64 	%rd266, %rd87;
	@%p150 bra 	$L__BB0_106;
	setp.lt.s32 	%p151, %r95, %r599;
	mov.u32 	%r600, %r599;
	mov.u64 	%rd266, %rd265;
	@%p151 bra 	$L__BB0_106;
	setp.lt.s64 	%p152, %rd265, %rd87;
	selp.b32 	%r600, %r599, %r95, %p152;
	min.s64 	%rd266, %rd265, %rd87;
$L__BB0_106:
	setp.lt.s32 	%p153, %r205, 129;
	mov.u32 	%r601, %r600;
	mov.u64 	%rd267, %rd266;
	@%p153 bra 	$L__BB0_110;
	ld.shared.u32 	%r98, [_ZN6thrust24THRUST_300001_SM_1000_NS8cuda_cub4core6detail5shmemE+72];
	ld.shared.u64 	%rd90, [_ZN6thrust24THRUST_300001_SM_1000_NS8cuda_cub4core6detail5shmemE+80];
	setp.lt.s32 	%p154, %r600, %r98;
	mov.u32 	%r601, %r98;
	mov.u64 	%rd267, %rd90;
	@%p154 bra 	$L__BB0_110;
	setp.lt.s32 	%p155, %r98, %r600;
	mov.u32 	%r601, %r600;
	mov.u64 	%rd267, %rd266;
	@%p155 bra 	$L__BB0_110;
	setp.lt.s64 	%p156, %rd266, %rd90;
	selp.b32 	%r601, %r600, %r98, %p156;
	min.s64 	%rd267, %rd266, %rd90;
$L__BB0_110:
	setp.lt.s32 	%p157, %r205, 161;
	mov.u32 	%r602, %r601;
	mov.u64 	%rd268, %rd267;
	@%p157 bra 	$L__BB0_114;
	ld.shared.u32 	%r101, [_ZN6thrust24THRUST_300001_SM_1000_NS8cuda_cub4core6detail5shmemE+88];
	ld.shared.u64 	%rd93, [_ZN6thrust24THRUST_300001_SM_1000_NS8cuda_cub4core6detail5shmemE+96];
	setp.lt.s32 	%p158, %r601, %r101;
	mov.u32 	%r602, %r101;
	mov.u64 	%rd268, %rd93;
	@%p158 bra 	$L__BB0_114;
	setp.lt.s32 	%p159, %r101, %r601;
	mov.u32 	%r602, %r601;
	mov.u64 	%rd268, %rd267;
	@%p159 bra 	$L__BB0_114;
	setp.lt.s64 	%p160, %rd267, %rd93;
	selp.b32 	%r602, %r601, %r101, %p160;
	min.s64 	%rd268, %rd267, %rd93;
$L__BB0_114:
	setp.lt.s32 	%p161, %r205, 193;
	mov.u32 	%r603, %r602;
	mov.u64 	%rd269, %rd268;
	@%p161 bra 	$L__BB0_118;
	ld.shared.u32 	%r104, [_ZN6thrust24THRUST_300001_SM_1000_NS8cuda_cub4core6detail5shmemE+104];
	ld.shared.u64 	%rd96, [_ZN6thrust24THRUST_300001_SM_1000_NS8cuda_cub4core6detail5shmemE+112];
	setp.lt.s32 	%p162, %r602, %r104;
	mov.u32 	%r603, %r104;
	mov.u64 	%rd269, %rd96;
	@%p162 bra 	$L__BB0_118;
	setp.lt.s32 	%p163, %r104, %r602;
	mov.u32 	%r603, %r602;
	mov.u64 	%rd269, %rd268;
	@%p163 bra 	$L__BB0_118;
	setp.lt.s64 	%p164, %rd268, %rd96;
	selp.b32 	%r603, %r602, %r104, %p164;
	min.s64 	%rd269, %rd268, %rd96;
$L__BB0_118:
	setp.lt.s32 	%p165, %r205, 225;
	mov.u32 	%r640, %r603;
	mov.u64 	%rd304, %rd269;
	@%p165 bra 	$L__BB0_204;
	ld.shared.u32 	%r107, [_ZN6thrust24THRUST_300001_SM_1000_NS8cuda_cub4core6detail5shmemE+120];
	ld.shared.u64 	%rd99, [_ZN6thrust24THRUST_300001_SM_1000_NS8cuda_cub4core6detail5shmemE+128];
	setp.lt.s32 	%p166, %r603, %r107;
	mov.u32 	%r640, %r107;
	mov.u64 	%rd304, %rd99;
	@%p166 bra 	$L__BB0_204;
	setp.lt.s32 	%p167, %r107, %r603;
	mov.u32 	%r640, %r603;
	mov.u64 	%rd304, %rd269;
	@%p167 bra 	$L__BB0_204;
	setp.lt.s64 	%p168, %rd269, %rd99;
	selp.b32 	%r640, %r603, %r107, %p168;
	min.s64 	%rd304, %rd269, %rd99;
	bra.uni 	$L__BB0_204;
$L__BB0_122:
	mov.u32 	%r109, %tid.x;
	cvt.u64.u32 	%rd101, %r109;
	mul.wide.u32 	%rd197, %r109, 4;
	add.s64 	%rd102, %rd1, %rd197;
	ld.global.u32 	%r206, [%rd102];
	add.s32 	%r207, %r109, 256;
	cvt.u64.u32 	%rd198, %r207;
	ld.global.u32 	%r208, [%rd102+1024];
	add.s32 	%r209, %r109, 512;
	cvt.u64.u32 	%rd199, %r209;
	ld.global.u32 	%r210, [%rd102+2048];
	add.s32 	%r211, %r109, 768;
	cvt.u64.u32 	%rd200, %r211;
	ld.global.u32 	%r212, [%rd102+3072];
	or.b32  	%r213, %r109, 1024;
	cvt.u64.u32 	%rd103, %r213;
	add.s64 	%rd291, %rd195, %rd103;
	ld.global.u32 	%r627, [%rd102+4096];
	setp.lt.s32 	%p3, %r206, %r208;
	max.s32 	%r214, %r206, %r208;
	selp.b64 	%rd201, %rd198, %rd101, %p3;
	setp.lt.s32 	%p4, %r214, %r210;
	max.s32 	%r215, %r214, %r210;
	selp.b64 	%rd202, %rd199, %rd201, %p4;
	setp.lt.s32 	%p5, %r215, %r212;
	max.s32 	%r111, %r215, %r212;
	selp.b64 	%rd105, %rd200, %rd202, %p5;
	setp.lt.s32 	%p6, %r111, %r627;
	@%p6 bra 	$L__BB0_124;
	setp.lt.s32 	%p7, %r627, %r111;
	setp.lt.u64 	%p8, %rd105, %rd103;
	or.pred  	%p9, %p7, %p8;
	selp.b32 	%r627, %r111, %r627, %p9;
	add.s64 	%rd203, %rd195, %rd105;
	selp.b64 	%rd291, %rd203, %rd291, %p9;
$L__BB0_124:
	setp.lt.u32 	%p10, %r205, 2560;
	mov.b32 	%r613, 1280;
	@%p10 bra 	$L__BB0_137;
	mov.b32 	%r605, 1280;
	mov.u32 	%r606, %r627;
	mov.u64 	%rd271, %rd291;
$L__BB0_126:
	cvt.u64.u32 	%rd204, %r605;
	add.s64 	%rd205, %rd101, %rd204;
	mul.wide.u32 	%rd206, %r605, 4;
	add.s64 	%rd207, %rd102, %rd206;
	add.s64 	%rd272, %rd205, %rd195;
	ld.global.u32 	%r607, [%rd207];
	add.s64 	%rd273, %rd272, 256;
	ld.global.u32 	%r608, [%rd207+1024];
	add.s64 	%rd274, %rd272, 512;
	ld.global.u32 	%r609, [%rd207+2048];
	add.s64 	%rd275, %rd272, 768;
	ld.global.u32 	%r610, [%rd207+3072];
	add.s64 	%rd291, %rd272, 1024;
	ld.global.u32 	%r627, [%rd207+4096];
	setp.lt.s32 	%p11, %r606, %r607;
	@%p11 bra 	$L__BB0_128;
	setp.lt.s32 	%p12, %r607, %r606;
	setp.lt.s64 	%p13, %rd271, %rd272;
	or.pred  	%p14, %p12, %p13;
	selp.b32 	%r607, %r606, %r607, %p14;
	selp.b64 	%rd272, %rd271, %rd272, %p14;
$L__BB0_128:
	setp.lt.s32 	%p15, %r607, %r608;
	@%p15 bra 	$L__BB0_130;
	setp.lt.s32 	%p16, %r608, %r607;
	setp.lt.s64 	%p17, %rd272, %rd273;
	or.pred  	%p18, %p16, %p17;
	selp.b32 	%r608, %r607, %r608, %p18;
	selp.b64 	%rd273, %rd272, %rd273, %p18;
$L__BB0_130:
	setp.lt.s32 	%p19, %r608, %r609;
	@%p19 bra 	$L__BB0_132;
	setp.lt.s32 	%p20, %r609, %r608;
	setp.lt.s64 	%p21, %rd273, %rd274;
	or.pred  	%p22, %p20, %p21;
	selp.b32 	%r609, %r608, %r609, %p22;
	selp.b64 	%rd274, %rd273, %rd274, %p22;
$L__BB0_132:
	setp.lt.s32 	%p23, %r609, %r610;
	@%p23 bra 	$L__BB0_134;
	setp.lt.s32 	%p24, %r610, %r609;
	setp.lt.s64 	%p25, %rd274, %rd275;
	or.pred  	%p26, %p24, %p25;
	selp.b32 	%r610, %r609, %r610, %p26;
	selp.b64 	%rd275, %rd274, %rd275, %p26;
$L__BB0_134:
	setp.lt.s32 	%p27, %r610, %r627;
	@%p27 bra 	$L__BB0_136;
	setp.lt.s32 	%p28, %r627, %r610;
	setp.lt.s64 	%p29, %rd275, %rd291;
	or.pred  	%p30, %p28, %p29;
	selp.b32 	%r627, %r610, %r627, %p30;
	selp.b64 	%rd291, %rd275, %rd291, %p30;
$L__BB0_136:
	add.s32 	%r613, %r605, 1280;
	add.s32 	%r218, %r605, 2560;
	setp.le.s32 	%p31, %r218, %r205;
	mov.u32 	%r605, %r613;
	mov.u32 	%r606, %r627;
	mov.u64 	%rd271, %rd291;
	@%p31 bra 	$L__BB0_126;
$L__BB0_137:
	setp.le.s32 	%p32, %r205, %r613;
	@%p32 bra 	$L__BB0_160;
	sub.s32 	%r134, %r205, %r613;
	setp.ge.s32 	%p33, %r109, %r134;
	@%p33 bra 	$L__BB0_160;
	not.b32 	%r220, %r109;
	add.s32 	%r221, %r205, %r220;
	sub.s32 	%r135, %r221, %r613;
	and.b32  	%r222, %r135, 768;
	setp.eq.s32 	%p34, %r222, 768;
	mov.u32 	%r618, %r109;
	@%p34 bra 	$L__BB0_145;
	add.s32 	%r223, %r109, %r613;
	cvt.u64.u32 	%rd209, %r223;
	add.s64 	%rd279, %rd195, %rd209;
	mul.wide.u32 	%rd210, %r223, 4;
	add.s64 	%rd278, %rd1, %rd210;
	shr.u32 	%r224, %r135, 8;
	add.s32 	%r225, %r224, 1;
	and.b32  	%r226, %r225, 3;
	neg.s32 	%r614, %r226;
	mov.u32 	%r618, %r109;
$L__BB0_141:
	.pragma "nounroll";
	mov.u64 	%rd129, %rd291;
	mov.u32 	%r139, %r627;
	ld.global.u32 	%r140, [%rd278];
	setp.lt.s32 	%p35, %r139, %r140;
	mov.u32 	%r627, %r140;
	mov.u64 	%rd291, %rd279;
	@%p35 bra 	$L__BB0_144;
	setp.lt.s32 	%p36, %r140, %r139;
	mov.u32 	%r627, %r139;
	mov.u64 	%rd291, %rd129;
	@%p36 bra 	$L__BB0_144;
	setp.lt.s64 	%p37, %rd129, %rd279;
	selp.b32 	%r627, %r139, %r140, %p37;
	min.s64 	%rd291, %rd129, %rd279;
$L__BB0_144:
	add.s32 	%r618, %r618, 256;
	add.s64 	%rd279, %rd279, 256;
	add.s64 	%rd278, %rd278, 1024;
	add.s32 	%r614, %r614, 1;
	setp.ne.s32 	%p38, %r614, 0;
	@%p38 bra 	$L__BB0_141;
$L__BB0_145:
	setp.lt.u32 	%p39, %r135, 768;
	@%p39 bra 	$L__BB0_160;
	add.s32 	%r621, %r618, %r613;
	cvt.u64.u32 	%rd211, %r621;
	add.s64 	%rd286, %rd195, %rd211;
	cvt.u64.u32 	%rd212, %r618;
	cvt.u64.u32 	%rd213, %r613;
	add.s64 	%rd214, %rd212, %rd213;
	shl.b64 	%rd215, %rd214, 2;
	add.s64 	%rd216, %rd215, %rd1;
	add.s64 	%rd285, %rd216, 3072;
	mul.wide.u32 	%rd217, %r621, 4;
	add.s64 	%rd284, %rd1, %rd217;
	add.s32 	%r622, %r618, 512;
$L__BB0_147:
	mov.u32 	%r151, %r622;
	ld.global.u32 	%r153, [%rd284];
	setp.lt.s32 	%p40, %r627, %r153;
	mov.u32 	%r624, %r153;
	mov.u64 	%rd288, %rd286;
	@%p40 bra 	$L__BB0_150;
	setp.lt.s32 	%p41, %r153, %r627;
	mov.u32 	%r624, %r627;
	mov.u64 	%rd288, %rd291;
	@%p41 bra 	$L__BB0_150;
	setp.lt.s64 	%p42, %rd291, %rd286;
	selp.b32 	%r624, %r627, %r153, %p42;
	min.s64 	%rd288, %rd291, %rd286;
$L__BB0_150:
	add.s32 	%r227, %r621, 256;
	cvt.u64.u32 	%rd218, %r227;
	add.s64 	%rd145, %rd195, %rd218;
	ld.global.u32 	%r156, [%rd285+-2048];
	setp.lt.s32 	%p43, %r624, %r156;
	mov.u32 	%r625, %r156;
	mov.u64 	%rd289, %rd145;
	@%p43 bra 	$L__BB0_153;
	setp.lt.s32 	%p44, %r156, %r624;
	mov.u32 	%r625, %r624;
	mov.u64 	%rd289, %rd288;
	@%p44 bra 	$L__BB0_153;
	setp.lt.s64 	%p45, %rd288, %rd145;
	selp.b32 	%r625, %r624, %r156, %p45;
	min.s64 	%rd289, %rd288, %rd145;
$L__BB0_153:
	add.s32 	%r228, %r621, 512;
	cvt.u64.u32 	%rd219, %r228;
	add.s64 	%rd148, %rd195, %rd219;
	ld.global.u32 	%r159, [%rd285+-1024];
	setp.lt.s32 	%p46, %r625, %r159;
	mov.u32 	%r626, %r159;
	mov.u64 	%rd290, %rd148;
	@%p46 bra 	$L__BB0_156;
	setp.lt.s32 	%p47, %r159, %r625;
	mov.u32 	%r626, %r625;
	mov.u64 	%rd290, %rd289;
	@%p47 bra 	$L__BB0_156;
	setp.lt.s64 	%p48, %rd289, %rd148;
	selp.b32 	%r626, %r625, %r159, %p48;
	min.s64 	%rd290, %rd289, %rd148;
$L__BB0_156:
	add.s32 	%r229, %r621, 768;
	cvt.u64.u32 	%rd220, %r229;
	add.s64 	%rd151, %rd195, %rd220;
	ld.global.u32 	%r162, [%rd285];
	setp.lt.s32 	%p49, %r626, %r162;
	mov.u32 	%r627, %r162;
	mov.u64 	%rd291, %rd151;
	@%p49 bra 	$L__BB0_159;
	setp.lt.s32 	%p50, %r162, %r626;
	mov.u32 	%r627, %r626;
	mov.u64 	%rd291, %rd290;
	@%p50 bra 	$L__BB0_159;
	setp.lt.s64 	%p51, %rd290, %rd151;
	selp.b32 	%r627, %r626, %r162, %p51;
	min.s64 	%rd291, %rd290, %rd151;
$L__BB0_159:
	add.s64 	%rd286, %rd286, 1024;
	add.s64 	%rd285, %rd285, 4096;
	add.s64 	%rd284, %rd284, 4096;
	add.s32 	%r622, %r151, 1024;
	add.s32 	%r230, %r151, 512;
	add.s32 	%r621, %r621, 1024;
	setp.lt.s32 	%p52, %r230, %r134;
	@%p52 bra 	$L__BB0_147;
$L__BB0_160:
	// begin inline asm
	mov.u32 %r231, %laneid;
	// end inline asm
	mov.b32 	%r249, 1;
	mov.b32 	%r250, 31;
	mov.b32 	%r251, -1;
	// begin inline asm
	shfl.sync.down.b32 %r232, %r627, %r249, %r250, %r251;
	// end inline asm
	// begin inline asm
	shfl.sync.down.b32 %r237, %r238, %r249, %r250, %r251;
	// end inline asm
	mov.b64 	{%r243, %r248}, %rd291;
	// begin inline asm
	shfl.sync.down.b32 %r242, %r243, %r249, %r250, %r251;
	// end inline asm
	// begin inline asm
	shfl.sync.down.b32 %r247, %r248, %r249, %r250, %r251;
	// end inline asm
	mov.b64 	%rd158, {%r242, %r247};
	setp.gt.s32 	%p53, %r231, 30;
	mov.u32 	%r629, %r627;
	mov.u64 	%rd293, %rd291;
	@%p53 bra 	$L__BB0_164;
	setp.lt.s32 	%p54, %r627, %r232;
	mov.u32 	%r629, %r232;
	mov.u64 	%rd293, %rd158;
	@%p54 bra 	$L__BB0_164;
	setp.lt.s32 	%p55, %r232, %r627;
	mov.u32 	%r629, %r627;
	mov.u64 	%rd293, %rd291;
	@%p55 bra 	$L__BB0_164;
	setp.lt.s64 	%p56, %rd291, %rd158;
	selp.b32 	%r629, %r627, %r232, %p56;
	min.s64 	%rd293, %rd291, %rd158;
$L__BB0_164:
	mov.b32 	%r269, 2;
	mov.b32 	%r270, 31;
	mov.b32 	%r271, -1;
	// begin inline asm
	shfl.sync.down.b32 %r252, %r629, %r269, %r270, %r271;
	// end inline asm
	// begin inline asm
	shfl.sync.down.b32 %r257, %r258, %r269, %r270, %r271;
	// end inline asm
	mov.b64 	{%r263, %r268}, %rd293;
	// begin inline asm
	shfl.sync.down.b32 %r262, %r263, %r269, %r270, %r271;
	// end inline asm
	// begin inline asm
	shfl.sync.down.b32 %r267, %r268, %r269, %r270, %r271;
	// end inline asm
	mov.b64 	%rd161, {%r262, %r267};
	setp.gt.s32 	%p57, %r231, 29;
	mov.u32 	%r630, %r629;
	mov.u64 	%rd294, %rd293;
	@%p57 bra 	$L__BB0_168;
	setp.lt.s32 	%p58, %r629, %r252;
	mov.u32 	%r630, %r252;
	mov.u64 	%rd294, %rd161;
	@%p58 bra 	$L__BB0_168;
	setp.lt.s32 	%p59, %r252, %r629;
	mov.u32 	%r630, %r629;
	mov.u64 	%rd294, %rd293;
	@%p59 bra 	$L__BB0_168;
	setp.lt.s64 	%p60, %rd293, %rd161;
	selp.b32 	%r630, %r629, %r252, %p60;
	min.s64 	%rd294, %rd293, %rd161;
$L__BB0_168:
	mov.b32 	%r289, 4;
	mov.b32 	%r290, 31;
	mov.b32 	%r291, -1;
	// begin inline asm
	shfl.sync.down.b32 %r272, %r630, %r289, %r290, %r291;
	// end inline asm
	// begin inline asm
	shfl.sync.down.b32 %r277, %r278, %r289, %r290, %r291;
	// end inline asm
	mov.b64 	{%r283, %r288}, %rd294;
	// begin inline asm
	shfl.sync.down.b32 %r282, %r283, %r289, %r290, %r291;
	// end inline asm
	// begin inline asm
	shfl.sync.down.b32 %r287, %r288, %r289, %r290, %r291;
	// end inline asm
	mov.b64 	%rd164, {%r282, %r287};
	setp.gt.s32 	%p61, %r231, 27;
	mov.u32 	%r631, %r630;
	mov.u64 	%rd295, %rd294;
	@%p61 bra 	$L__BB0_172;
	setp.lt.s32 	%p62, %r630, %r272;
	mov.u32 	%r631, %r272;
	mov.u64 	%rd295, %rd164;
	@%p62 bra 	$L__BB0_172;
	setp.lt.s32 	%p63, %r272, %r630;
	mov.u32 	%r631, %r630;
	mov.u64 	%rd295, %rd294;
	@%p63 bra 	$L__BB0_172;
	setp.lt.s64 	%p64, %rd294, %rd164;
	selp.b32 	%r631, %r630, %r272, %p64;
	min.s64 	%rd295, %rd294, %rd164;
$L__BB0_172:
	mov.b32 	%r309, 8;
	mov.b32 	%r310, 31;
	mov.b32 	%r311, -1;
	// begin inline asm
	shfl.sync.down.b32 %r292, %r631, %r309, %r310, %r311;
	// end inline asm
	// begin inline asm
	shfl.sync.down.b32 %r297, %r298, %r309, %r310, %r311;
	// end inline asm
	mov.b64 	{%r303, %r308}, %rd295;
	// begin inline asm
	shfl.sync.down.b32 %r302, %r303, %r309, %r310, %r311;
	// end inline asm
	// begin inline asm
	shfl.sync.down.b32 %r307, %r308, %r309, %r310, %r311;
	// end inline asm
	mov.b64 	%rd167, {%r302, %r307};
	setp.gt.s32 	%p65, %r231, 23;
	mov.u32 	%r632, %r631;
	mov.u64 	%rd296, %rd295;
	@%p65 bra 	$L__BB0_176;
	setp.lt.s32 	%p66, %r631, %r292;
	mov.u32 	%r632, %r292;
	mov.u64 	%rd296, %rd167;
	@%p66 bra 	$L__BB0_176;
	setp.lt.s32 	%p67, %r292, %r631;
	mov.u32 	%r632, %r631;
	mov.u64 	%rd296, %rd295;
	@%p67 bra 	$L__BB0_176;
	setp.lt.s64 	%p68, %rd295, %rd167;
	selp.b32 	%r632, %r631, %r292, %p68;
	min.s64 	%rd296, %rd295, %rd167;
$L__BB0_176:
	mov.b32 	%r329, 16;
	mov.b32 	%r330, 31;
	mov.b32 	%r331, -1;
	// begin inline asm
	shfl.sync.down.b32 %r312, %r632, %r329, %r330, %r331;
	// end inline asm
	// begin inline asm
	shfl.sync.down.b32 %r317, %r318, %r329, %r330, %r331;
	// end inline asm
	mov.b64 	{%r323, %r328}, %rd296;
	// begin inline asm
	shfl.sync.down.b32 %r322, %r323, %r329, %r330, %r331;
	// end inline asm
	// begin inline asm
	shfl.sync.down.b32 %r327, %r328, %r329, %r330, %r331;
	// end inline asm
	mov.b64 	%rd170, {%r322, %r327};
	setp.gt.s32 	%p69, %r231, 15;
	mov.u32 	%r640, %r632;
	mov.u64 	%rd304, %rd296;
	@%p69 bra 	$L__BB0_180;
	setp.lt.s32 	%p70, %r632, %r312;
	mov.u32 	%r640, %r312;
	mov.u64 	%rd304, %rd170;
	@%p70 bra 	$L__BB0_180;
	setp.lt.s32 	%p71, %r312, %r632;
	mov.u32 	%r640, %r632;
	mov.u64 	%rd304, %rd296;
	@%p71 bra 	$L__BB0_180;
	setp.lt.s64 	%p72, %rd296, %rd170;
	selp.b32 	%r640, %r632, %r312, %p72;
	min.s64 	%rd304, %rd296, %rd170;
$L__BB0_180:
	setp.ne.s32 	%p73, %r231, 0;
	@%p73 bra 	$L__BB0_182;
	shr.u32 	%r332, %r109, 1;
	and.b32  	%r333, %r332, 496;
	mov.u32 	%r334, _ZN6thrust24THRUST_300001_SM_1000_NS8cuda_cub4core6detail5shmemE;
	add.s32 	%r335, %r334, %r333;
	st.shared.u32 	[%r335+8], %r640;
	st.shared.u64 	[%r335+16], %rd304;
$L__BB0_182:
	bar.sync 	0;
	setp.ne.s32 	%p74, %r109, 0;
	@%p74 bra 	$L__BB0_204;
	ld.shared.u32 	%r184, [_ZN6thrust24THRUST_300001_SM_1000_NS8cuda_cub4core6detail5shmemE+24];
	ld.shared.u64 	%rd173, [_ZN6thrust24THRUST_300001_SM_1000_NS8cuda_cub4core6detail5shmemE+32];
	setp.lt.s32 	%p75, %r640, %r184;
	mov.u32 	%r634, %r184;
	mov.u64 	%rd298, %rd173;
	@%p75 bra 	$L__BB0_186;
	setp.lt.s32 	%p76, %r184, %r640;
	mov.u32 	%r634, %r640;
	mov.u64 	%rd298, %rd304;
	@%p76 bra 	$L__BB0_186;
	setp.lt.s64 	%p77, %rd304, %rd173;
	selp.b32 	%r634, %r640, %r184, %p77;
	min.s64 	%rd298, %rd304, %rd173;
$L__BB0_186:
	ld.shared.u32 	%r187, [_ZN6thrust24THRUST_300001_SM_1000_NS8cuda_cub4core6detail5shmemE+40];
	ld.shared.u64 	%rd176, [_ZN6thrust24THRUST_300001_SM_1000_NS8cuda_cub4core6detail5shmemE+48];
	setp.lt.s32 	%p78, %r634, %r187;
	mov.u32 	%r635, %r187;
	mov.u64 	%rd299, %rd176;
	@%p78 bra 	$L__BB0_189;
	setp.lt.s32 	%p79, %r187, %r634;
	mov.u32 	%r635, %r634;
	mov.u64 	%rd299, %rd298;
	@%p79 bra 	$L__BB0_189;
	setp.lt.s64 	%p80, %rd298, %rd176;
	selp.b32 	%r635, %r634, %r187, %p80;
	min.s64 	%rd299, %rd298, %rd176;
$L__BB0_189:
	ld.shared.u32 	%r190, [_ZN6thrust24THRUST_300001_SM_1000_NS8cuda_cub4core6detail5shmemE+56];
	ld.shared.u64 	%rd179, [_ZN6thrust24THRUST_300001_SM_1000_NS8cuda_cub4core6detail5shmemE+64];
	setp.lt.s32 	%p81, %r635, %r190;
	mov.u32 	%r636, %r190;
	mov.u64 	%rd300, %rd179;
	@%p81 bra 	$L__BB0_192;
	setp.lt.s32 	%p82, %r190, %r635;
	mov.u32 	%r636, %r635;
	mov.u64 	%rd300, %rd299;
	@%p82 bra 	$L__BB0_192;
	setp.lt.s64 	%p83, %rd299, %rd179;
	selp.b32 	%r636, %r635, %r190, %p83;
	min.s64 	%rd300, %rd299, %rd179;
$L__BB0_192:
	ld.shared.u32 	%r193, [_ZN6thrust24THRUST_300001_SM_1000_NS8cuda_cub4core6detail5shmemE+72];
	ld.shared.u64 	%rd182, [_ZN6thrust24THRUST_300001_SM_1000_NS8cuda_cub4core6detail5shmemE+80];
	setp.lt.s32 	%p84, %r636, %r193;
	mov.u32 	%r637, %r193;
	mov.u64 	%rd301, %rd182;
	@%p84 bra 	$L__BB0_195;
	setp.lt.s32 	%p85, %r193, %r636;
	mov.u32 	%r637, %r636;
	mov.u64 	%rd301, %rd300;
	@%p85 bra 	$L__BB0_195;
	setp.lt.s64 	%p86, %rd300, %rd182;
	selp.b32 	%r637, %r636, %r193, %p86;
	min.s64 	%rd301, %rd300, %rd182;
$L__BB0_195:
	ld.shared.u32 	%r196, [_ZN6thrust24THRUST_300001_SM_1000_NS8cuda_cub4core6detail5shmemE+88];
	ld.shared.u64 	%rd185, [_ZN6thrust24THRUST_300001_SM_1000_NS8cuda_cub4core6detail5shmemE+96];
	setp.lt.s32 	%p87, %r637, %r196;
	mov.u32 	%r638, %r196;
	mov.u64 	%rd302, %rd185;
	@%p87 bra 	$L__BB0_198;
	setp.lt.s32 	%p88, %r196, %r637;
	mov.u32 	%r638, %r637;
	mov.u64 	%rd302, %rd301;
	@%p88 bra 	$L__BB0_198;
	setp.lt.s64 	%p89, %rd301, %rd185;
	selp.b32 	%r638, %r637, %r196, %p89;
	min.s64 	%rd302, %rd301, %rd185;
$L__BB0_198:
	ld.shared.u32 	%r199, [_ZN6thrust24THRUST_300001_SM_1000_NS8cuda_cub4core6detail5shmemE+104];
	ld.shared.u64 	%rd188, [_ZN6thrust24THRUST_300001_SM_1000_NS8cuda_cub4core6detail5shmemE+112];
	setp.lt.s32 	%p90, %r638, %r199;
	mov.u32 	%r639, %r199;
	mov.u64 	%rd303, %rd188;
	@%p90 bra 	$L__BB0_201;
	setp.lt.s32 	%p91, %r199, %r638;
	mov.u32 	%r639, %r638;
	mov.u64 	%rd303, %rd302;
	@%p91 bra 	$L__BB0_201;
	setp.lt.s64 	%p92, %rd302, %rd188;
	selp.b32 	%r639, %r638, %r199, %p92;
	min.s64 	%rd303, %rd302, %rd188;
$L__BB0_201:
	ld.shared.u32 	%r202, [_ZN6thrust24THRUST_300001_SM_1000_NS8cuda_cub4core6detail5shmemE+120];
	ld.shared.u64 	%rd191, [_ZN6thrust24THRUST_300001_SM_1000_NS8cuda_cub4core6detail5shmemE+128];
	setp.lt.s32 	%p93, %r639, %r202;
	mov.u32 	%r640, %r202;
	mov.u64 	%rd304, %rd191;
	@%p93 bra 	$L__BB0_204;
	setp.lt.s32 	%p94, %r202, %r639;
	mov.u32 	%r640, %r639;
	mov.u64 	%rd304, %rd303;
	@%p94 bra 	$L__BB0_204;
	setp.lt.s64 	%p95, %rd303, %rd191;
	selp.b32 	%r640, %r639, %r202, %p95;
	min.s64 	%rd304, %rd303, %rd191;
$L__BB0_204:
	mov.u32 	%r565, %tid.x;
	setp.ne.s32 	%p212, %r565, 0;
	@%p212 bra 	$L__BB0_206;
	ld.param.u64 	%rd234, [_ZN6thrust24THRUST_300001_SM_1000_NS8cuda_cub4core6detail13_kernel_agentINS1_8__reduce11ReduceAgentINS0_12zip_iteratorIN4cuda3std3__45tupleIJNS0_6detail15normal_iteratorINS0_10device_ptrIiEEEENS0_17counting_iteratorIlNS0_11use_defaultESI_SI_EEEEEEEPNSB_IJilEEESM_iNS1_9__extrema9arg_max_fIilNSA_4lessIiEEEEEEJSL_SN_iSS_EEEvDpT0__param_1];
	cvta.to.global.u64 	%rd233, %rd234;
	st.global.u32 	[%rd233], %r640;
	st.global.u64 	[%rd233+8], %rd304;
$L__BB0_206:
	ret;

}
	// .globl	_ZN6thrust24THRUST_300001_SM_1000_NS8cuda_cub4core6detail13_kernel_agentINS1_8__reduce11ReduceAgentINS0_12zip_iteratorIN4cuda3std3__45tupleIJNS0_6detail15normal_iteratorINS0_10device_ptrIiEEEENS0_17counting_iteratorIlNS0_11use_defaultESI_SI_EEEEEEEPNSB_IJilEEESM_iNS1_9__extrema9arg_max_fIilNSA_4lessIiEEEEEEJSL_SN_iN3cub18CUB_300001_SM_100013GridEvenShareIiEENSV_9GridQueueIjEESS_EEEvDpT0_
.visible .entry _ZN6thrust24THRUST_300001_SM_1000_NS8cuda_cub4core6detail13_kernel_agentINS1_8__reduce11ReduceAgentINS0_12zip_iteratorIN4cuda3std3__45tupleIJNS0_6detail15normal_iteratorINS0_10device_ptrIiEEEENS0_17counting_iteratorIlNS0_11use_defaultESI_SI_EEEEEEEPNSB_IJilEEESM_iNS1_9__extrema9arg_max_fIilNSA_4lessIiEEEEEEJSL_SN_iN3cub18CUB_300001_SM_100013GridEvenShareIiEENSV_9GridQueueIjEESS_EEEvDpT0_(
	.param .align 8 .b8 _ZN6thrust24THRUST_300001_SM_1000_NS8cuda_cub4core6detail13_kernel_agentINS1_8__reduce11ReduceAgentINS0_12zip_iteratorIN4cuda3std3__45tupleIJNS0_6detail15normal_iteratorINS0_10device_ptrIiEEEENS0_17counting_iteratorIlNS0_11use_defaultESI_SI_EEEEEEEPNSB_IJilEEESM_iNS1_9__extrema9arg_max_fIilNSA_4lessIiEEEEEEJSL_SN_iN3cub18CUB_300001_SM_100013GridEvenShareIiEENSV_9GridQueueIjEESS_EEEvDpT0__param_0[16],
	.param .u64 .ptr .align 1 _ZN6thrust24THRUST_300001_SM_1000_NS8cuda_cub4core6detail13_kernel_agentINS1_8__reduce11ReduceAgentINS0_12zip_iteratorIN4cuda3std3__45tupleIJNS0_6detail15normal_iteratorINS0_10device_ptrIiEEEENS0_17counting_iteratorIlNS0_11use_defaultESI_SI_EEEEEEEPNSB_IJilEEESM_iNS1_9__extrema9arg_max_fIilNSA_4lessIiEEEEEEJSL_SN_iN3cub18CUB_300001_SM_100013GridEvenShareIiEENSV_9GridQueueIjEESS_EEEvDpT0__param_1,
	.param .u32 _ZN6thrust24THRUST_300001_SM_1000_NS8cuda_cub4core6detail13_kernel_agentINS1_8__reduce11ReduceAgentINS0_12zip_iteratorIN4cuda3std3__45tupleIJNS0_6detail15normal_iteratorINS0_10device_ptrIiEEEENS0_17counting_iteratorIlNS0_11use_defaultESI_SI_EEEEEEEPNSB_IJilEEESM_iNS1_9__extrema9arg_max_fIilNSA_4lessIiEEEEEEJSL_SN_iN3cub18CUB_300001_SM_100013GridEvenShareIiEENSV_9GridQueueIjEESS_EEEvDpT0__param_2,
	.param .align 4 .b8 _ZN6thrust24THRUST_300001_SM_1000_NS8cuda_cub4core6detail13_kernel_agentINS1_8__reduce11ReduceAgentINS0_12zip_iteratorIN4cuda3std3__45tupleIJNS0_6detail15normal_iteratorINS0_10device_ptrIiEEEENS0_17counting_iteratorIlNS0_11use_defaultESI_SI_EEEEEEEPNSB_IJilEEESM_iNS1_9__extrema9arg_max_fIilNSA_4lessIiEEEEEEJSL_SN_iN3cub18CUB_300001_SM_100013GridEvenShareIiEENSV_9GridQueueIjEESS_EEEvDpT0__param_3[40],
	.param .align 8 .b8 _ZN6thrust24THRUST_300001_SM_1000_NS8cuda_cub4core6detail13_kernel_agentINS1_8__reduce11ReduceAgentINS0_12zip_iteratorIN4cuda3std3__45tupleIJNS0_6detail15normal_iteratorINS0_10device_ptrIiEEEENS0_17counting_iteratorIlNS0_11use_defaultESI_SI_EEEEEEEPNSB_IJilEEESM_iNS1_9__extrema9arg_max_fIilNSA_4lessIiEEEEEEJSL_SN_iN3cub18CUB_300001_SM_100013GridEvenShareIiEENSV_9GridQueueIjEESS_EEEvDpT0__param_4[8],
	.param .align 1 .b8 _ZN6thrust24THRUST_300001_SM_1000_NS8cuda_cub4core6detail13_kernel_agentINS1_8__reduce11ReduceAgentINS0_12zip_iteratorIN4cuda3std3__45tupleIJNS0_6detail15normal_iteratorINS0_10device_ptrIiEEEENS0_17counting_iteratorIlNS0_11use_defaultESI_SI_EEEEEEEPNSB_IJilEEESM_iNS1_9__extrema9arg_max_fIilNSA_4lessIiEEEEEEJSL_SN_iN3cub18CUB_300001_SM_100013GridEvenShareIiEENSV_9GridQueueIjEESS_EEEvDpT0__param_5[1]
)
.maxntid 256
{
	.reg .pred 	%p<215>;
	.reg .b32 	%r<678>;
	.reg .b64 	%rd<286>;

	ld.param.u64 	%rd3, [_ZN6thrust24THRUST_300001_SM_1000_NS8cuda_cub4core6detail13_kernel_agentINS1_8__reduce11ReduceAgentINS0_12zip_iteratorIN4cuda3std3__45tupleIJNS0_6detail15normal_iteratorINS0_10device_ptrIiEEEENS0_17counting_iteratorIlNS0_11use_defaultESI_SI_EEEEEEEPNSB_IJilEEESM_iNS1_9__extrema9arg_max_fIilNSA_4lessIiEEEEEEJSL_SN_iN3cub18CUB_300001_SM_100013GridEvenShareIiEENSV_9GridQueueIjEESS_EEEvDpT0__param_0+8];
	ld.param.u64 	%rd181, [_ZN6thrust24THRUST_300001_SM_1000_NS8cuda_cub4core6detail13_kernel_agentINS1_8__reduce11ReduceAgentINS0_12zip_iteratorIN4cuda3std3__45tupleIJNS0_6detail15normal_iteratorINS0_10device_ptrIiEEEENS0_17counting_iteratorIlNS0_11use_defaultESI_SI_EEEEEEEPNSB_IJilEEESM_iNS1_9__extrema9arg_max_fIilNSA_4lessIiEEEEEEJSL_SN_iN3cub18CUB_300001_SM_100013GridEvenShareIiEENSV_9GridQueueIjEESS_EEEvDpT0__param_0];
	ld.param.u64 	%rd182, [_ZN6thrust24THRUST_300001_SM_1000_NS8cuda_cub4core6detail13_kernel_agentINS1_8__reduce11ReduceAgentINS0_12zip_iteratorIN4cuda3std3__45tupleIJNS0_6detail15normal_iteratorINS0_10device_ptrIiEEEENS0_17counting_iteratorIlNS0_11use_defaultESI_SI_EEEEEEEPNSB_IJilEEESM_iNS1_9__extrema9arg_max_fIilNSA_4lessIiEEEEEEJSL_SN_iN3cub18CUB_300001_SM_100013GridEvenShareIiEENSV_9GridQueueIjEESS_EEEvDpT0__param_4];
	ld.param.u32 	%r235, [_ZN6thrust24THRUST_300001_SM_1000_NS8cuda_cub4core6detail13_kernel_agentINS1_8__reduce11ReduceAgentINS0_12zip_iteratorIN4cuda3std3__45tupleIJNS0_6detail15normal_iteratorINS0_10device_ptrIiEEEENS0_17counting_iteratorIlNS0_11use_defaultESI_SI_EEEEEEEPNSB_IJilEEESM_iNS1_9__extrema9arg_max_fIilNSA_4lessIiEEEEEEJSL_SN_iN3cub18CUB_300001_SM_100013GridEvenShareIiEENSV_9GridQueueIjEESS_EEEvDpT0__param_2];
	cvta.to.global.u64 	%rd1, %rd182;
	cvta.to.global.u64 	%rd2, %rd181;
	mov.u32 	%r1, %ctaid.x;
	mul.lo.s32 	%r2, %r1, 1280;
	mov.u32 	%r236, %nctaid.x;
	mul.lo.s32 	%r3, %r236, 1280;
	add.s32 	%r237, %r2, 1280;
	setp.le.s32 	%p1, %r237, %r235;
	@%p1 bra 	$L__BB1_121;
	sub.s32 	%r4, %r235, %r2;
	mov.u32 	%r5, %tid.x;
	setp.ge.s32 	%p98, %r5, %r4;
	mov.b32 	%r613, 0;
	mov.b64 	%rd232, 0;
	mov.u32 	%r601, %r5;
	@%p98 bra 	$L__BB1_3;
	add.s32 	%r367, %r2, %r5;
	cvt.s64.s32 	%rd207, %r367;
	mul.wide.s32 	%rd208, %r367, 4;
	add.s64 	%rd209, %rd2, %rd208;
	add.s64 	%rd232, %rd3, %rd207;
	ld.global.u32 	%r613, [%rd209];
	add.s32 	%r601, %r5, 256;
$L__BB1_3:
	setp.ge.s32 	%p99, %r601, %r4;
	@%p99 bra 	$L__BB1_25;
	not.b32 	%r369, %r601;
	add.s32 	%r370, %r235, %r369;
	sub.s32 	%r10, %r370, %r2;
	and.b32  	%r371, %r10, 768;
	setp.eq.s32 	%p100, %r371, 768;
	@%p100 bra 	$L__BB1_10;
	add.s32 	%r597, %r601, %r2;
	shr.u32 	%r372, %r10, 8;
	add.s32 	%r373, %r372, 1;
	and.b32  	%r374, %r373, 3;
	neg.s32 	%r596, %r374;
$L__BB1_6:
	.pragma "nounroll";
	mov.u64 	%rd6, %rd232;
	mov.u32 	%r16, %r613;
	cvt.s64.s32 	%rd211, %r597;
	add.s64 	%rd7, %rd3, %rd211;
	mul.wide.s32 	%rd212, %r597, 4;
	add.s64 	%rd213, %rd2, %rd212;
	ld.global.u32 	%r17, [%rd213];
	setp.lt.s32 	%p101, %r16, %r17;
	mov.u64 	%rd232, %rd7;
	mov.u32 	%r613, %r17;
	@%p101 bra 	$L__BB1_9;
	setp.lt.s32 	%p102, %r17, %r16;
	mov.u64 	%rd232, %rd6;
	mov.u32 	%r613, %r16;
	@%p102 bra 	$L__BB1_9;
	setp.lt.s64 	%p103, %rd6, %rd7;
	min.s64 	%rd232, %rd6, %rd7;
	selp.b32 	%r613, %r16, %r17, %p103;
$L__BB1_9:
	add.s32 	%r601, %r601, 256;
	add.s32 	%r597, %r597, 256;
	add.s32 	%r596, %r596, 1;
	setp.ne.s32 	%p104, %r596, 0;
	@%p104 bra 	$L__BB1_6;
$L__BB1_10:
	setp.lt.u32 	%p105, %r10, 768;
	@%p105 bra 	$L__BB1_25;
	add.s32 	%r604, %r601, %r2;
	add.s32 	%r607, %r604, 256;
	add.s32 	%r606, %r604, 512;
	add.s32 	%r605, %r604, 768;
	add.s64 	%rd12, %rd2, 2048;
$L__BB1_12:
	cvt.s64.s32 	%rd214, %r607;
	add.s64 	%rd14, %rd3, %rd214;
	cvt.s64.s32 	%rd215, %r606;
	add.s64 	%rd15, %rd3, %rd215;
	cvt.s64.s32 	%rd216, %r605;
	add.s64 	%rd16, %rd3, %rd216;
	cvt.s64.s32 	%rd217, %r604;
	mul.wide.s32 	%rd218, %r604, 4;
	add.s64 	%rd17, %rd12, %rd218;
	add.s64 	%rd18, %rd3, %rd217;
	ld.global.u32 	%r36, [%rd17+-2048];
	setp.lt.s32 	%p106, %r613, %r36;
	mov.u64 	%rd229, %rd18;
	mov.u32 	%r610, %r36;
	@%p106 bra 	$L__BB1_15;
	setp.lt.s32 	%p107, %r36, %r613;
	mov.u64 	%rd229, %rd232;
	mov.u32 	%r610, %r613;
	@%p107 bra 	$L__BB1_15;
	setp.lt.s64 	%p108, %rd232, %rd18;
	min.s64 	%rd229, %rd232, %rd18;
	selp.b32 	%r610, %r613, %r36, %p108;
$L__BB1_15:
	ld.global.u32 	%r39, [%rd17+-1024];
	setp.lt.s32 	%p109, %r610, %r39;
	mov.u64 	%rd230, %rd14;
	mov.u32 	%r611, %r39;
	@%p109 bra 	$L__BB1_18;
	setp.lt.s32 	%p110, %r39, %r610;
	mov.u64 	%rd230, %rd229;
	mov.u32 	%r611, %r610;
	@%p110 bra 	$L__BB1_18;
	setp.lt.s64 	%p111, %rd229, %rd14;
	min.s64 	%rd230, %rd229, %rd14;
	selp.b32 	%r611, %r610, %r39, %p111;
$L__BB1_18:
	ld.global.u32 	%r42, [%rd17];
	setp.lt.s32 	%p112, %r611, %r42;
	mov.u64 	%rd231, %rd15;
	mov.u32 	%r612, %r42;
	@%p112 bra 	$L__BB1_21;
	setp.lt.s32 	%p113, %r42, %r611;
	mov.u64 	%rd231, %rd230;
	mov.u32 	%r612, %r611;
	@%p113 bra 	$L__BB1_21;
	setp.lt.s64 	%p114, %rd230, %rd15;
	min.s64 	%rd231, %rd230, %rd15;
	selp.b32 	%r612, %r611, %r42, %p114;
$L__BB1_21:
	ld.global.u32 	%r45, [%rd17+1024];
	setp.lt.s32 	%p115, %r612, %r45;
	mov.u64 	%rd232, %rd16;
	mov.u32 	%r613, %r45;
	@%p115 bra 	$L__BB1_24;
	setp.lt.s32 	%p116, %r45, %r612;
	mov.u64 	%rd232, %rd231;
	mov.u32 	%r613, %r612;
	@%p116 bra 	$L__BB1_24;
	setp.lt.s64 	%p117, %rd231, %rd16;
	min.s64 	%rd232, %rd231, %rd16;
	selp.b32 	%r613, %r612, %r45, %p117;
$L__BB1_24:
	add.s32 	%r601, %r601, 1024;
	add.s32 	%r607, %r607, 1024;
	add.s32 	%r606, %r606, 1024;
	add.s32 	%r605, %r605, 1024;
	add.s32 	%r604, %r604, 1024;
	setp.lt.s32 	%p118, %r601, %r4;
	@%p118 bra 	$L__BB1_12;
$L__BB1_25:
	setp.lt.s32 	%p119, %r4, 256;
	@%p119 bra 	$L__BB1_70;
	// begin inline asm
	mov.u32 %r488, %laneid;
	// end inline asm
	mov.b32 	%r506, 1;
	mov.b32 	%r507, 31;
	mov.b32 	%r508, -1;
	// begin inline asm
	shfl.sync.down.b32 %r489, %r613, %r506, %r507, %r508;
	// end inline asm
	// begin inline asm
	shfl.sync.down.b32 %r494, %r495, %r506, %r507, %r508;
	// end inline asm
	mov.b64 	{%r500, %r505}, %rd232;
	// begin inline asm
	shfl.sync.down.b32 %r499, %r500, %r506, %r507, %r508;
	// end inline asm
	// begin inline asm
	shfl.sync.down.b32 %r504, %r505, %r506, %r507, %r508;
	// end inline asm
	mov.b64 	%rd28, {%r499, %r504};
	setp.gt.s32 	%p171, %r488, 30;
	mov.u64 	%rd234, %rd232;
	mov.u32 	%r615, %r613;
	@%p171 bra 	$L__BB1_30;
	setp.lt.s32 	%p172, %r613, %r489;
	mov.u64 	%rd234, %rd28;
	mov.u32 	%r615, %r489;
	@%p172 bra 	$L__BB1_30;
	setp.lt.s32 	%p173, %r489, %r613;
	mov.u64 	%rd234, %rd232;
	mov.u32 	%r615, %r613;
	@%p173 bra 	$L__BB1_30;
	setp.lt.s64 	%p174, %rd232, %rd28;
	min.s64 	%rd234, %rd232, %rd28;
	selp.b32 	%r615, %r613, %r489, %p174;
$L__BB1_30:
	mov.b32 	%r526, 2;
	mov.b32 	%r527, 31;
	mov.b32 	%r528, -1;
	// begin inline asm
	shfl.sync.down.b32 %r509, %r615, %r526, %r527, %r528;
	// end inline asm
	// begin inline asm
	shfl.sync.down.b32 %r514, %r515, %r526, %r527, %r528;
	// end inline asm
	mov.b64 	{%r520, %r525}, %rd234;
	// begin inline asm
	shfl.sync.down.b32 %r519, %r520, %r526, %r527, %r528;
	// end inline asm
	// begin inline asm
	shfl.sync.down.b32 %r524, %r525, %r526, %r527, %r528;
	// end inline asm
	mov.b64 	%rd31, {%r519, %r524};
	setp.gt.s32 	%p175, %r488, 29;
	mov.u64 	%rd235, %rd234;
	mov.u32 	%r616, %r615;
	@%p175 bra 	$L__BB1_34;
	setp.lt.s32 	%p176, %r615, %r509;
	mov.u64 	%rd235, %rd31;
	mov.u32 	%r616, %r509;
	@%p176 bra 	$L__BB1_34;
	setp.lt.s32 	%p177, %r509, %r615;
	mov.u64 	%rd235, %rd234;
	mov.u32 	%r616, %r615;
	@%p177 bra 	$L__BB1_34;
	setp.lt.s64 	%p178, %rd234, %rd31;
	min.s64 	%rd235, %rd234, %rd31;
	selp.b32 	%r616, %r615, %r509, %p178;
$L__BB1_34:
	mov.b32 	%r546, 4;
	mov.b32 	%r547, 31;
	mov.b32 	%r548, -1;
	// begin inline asm
	shfl.sync.down.b32 %r529, %r616, %r546, %r547, %r548;
	// end inline asm
	// begin inline asm
	shfl.sync.down.b32 %r534, %r535, %r546, %r547, %r548;
	// end inline asm
	mov.b64 	{%r540, %r545}, %rd235;
	// begin inline asm
	shfl.sync.down.b32 %r539, %r540, %r546, %r547, %r548;
	// end inline asm
	// begin inline asm
	shfl.sync.down.b32 %r544, %r545, %r546, %r547, %r548;
	// end inline asm
	mov.b64 	%rd34, {%r539, %r544};
	setp.gt.s32 	%p179, %r488, 27;
	mov.u64 	%rd236, %rd235;
	mov.u32 	%r617, %r616;
	@%p179 bra 	$L__BB1_38;
	setp.lt.s32 	%p180, %r616, %r529;
	mov.u64 	%rd236, %rd34;
	mov.u32 	%r617, %r529;
	@%p180 bra 	$L__BB1_38;
	setp.lt.s32 	%p181, %r529, %r616;
	mov.u64 	%rd236, %rd235;
	mov.u32 	%r617, %r616;
	@%p181 bra 	$L__BB1_38;
	setp.lt.s64 	%p182, %rd235, %rd34;
	min.s64 	%rd236, %rd235, %rd34;
	selp.b32 	%r617, %r616, %r529, %p182;
$L__BB1_38:
	mov.b32 	%r566, 8;
	mov.b32 	%r567, 31;
	mov.b32 	%r568, -1;
	// begin inline asm
	shfl.sync.down.b32 %r549, %r617, %r566, %r567, %r568;
	// end inline asm
	// begin inline asm
	shfl.sync.down.b32 %r554, %r555, %r566, %r567, %r568;
	// end inline asm
	mov.b64 	{%r560, %r565}, %rd236;
	// begin inline asm
	shfl.sync.down.b32 %r559, %r560, %r566, %r567, %r568;
	// end inline asm
	// begin inline asm
	shfl.sync.down.b32 %r564, %r565, %r566, %r567, %r568;
	// end inline asm
	mov.b64 	%rd37, {%r559, %r564};
	setp.gt.s32 	%p183, %r488, 23;
	mov.u64 	%rd237, %rd236;
	mov.u32 	%r618, %r617;
	@%p183 bra 	$L__BB1_42;
	setp.lt.s32 	%p184, %r617, %r549;
	mov.u64 	%rd237, %rd37;
	mov.u32 	%r618, %r549;
	@%p184 bra 	$L__BB1_42;
	setp.lt.s32 	%p185, %r549, %r617;
	mov.u64 	%rd237, %rd236;
	mov.u32 	%r618, %r617;
	@%p185 bra 	$L__BB1_42;
	setp.lt.s64 	%p186, %rd236, %rd37;
	min.s64 	%rd237, %rd236, %rd37;
	selp.b32 	%r618, %r617, %r549, %p186;
$L__BB1_42:
	mov.b32 	%r586, 16;
	mov.b32 	%r587, 31;
	mov.b32 	%r588, -1;
	// begin inline asm
	shfl.sync.down.b32 %r569, %r618, %r586, %r587, %r588;
	// end inline asm
	// begin inline asm
	shfl.sync.down.b32 %r574, %r575, %r586, %r587, %r588;
	// end inline asm
	mov.b64 	{%r580, %r585}, %rd237;
	// begin inline asm
	shfl.sync.down.b32 %r579, %r580, %r586, %r587, %r588;
	// end inline asm
	// begin inline asm
	shfl.sync.down.b32 %r584, %r585, %r586, %r587, %r588;
	// end inline asm
	mov.b64 	%rd40, {%r579, %r584};
	setp.gt.s32 	%p187, %r488, 15;
	mov.u64 	%rd285, %rd237;
	mov.u32 	%r677, %r618;
	@%p187 bra 	$L__BB1_46;
	setp.lt.s32 	%p188, %r618, %r569;
	mov.u64 	%rd285, %rd40;
	mov.u32 	%r677, %r569;
	@%p188 bra 	$L__BB1_46;
	setp.lt.s32 	%p189, %r569, %r618;
	mov.u64 	%rd285, %rd237;
	mov.u32 	%r677, %r618;
	@%p189 bra 	$L__BB1_46;
	setp.lt.s64 	%p190, %rd237, %rd40;
	min.s64 	%rd285, %rd237, %rd40;
	selp.b32 	%r677, %r618, %r569, %p190;
$L__BB1_46:
	setp.ne.s32 	%p191, %r488, 0;
	@%p191 bra 	$L__BB1_48;
	shr.u32 	%r589, %r5, 1;
	and.b32  	%r590, %r589, 496;
	mov.u32 	%r591, _ZN6thrust24THRUST_300001_SM_1000_NS8cuda_cub4core6detail5shmemE;
	add.s32 	%r592, %r591, %r590;
	st.shared.u32 	[%r592+8], %r677;
	st.shared.u64 	[%r592+16], %rd285;
$L__BB1_48:
	bar.sync 	0;
	setp.ne.s32 	%p192, %r5, 0;
	@%p192 bra 	$L__BB1_208;
	ld.shared.u32 	%r70, [_ZN6thrust24THRUST_300001_SM_1000_NS8cuda_cub4core6detail5shmemE+24];
	ld.shared.u64 	%rd43, [_ZN6thrust24THRUST_300001_SM_1000_NS8cuda_cub4core6detail5shmemE+32];
	setp.lt.s32 	%p193, %r677, %r70;
	mov.u64 	%rd239, %rd43;
	mov.u32 	%r620, %r70;
	@%p193 bra 	$L__BB1_52;
	setp.lt.s32 	%p194, %r70, %r677;
	mov.u64 	%rd239, %rd285;
	mov.u32 	%r620, %r677;
	@%p194 bra 	$L__BB1_52;
	setp.lt.s64 	%p195, %rd285, %rd43;
	min.s64 	%rd239, %rd285, %rd43;
	selp.b32 	%r620, %r677, %r70, %p195;
$L__BB1_52:
	ld.shared.u32 	%r73, [_ZN6thrust24THRUST_300001_SM_1000_NS8cuda_cub4core6detail5shmemE+40];
	ld.shared.u64 	%rd46, [_ZN6thrust24THRUST_300001_SM_1000_NS8cuda_cub4core6detail5shmemE+48];
	setp.lt.s32 	%p196, %r620, %r73;
	mov.u64 	%rd240, %rd46;
	mov.u32 	%r621, %r73;
	@%p196 bra 	$L__BB1_55;
	setp.lt.s32 	%p197, %r73, %r620;
	mov.u64 	%rd240, %rd239;
	mov.u32 	%r621, %r620;
	@%p197 bra 	$L__BB1_55;
	setp.lt.s64 	%p198, %rd239, %rd46;
	min.s64 	%rd240, %rd239, %rd46;
	selp.b32 	%r621, %r620, %r73, %p198;
$L__BB1_55:
	ld.shared.u32 	%r76, [_ZN6thrust24THRUST_300001_SM_1000_NS8cuda_cub4core6detail5shmemE+56];
	ld.shared.u64 	%rd49, [_ZN6thrust24THRUST_300001_SM_1000_NS8cuda_cub4core6detail5shmemE+64];
	setp.lt.s32 	%p199, %r621, %r76;
	mov.u64 	%rd241, %rd49;
	mov.u32 	%r622, %r76;
	@%p199 bra 	$L__BB1_58;
	setp.lt.s32 	%p200, %r76, %r621;
	mov.u64 	%rd241, %rd240;
	mov.u32 	%r622, %r621;
	@%p200 bra 	$L__BB1_58;
	setp.lt.s64 	%p201, %rd240, %rd49;
	min.s64 	%rd241, %rd240, %rd49;
	selp.b32 	%r622, %r621, %r76, %p201;
$L__BB1_58:
	ld.shared.u32 	%r79, [_ZN6thrust24THRUST_300001_SM_1000_NS8cuda_cub4core6detail5shmemE+72];
	ld.shared.u64 	%rd52, [_ZN6thrust24THRUST_300001_SM_1000_NS8cuda_cub4core6detail5shmemE+80];
	setp.lt.s32 	%p202, %r622, %r79;
	mov.u64 	%rd242, %rd52;
	mov.u32 	%r623, %r79;
	@%p202 bra 	$L__BB1_61;
	setp.lt.s32 	%p203, %r79, %r622;
	mov.u64 	%rd242, %rd241;
	mov.u32 	%r623, %r622;
	@%p203 bra 	$L__BB1_61;
	setp.lt.s64 	%p204, %rd241, %rd52;
	min.s64 	%rd242, %rd241, %rd52;
	selp.b32 	%r623, %r622, %r79, %p204;
$L__BB1_61:
	ld.shared.u32 	%r82, [_ZN6thrust24THRUST_300001_SM_1000_NS8cuda_cub4core6detail5shmemE+88];
	ld.shared.u64 	%rd55, [_ZN6thrust24THRUST_300001_SM_1000_NS8cuda_cub4core6detail5shmemE+96];
	setp.lt.s32 	%p205, %r623, %r82;
	mov.u32 	%r624, %r82;
	mov.u64 	%rd243, %rd55;
	@%p205 bra 	$L__BB1_64;
	setp.lt.s32 	%p206, %r82, %r623;
	mov.u32 	%r624, %r623;
	mov.u64 	%rd243, %rd242;
	@%p206 bra 	$L__BB1_64;
	setp.lt.s64 	%p207, %rd242, %rd55;
	selp.b32 	%r624, %r623, %r82, %p207;
	min.s64 	%rd243, %rd242, %rd55;
$L__BB1_64:
	ld.shared.u32 	%r85, [_ZN6thrust24THRUST_300001_SM_1000_NS8cuda_cub4core6detail5shmemE+104];
	ld.shared.u64 	%rd58, [_ZN6thrust24THRUST_300001_SM_1000_NS8cuda_cub4core6detail5shmemE+112];
	setp.lt.s32 	%p208, %r624, %r85;
	mov.u32 	%r625, %r85;
	mov.u64 	%rd244, %rd58;
	@%p208 bra 	$L__BB1_67;
	setp.lt.s32 	%p209, %r85, %r624;
	mov.u32 	%r625, %r624;
	mov.u64 	%rd244, %rd243;
	@%p209 bra 	$L__BB1_67;
	setp.lt.s64 	%p210, %rd243, %rd58;
	selp.b32 	%r625, %r624, %r85, %p210;
	min.s64 	%rd244, %rd243, %rd58;
$L__BB1_67:
	ld.shared.u32 	%r88, [_ZN6thrust24THRUST_300001_SM_1000_NS8cuda_cub4core6detail5shmemE+120];
	ld.shared.u64 	%rd61, [_ZN6thrust24THRUST_300001_SM_1000_NS8cuda_cub4core6detail5shmemE+128];
	setp.lt.s32 	%p211, %r625, %r88;
	mov.u32 	%r677, %r88;
	mov.u64 	%rd285, %rd61;
	@%p211 bra 	$L__BB1_208;
	setp.lt.s32 	%p212, %r88, %r625;
	mov.u32 	%r677, %r625;
	mov.u64 	%rd285, %rd244;
	@%p212 bra 	$L__BB1_208;
	setp.lt.s64 	%p213, %rd244, %rd61;
	selp.b32 	%r677, %r625, %r88, %p213;
	min.s64 	%rd285, %rd244, %rd61;
	bra.uni 	$L__BB1_208;
$L__BB1_70:
	// begin inline asm
	mov.u32 %r375, %laneid;
	// end inline asm
	and.b32  	%r396, %r5, 992;
	add.s32 	%r397, %r396, 32;
	setp.gt.s32 	%p120, %r397, %r4;
	not.b32 	%r398, %r396;
	add.s32 	%r399, %r4, %r398;
	selp.b32 	%r394, %r399, 31, %p120;
	mov.b32 	%r393, 1;
	mov.b32 	%r395, -1;
	// begin inline asm
	shfl.sync.down.b32 %r376, %r613, %r393, %r394, %r395;
	// end inline asm
	// begin inline asm
	shfl.sync.down.b32 %r381, %r382, %r393, %r394, %r395;
	// end inline asm
	mov.b64 	{%r387, %r392}, %rd232;
	// begin inline asm
	shfl.sync.down.b32 %r386, %r387, %r393, %r394, %r395;
	// end inline asm
	// begin inline asm
	shfl.sync.down.b32 %r391, %r392, %r393, %r394, %r395;
	// end inline asm
	mov.b64 	%rd63, {%r386, %r391};
	setp.ge.s32 	%p121, %r375, %r394;
	mov.u32 	%r626, %r613;
	mov.u64 	%rd245, %rd232;
	@%p121 bra 	$L__BB1_74;
	setp.lt.s32 	%p122, %r613, %r376;
	mov.u32 	%r626, %r376;
	mov.u64 	%rd245, %rd63;
	@%p122 bra 	$L__BB1_74;
	setp.lt.s32 	%p123, %r376, %r613;
	mov.u32 	%r626, %r613;
	mov.u64 	%rd245, %rd232;
	@%p123 bra 	$L__BB1_74;
	setp.lt.s64 	%p124, %rd232, %rd63;
	selp.b32 	%r626, %r613, %r376, %p124;
	min.s64 	%rd245, %rd232, %rd63;
$L__BB1_74:
	mov.b32 	%r417, 2;
	mov.b32 	%r419, -1;
	// begin inline asm
	shfl.sync.down.b32 %r400, %r626, %r417, %r394, %r419;
	// end inline asm
	// begin inline asm
	shfl.sync.down.b32 %r405, %r406, %r417, %r394, %r419;
	// end inline asm
	mov.b64 	{%r411, %r416}, %rd245;
	// begin inline asm
	shfl.sync.down.b32 %r410, %r411, %r417, %r394, %r419;
	// end inline asm
	// begin inline asm
	shfl.sync.down.b32 %r415, %r416, %r417, %r394, %r419;
	// end inline asm
	mov.b64 	%rd66, {%r410, %r415};
	add.s32 	%r420, %r375, 2;
	setp.gt.s32 	%p125, %r420, %r394;
	mov.u32 	%r627, %r626;
	mov.u64 	%rd246, %rd245;
	@%p125 bra 	$L__BB1_78;
	setp.lt.s32 	%p126, %r626, %r400;
	mov.u32 	%r627, %r400;
	mov.u64 	%rd246, %rd66;
	@%p126 bra 	$L__BB1_78;
	setp.lt.s32 	%p127, %r400, %r626;
	mov.u32 	%r627, %r626;
	mov.u64 	%rd246, %rd245;
	@%p127 bra 	$L__BB1_78;
	setp.lt.s64 	%p128, %rd245, %rd66;
	selp.b32 	%r627, %r626, %r400, %p128;
	min.s64 	%rd246, %rd245, %rd66;
$L__BB1_78:
	mov.b32 	%r438, 4;
	mov.b32 	%r440, -1;
	// begin inline asm
	shfl.sync.down.b32 %r421, %r627, %r438, %r394, %r440;
	// end inline asm
	// begin inline asm
	shfl.sync.down.b32 %r426, %r427, %r438, %r394, %r440;
	// end inline asm
	mov.b64 	{%r432, %r437}, %rd246;
	// begin inline asm
	shfl.sync.down.b32 %r431, %r432, %r438, %r394, %r440;
	// end inline asm
	// begin inline asm
	shfl.sync.down.b32 %r436, %r437, %r438, %r394, %r440;
	// end inline asm
	mov.b64 	%rd69, {%r431, %r436};
	add.s32 	%r441, %r375, 4;
	setp.gt.s32 	%p129, %r441, %r394;
	mov.u32 	%r628, %r627;
	mov.u64 	%rd247, %rd246;
	@%p129 bra 	$L__BB1_82;
	setp.lt.s32 	%p130, %r627, %r421;
	mov.u32 	%r628, %r421;
	mov.u64 	%rd247, %rd69;
	@%p130 bra 	$L__BB1_82;
	setp.lt.s32 	%p131, %r421, %r627;
	mov.u32 	%r628, %r627;
	mov.u64 	%rd247, %rd246;
	@%p131 bra 	$L__BB1_82;
	setp.lt.s64 	%p132, %rd246, %rd69;
	selp.b32 	%r628, %r627, %r421, %p132;
	min.s64 	%rd247, %rd246, %rd69;
$L__BB1_82:
	mov.b32 	%r459, 8;
	mov.b32 	%r461, -1;
	// begin inline asm
	shfl.sync.down.b32 %r442, %r628, %r459, %r394, %r461;
	// end inline asm
	// begin inline asm
	shfl.sync.down.b32 %r447, %r448, %r459, %r394, %r461;
	// end inline asm
	mov.b64 	{%r453, %r458}, %rd247;
	// begin inline asm
	shfl.sync.down.b32 %r452, %r453, %r459, %r394, %r461;
	// end inline asm
	// begin inline asm
	shfl.sync.down.b32 %r457, %r458, %r459, %r394, %r461;
	// end inline asm
	mov.b64 	%rd72, {%r452, %r457};
	add.s32 	%r462, %r375, 8;
	setp.gt.s32 	%p133, %r462, %r394;
	mov.u32 	%r629, %r628;
	mov.u64 	%rd248, %rd247;
	@%p133 bra 	$L__BB1_86;
	setp.lt.s32 	%p134, %r628, %r442;
	mov.u32 	%r629, %r442;
	mov.u64 	%rd248, %rd72;
	@%p134 bra 	$L__BB1_86;
	setp.lt.s32 	%p135, %r442, %r628;
	mov.u32 	%r629, %r628;
	mov.u64 	%rd248, %rd247;
	@%p135 bra 	$L__BB1_86;
	setp.lt.s64 	%p136, %rd247, %rd72;
	selp.b32 	%r629, %r628, %r442, %p136;
	min.s64 	%rd248, %rd247, %rd72;
$L__BB1_86:
	mov.b32 	%r480, 16;
	mov.b32 	%r482, -1;
	// begin inline asm
	shfl.sync.down.b32 %r463, %r629, %r480, %r394, %r482;
	// end inline asm
	// begin inline asm
	shfl.sync.down.b32 %r468, %r469, %r480, %r394, %r482;
	// end inline asm
	mov.b64 	{%r474, %r479}, %rd248;
	// begin inline asm
	shfl.sync.down.b32 %r473, %r474, %r480, %r394, %r482;
	// end inline asm
	// begin inline asm
	shfl.sync.down.b32 %r478, %r479, %r480, %r394, %r482;
	// end inline asm
	mov.b64 	%rd75, {%r473, %r478};
	add.s32 	%r483, %r375, 16;
	setp.gt.s32 	%p137, %r483, %r394;
	mov.u32 	%r677, %r629;
	mov.u64 	%rd285, %rd248;
	@%p137 bra 	$L__BB1_90;
	setp.lt.s32 	%p138, %r629, %r463;
	mov.u32 	%r677, %r463;
	mov.u64 	%rd285, %rd75;
	@%p138 bra 	$L__BB1_90;
	setp.lt.s32 	%p139, %r463, %r629;
	mov.u32 	%r677, %r629;
	mov.u64 	%rd285, %rd248;
	@%p139 bra 	$L__BB1_90;
	setp.lt.s64 	%p140, %rd248, %rd75;
	selp.b32 	%r677, %r629, %r463, %p140;
	min.s64 	%rd285, %rd248, %rd75;
$L__BB1_90:
	setp.ne.s32 	%p141, %r375, 0;
	@%p141 bra 	$L__BB1_92;
	shr.u32 	%r484, %r5, 1;
	and.b32  	%r485, %r484, 496;
	mov.u32 	%r486, _ZN6thrust24THRUST_300001_SM_1000_NS8cuda_cub4core6detail5shmemE;
	add.s32 	%r487, %r486, %r485;
	st.shared.u32 	[%r487+8], %r677;
	st.shared.u64 	[%r487+16], %rd285;
$L__BB1_92:
	bar.sync 	0;
	setp.ne.s32 	%p142, %r5, 0;
	@%p142 bra 	$L__BB1_208;
	setp.lt.s32 	%p143, %r4, 33;
	mov.u32 	%r631, %r677;
	mov.u64 	%rd250, %rd285;
	@%p143 bra 	$L__BB1_97;
	ld.shared.u32 	%r107, [_ZN6thrust24THRUST_300001_SM_1000_NS8cuda_cub4core6detail5shmemE+24];
	ld.shared.u64 	%rd78, [_ZN6thrust24THRUST_300001_SM_1000_NS8cuda_cub4core6detail5shmemE+32];
	setp.lt.s32 	%p144, %r677, %r107;
	mov.u32 	%r631, %r107;
	mov.u64 	%rd250, %rd78;
	@%p144 bra 	$L__BB1_97;
	setp.lt.s32 	%p145, %r107, %r677;
	mov.u32 	%r631, %r677;
	mov.u64 	%rd250, %rd285;
	@%p145 bra 	$L__BB1_97;
	setp.lt.s64 	%p146, %rd285, %rd78;
	selp.b32 	%r631, %r677, %r107, %p146;
	min.s64 	%rd250, %rd285, %rd78;
$L__BB1_97:
	setp.lt.s32 	%p147, %r4, 65;
	mov.u32 	%r632, %r631;
	mov.u64 	%rd251, %rd250;
	@%p147 bra 	$L__BB1_101;
	ld.shared.u32 	%r110, [_ZN6thrust24THRUST_300001_SM_1000_NS8cuda_cub4core6detail5shmemE+40];
	ld.shared.u64 	%rd81, [_ZN6thrust24THRUST_300001_SM_1000_NS8cuda_cub4core6detail5shmemE+48];
	setp.lt.s32 	%p148, %r631, %r110;
	mov.u32 	%r632, %r110;
	mov.u64 	%rd251, %rd81;
	@%p148 bra 	$L__BB1_101;
	setp.lt.s32 	%p149, %r110, %r631;
	mov.u32 	%r632, %r631;
	mov.u64 	%rd251, %rd250;
	@%p149 bra 	$L__BB1_101;
	setp.lt.s64 	%p150, %rd250, %rd81;
	selp.b32 	%r632, %r631, %r110, %p150;
	min.s64 	%rd251, %rd250, %rd81;
$L__BB1_101:
	setp.lt.s32 	%p151, %r4, 97;
	mov.u32 	%r633, %r632;
	mov.u64 	%rd252, %rd251;
	@%p151 bra 	$L__BB1_105;
	ld.shared.u32 	%r113, [_ZN6thrust24THRUST_300001_SM_1000_NS8cuda_cub4core6detail5shmemE+56];
	ld.shared.u64 	%rd84, [_ZN6thrust24THRUST_300001_SM_1000_NS8cuda_cub4core6detail5shmemE+64];
	setp.lt.s32 	%p152, %r632, %r113;
	mov.u32 	%r633, %r113;
	mov.u64 	%rd252, %rd84;
	@%p152 bra 	$L__BB1_105;
	setp.lt.s32 	%p153, %r113, %r632;
	mov.u32 	%r633, %r632;
	mov.u64 	%rd252, %rd251;
	@%p153 bra 	$L__BB1_105;
	setp.lt.s64 	%p154, %rd251, %rd84;
	selp.b32 	%r633, %r632, %r113, %p154;
	min.s64 	%rd252, %rd251, %rd84;
$L__BB1_105:
	setp.lt.s32 	%p155, %r4, 129;
	mov.u32 	%r634, %r633;
	mov.u64 	%rd253, %rd252;
	@%p155 bra 	$L__BB1_109;
	ld.shared.u32 	%r116, [_ZN6thrust24THRUST_300001_SM_1000_NS8cuda_cub4core6detail5shmemE+72];
	ld.shared.u64 	%rd87, [_ZN6thrust24THRUST_300001_SM_1000_NS8cuda_cub4core6detail5shmemE+80];
	setp.lt.s32 	%p156, %r633, %r116;
	mov.u32 	%r634, %r116;
	mov.u64 	%rd253, %rd87;
	@%p156 bra 	$L__BB1_109;
	setp.lt.s32 	%p157, %r116, %r633;
	mov.u32 	%r634, %r633;
	mov.u64 	%rd253, %rd252;
	@%p157 bra 	$L__BB1_109;
	setp.lt.s64 	%p158, %rd252, %rd87;
	selp.b32 	%r634, %r633, %r116, %p158;
	min.s64 	%rd253, %rd252, %rd87;
$L__BB1_109:
	setp.lt.s32 	%p159, %r4, 161;
	mov.u32 	%r635, %r634;
	mov.u64 	%rd254, %rd253;
	@%p159 bra 	$L__BB1_113;
	ld.shared.u32 	%r119, [_ZN6thrust24THRUST_300001_SM_1000_NS8cuda_cub4core6detail5shmemE+88];
	ld.shared.u64 	%rd90, [_ZN6thrust24THRUST_300001_SM_1000_NS8cuda_cub4core6detail5shmemE+96];
	setp.lt.s32 	%p160, %r634, %r119;
	mov.u32 	%r635, %r119;
	mov.u64 	%rd254, %rd90;
	@%p160 bra 	$L__BB1_113;
	setp.lt.s32 	%p161, %r119, %r634;
	mov.u32 	%r635, %r634;
	mov.u64 	%rd254, %rd253;
	@%p161 bra 	$L__BB1_113;
	setp.lt.s64 	%p162, %rd253, %rd90;
	selp.b32 	%r635, %r634, %r119, %p162;
	min.s64 	%rd254, %rd253, %rd90;
$L__BB1_113:
	setp.lt.s32 	%p163, %r4, 193;
	mov.u32 	%r636, %r635;
	mov.u64 	%rd255, %rd254;
	@%p163 bra 	$L__BB1_117;
	ld.shared.u32 	%r122, [_ZN6thrust24THRUST_300001_SM_1000_NS8cuda_cub4core6detail5shmemE+104];
	ld.shared.u64 	%rd93, [_ZN6thrust24THRUST_300001_SM_1000_NS8cuda_cub4core6detail5shmemE+112];
	setp.lt.s32 	%p164, %r635, %r122;
	mov.u32 	%r636, %r122;
	mov.u64 	%rd255, %rd93;
	@%p164 bra 	$L__BB1_117;
	setp.lt.s32 	%p165, %r122, %r635;
	mov.u32 	%r636, %r635;
	mov.u64 	%rd255, %rd254;
	@%p165 bra 	$L__BB1_117;
	setp.lt.s64 	%p166, %rd254, %rd93;
	selp.b32 	%r636, %r635, %r122, %p166;
	min.s64 	%rd255, %rd254, %rd93;
$L__BB1_117:
	setp.lt.s32 	%p167, %r4, 225;
	mov.u32 	%r677, %r636;
	mov.u64 	%rd285, %rd255;
	@%p167 bra 	$L__BB1_208;
	ld.shared.u32 	%r125, [_ZN6thrust24THRUST_300001_SM_1000_NS8cuda_cub4core6detail5shmemE+120];
	ld.shared.u64 	%rd96, [_ZN6thrust24THRUST_300001_SM_1000_NS8cuda_cub4core6detail5shmemE+128];
	setp.lt.s32 	%p168, %r636, %r125;
	mov.u32 	%r677, %r125;
	mov.u64 	%rd285, %rd96;
	@%p168 bra 	$L__BB1_208;
	setp.lt.s32 	%p169, %r125, %r636;
	mov.u32 	%r677, %r636;
	mov.u64 	%rd285, %rd255;
	@%p169 bra 	$L__BB1_208;
	setp.lt.s64 	%p170, %rd255, %rd96;
	selp.b32 	%r677, %r636, %r125, %p170;
	min.s64 	%rd285, %rd255, %rd96;
	bra.uni 	$L__BB1_208;
$L__BB1_121:
	mov.u32 	%r127, %tid.x;
	cvt.s64.s32 	%rd183, %r2;
	add.s64 	%rd98, %rd3, %rd183;
	cvt.u64.u32 	%rd99, %r127;
	add.s64 	%rd184, %rd99, %rd183;
	shl.b64 	%rd185, %rd184, 2;
	add.s64 	%rd186, %rd2, %rd185;
	ld.global.u32 	%r238, [%rd186];
	add.s32 	%r239, %r127, 256;
	cvt.u64.u32 	%rd187, %r239;
	ld.global.u32 	%r240, [%rd186+1024];
	add.s32 	%r241, %r127, 512;
	cvt.u64.u32 	%rd188, %r241;
	ld.global.u32 	%r242, [%rd186+2048];
	add.s32 	%r243, %r127, 768;
	cvt.u64.u32 	%rd189, %r243;
	ld.global.u32 	%r244, [%rd186+3072];
	or.b32  	%r245, %r127, 1024;
	cvt.u64.u32 	%rd100, %r245;
	add.s64 	%rd273, %rd98, %rd100;
	ld.global.u32 	%r665, [%rd186+4096];
	setp.lt.s32 	%p2, %r238, %r240;
	max.s32 	%r246, %r238, %r240;
	selp.b64 	%rd190, %rd187, %rd99, %p2;
	setp.lt.s32 	%p3, %r246, %r242;
	max.s32 	%r247, %r246, %r242;
	selp.b64 	%rd191, %rd188, %rd190, %p3;
	setp.lt.s32 	%p4, %r247, %r244;
	max.s32 	%r129, %r247, %r244;
	selp.b64 	%rd102, %rd189, %rd191, %p4;
	setp.lt.s32 	%p5, %r129, %r665;
	@%p5 bra 	$L__BB1_123;
	setp.lt.s32 	%p6, %r665, %r129;
	setp.lt.u64 	%p7, %rd102, %rd100;
	or.pred  	%p8, %p6, %p7;
	selp.b32 	%r665, %r129, %r665, %p8;
	add.s64 	%rd192, %rd98, %rd102;
	selp.b64 	%rd273, %rd192, %rd273, %p8;
$L__BB1_123:
	setp.le.s32 	%p9, %r235, %r3;
	@%p9 bra 	$L__BB1_164;
	setp.ne.s32 	%p10, %r127, 0;
	@%p10 bra 	$L__BB1_126;
	atom.global.add.u32 	%r248, [%rd1+4], 1280;
	add.s32 	%r249, %r248, %r3;
	st.shared.u32 	[_ZN6thrust24THRUST_300001_SM_1000_NS8cuda_cub4core6detail5shmemE+152], %r249;
$L__BB1_126:
	bar.sync 	0;
	ld.shared.u32 	%r646, [_ZN6thrust24THRUST_300001_SM_1000_NS8cuda_cub4core6detail5shmemE+152];
	add.s32 	%r250, %r646, 1280;
	setp.gt.s32 	%p11, %r250, %r235;
	@%p11 bra 	$L__BB1_141;
	mov.u32 	%r639, %r665;
	mov.u64 	%rd257, %rd273;
$L__BB1_128:
	cvt.s64.s32 	%rd193, %r646;
	add.s64 	%rd194, %rd99, %rd193;
	shl.b64 	%rd195, %rd194, 2;
	add.s64 	%rd196, %rd2, %rd195;
	add.s64 	%rd258, %rd194, %rd3;
	ld.global.u32 	%r640, [%rd196];
	add.s64 	%rd259, %rd258, 256;
	ld.global.u32 	%r641, [%rd196+1024];
	add.s64 	%rd260, %rd258, 512;
	ld.global.u32 	%r642, [%rd196+2048];
	add.s64 	%rd261, %rd258, 768;
	ld.global.u32 	%r643, [%rd196+3072];
	add.s64 	%rd273, %rd258, 1024;
	ld.global.u32 	%r665, [%rd196+4096];
	setp.lt.s32 	%p12, %r639, %r640;
	@%p12 bra 	$L__BB1_130;
	setp.lt.s32 	%p13, %r640, %r639;
	setp.lt.s64 	%p14, %rd257, %rd258;
	or.pred  	%p15, %p13, %p14;
	selp.b32 	%r640, %r639, %r640, %p15;
	selp.b64 	%rd258, %rd257, %rd258, %p15;
$L__BB1_130:
	setp.lt.s32 	%p16, %r640, %r641;
	@%p16 bra 	$L__BB1_132;
	setp.lt.s32 	%p17, %r641, %r640;
	setp.lt.s64 	%p18, %rd258, %rd259;
	or.pred  	%p19, %p17, %p18;
	selp.b32 	%r641, %r640, %r641, %p19;
	selp.b64 	%rd259, %rd258, %rd259, %p19;
$L__BB1_132:
	setp.lt.s32 	%p20, %r641, %r642;
	@%p20 bra 	$L__BB1_134;
	setp.lt.s32 	%p21, %r642, %r641;
	setp.lt.s64 	%p22, %rd259, %rd260;
	or.pred  	%p23, %p21, %p22;
	selp.b32 	%r642, %r641, %r642, %p23;
	selp.b64 	%rd260, %rd259, %rd260, %p23;
$L__BB1_134:
	setp.lt.s32 	%p24, %r642, %r643;
	@%p24 bra 	$L__BB1_136;
	setp.lt.s32 	%p25, %r643, %r642;
	setp.lt.s64 	%p26, %rd260, %rd261;
	or.pred  	%p27, %p25, %p26;
	selp.b32 	%r643, %r642, %r643, %p27;
	selp.b64 	%rd261, %rd260, %rd261, %p27;
$L__BB1_136:
	setp.lt.s32 	%p28, %r643, %r665;
	@%p28 bra 	$L__BB1_138;
	setp.lt.s32 	%p29, %r665, %r643;
	setp.lt.s64 	%p30, %rd261, %rd273;
	or.pred  	%p31, %p29, %p30;
	selp.b32 	%r665, %r643, %r665, %p31;
	selp.b64 	%rd273, %rd261, %rd273, %p31;
$L__BB1_138:
	setp.ne.s32 	%p32, %r127, 0;
	bar.sync 	0;
	@%p32 bra 	$L__BB1_140;
	atom.global.add.u32 	%r251, [%rd1+4], 1280;
	add.s32 	%r252, %r251, %r3;
	st.shared.u32 	[_ZN6thrust24THRUST_300001_SM_1000_NS8cuda_cub4core6detail5shmemE+152], %r252;
$L__BB1_140:
	bar.sync 	0;
	ld.shared.u32 	%r646, [_ZN6thrust24THRUST_300001_SM_1000_NS8cuda_cub4core6detail5shmemE+152];
	add.s32 	%r253, %r646, 1280;
	setp.le.s32 	%p33, %r253, %r235;
	mov.u32 	%r639, %r665;
	mov.u64 	%rd257, %rd273;
	@%p33 bra 	$L__BB1_128;
$L__BB1_141:
	setp.le.s32 	%p34, %r235, %r646;
	@%p34 bra 	$L__BB1_164;
	sub.s32 	%r153, %r235, %r646;
	setp.ge.s32 	%p35, %r127, %r153;
	@%p35 bra 	$L__BB1_164;
	not.b32 	%r255, %r127;
	add.s32 	%r256, %r235, %r255;
	sub.s32 	%r154, %r256, %r646;
	and.b32  	%r257, %r154, 768;
	setp.eq.s32 	%p36, %r257, 768;
	mov.u32 	%r652, %r127;
	@%p36 bra 	$L__BB1_149;
	add.s32 	%r648, %r127, %r646;
	shr.u32 	%r258, %r154, 8;
	add.s32 	%r259, %r258, 1;
	and.b32  	%r260, %r259, 3;
	neg.s32 	%r647, %r260;
	mov.u32 	%r652, %r127;
$L__BB1_145:
	.pragma "nounroll";
	mov.u64 	%rd122, %rd273;
	mov.u32 	%r160, %r665;
	cvt.s64.s32 	%rd198, %r648;
	add.s64 	%rd123, %rd3, %rd198;
	mul.wide.s32 	%rd199, %r648, 4;
	add.s64 	%rd200, %rd2, %rd199;
	ld.global.u32 	%r161, [%rd200];
	setp.lt.s32 	%p37, %r160, %r161;
	mov.u32 	%r665, %r161;
	mov.u64 	%rd273, %rd123;
	@%p37 bra 	$L__BB1_148;
	setp.lt.s32 	%p38, %r161, %r160;
	mov.u32 	%r665, %r160;
	mov.u64 	%rd273, %rd122;
	@%p38 bra 	$L__BB1_148;
	setp.lt.s64 	%p39, %rd122, %rd123;
	selp.b32 	%r665, %r160, %r161, %p39;
	min.s64 	%rd273, %rd122, %rd123;
$L__BB1_148:
	add.s32 	%r652, %r652, 256;
	add.s32 	%r648, %r648, 256;
	add.s32 	%r647, %r647, 1;
	setp.ne.s32 	%p40, %r647, 0;
	@%p40 bra 	$L__BB1_145;
$L__BB1_149:
	setp.lt.u32 	%p41, %r154, 768;
	@%p41 bra 	$L__BB1_164;
	add.s32 	%r655, %r652, %r646;
	add.s32 	%r658, %r655, 256;
	add.s32 	%r657, %r655, 512;
	add.s32 	%r656, %r655, 768;
	add.s64 	%rd128, %rd2, 2048;
$L__BB1_151:
	cvt.s64.s32 	%rd201, %r658;
	add.s64 	%rd130, %rd3, %rd201;
	cvt.s64.s32 	%rd202, %r657;
	add.s64 	%rd131, %rd3, %rd202;
	cvt.s64.s32 	%rd203, %r656;
	add.s64 	%rd132, %rd3, %rd203;
	cvt.s64.s32 	%rd204, %r655;
	mul.wide.s32 	%rd205, %r655, 4;
	add.s64 	%rd133, %rd128, %rd205;
	add.s64 	%rd134, %rd3, %rd204;
	ld.global.u32 	%r180, [%rd133+-2048];
	setp.lt.s32 	%p42, %r665, %r180;
	mov.u32 	%r661, %r180;
	mov.u64 	%rd269, %rd134;
	@%p42 bra 	$L__BB1_154;
	setp.lt.s32 	%p43, %r180, %r665;
	mov.u32 	%r661, %r665;
	mov.u64 	%rd269, %rd273;
	@%p43 bra 	$L__BB1_154;
	setp.lt.s64 	%p44, %rd273, %rd134;
	selp.b32 	%r661, %r665, %r180, %p44;
	min.s64 	%rd269, %rd273, %rd134;
$L__BB1_154:
	ld.global.u32 	%r183, [%rd133+-1024];
	setp.lt.s32 	%p45, %r661, %r183;
	mov.u32 	%r662, %r183;
	mov.u64 	%rd270, %rd130;
	@%p45 bra 	$L__BB1_157;
	setp.lt.s32 	%p46, %r183, %r661;
	mov.u32 	%r662, %r661;
	mov.u64 	%rd270, %rd269;
	@%p46 bra 	$L__BB1_157;
	setp.lt.s64 	%p47, %rd269, %rd130;
	selp.b32 	%r662, %r661, %r183, %p47;
	min.s64 	%rd270, %rd269, %rd130;
$L__BB1_157:
	ld.global.u32 	%r186, [%rd133];
	setp.lt.s32 	%p48, %r662, %r186;
	mov.u32 	%r663, %r186;
	mov.u64 	%rd271, %rd131;
	@%p48 bra 	$L__BB1_160;
	setp.lt.s32 	%p49, %r186, %r662;
	mov.u32 	%r663, %r662;
	mov.u64 	%rd271, %rd270;
	@%p49 bra 	$L__BB1_160;
	setp.lt.s64 	%p50, %rd270, %rd131;
	selp.b32 	%r663, %r662, %r186, %p50;
	min.s64 	%rd271, %rd270, %rd131;
$L__BB1_160:
	ld.global.u32 	%r189, [%rd133+1024];
	setp.lt.s32 	%p51, %r663, %r189;
	mov.u32 	%r665, %r189;
	mov.u64 	%rd273, %rd132;
	@%p51 bra 	$L__BB1_163;
	setp.lt.s32 	%p52, %r189, %r663;
	mov.u32 	%r665, %r663;
	mov.u64 	%rd273, %rd271;
	@%p52 bra 	$L__BB1_163;
	setp.lt.s64 	%p53, %rd271, %rd132;
	selp.b32 	%r665, %r663, %r189, %p53;
	min.s64 	%rd273, %rd271, %rd132;
$L__BB1_163:
	add.s32 	%r652, %r652, 1024;
	add.s32 	%r658, %r658, 1024;
	add.s32 	%r657, %r657, 1024;
	add.s32 	%r656, %r656, 1024;
	add.s32 	%r655, %r655, 1024;
	setp.lt.s32 	%p54, %r652, %r153;
	@%p54 bra 	$L__BB1_151;
$L__BB1_164:
	// begin inline asm
	mov.u32 %r261, %laneid;
	// end inline asm
	mov.b32 	%r279, 1;
	mov.b32 	%r280, 31;
	mov.b32 	%r281, -1;
	// begin inline asm
	shfl.sync.down.b32 %r262, %r665, %r279, %r280, %r281;
	// end inline asm
	// begin inline asm
	shfl.sync.down.b32 %r267, %r268, %r279, %r280, %r281;
	// end inline asm
	mov.b64 	{%r273, %r278}, %rd273;
	// begin inline asm
	shfl.sync.down.b32 %r272, %r273, %r279, %r280, %r281;
	// end inline asm
	// begin inline asm
	shfl.sync.down.b32 %r277, %r278, %r279, %r280, %r281;
	// end inline asm
	mov.b64 	%rd144, {%r272, %r277};
	setp.gt.s32 	%p55, %r261, 30;
	mov.u32 	%r666, %r665;
	mov.u64 	%rd274, %rd273;
	@%p55 bra 	$L__BB1_168;
	setp.lt.s32 	%p56, %r665, %r262;
	mov.u32 	%r666, %r262;
	mov.u64 	%rd274, %rd144;
	@%p56 bra 	$L__BB1_168;
	setp.lt.s32 	%p57, %r262, %r665;
	mov.u32 	%r666, %r665;
	mov.u64 	%rd274, %rd273;
	@%p57 bra 	$L__BB1_168;
	setp.lt.s64 	%p58, %rd273, %rd144;
	selp.b32 	%r666, %r665, %r262, %p58;
	min.s64 	%rd274, %rd273, %rd144;
$L__BB1_168:
	mov.b32 	%r299, 2;
	mov.b32 	%r300, 31;
	mov.b32 	%r301, -1;
	// begin inline asm
	shfl.sync.down.b32 %r282, %r666, %r299, %r300, %r301;
	// end inline asm
	// begin inline asm
	shfl.sync.down.b32 %r287, %r288, %r299, %r300, %r301;
	// end inline asm
	mov.b64 	{%r293, %r298}, %rd274;
	// begin inline asm
	shfl.sync.down.b32 %r292, %r293, %r299, %r300, %r301;
	// end inline asm
	// begin inline asm
	shfl.sync.down.b32 %r297, %r298, %r299, %r300, %r301;
	// end inline asm
	mov.b64 	%rd147, {%r292, %r297};
	setp.gt.s32 	%p59, %r261, 29;
	mov.u32 	%r667, %r666;
	mov.u64 	%rd275, %rd274;
	@%p59 bra 	$L__BB1_172;
	setp.lt.s32 	%p60, %r666, %r282;
	mov.u32 	%r667, %r282;
	mov.u64 	%rd275, %rd147;
	@%p60 bra 	$L__BB1_172;
	setp.lt.s32 	%p61, %r282, %r666;
	mov.u32 	%r667, %r666;
	mov.u64 	%rd275, %rd274;
	@%p61 bra 	$L__BB1_172;
	setp.lt.s64 	%p62, %rd274, %rd147;
	selp.b32 	%r667, %r666, %r282, %p62;
	min.s64 	%rd275, %rd274, %rd147;
$L__BB1_172:
	mov.b32 	%r319, 4;
	mov.b32 	%r320, 31;
	mov.b32 	%r321, -1;
	// begin inline asm
	shfl.sync.down.b32 %r302, %r667, %r319, %r320, %r321;
	// end inline asm
	// begin inline asm
	shfl.sync.down.b32 %r307, %r308, %r319, %r320, %r321;
	// end inline asm
	mov.b64 	{%r313, %r318}, %rd275;
	// begin inline asm
	shfl.sync.down.b32 %r312, %r313, %r319, %r320, %r321;
	// end inline asm
	// begin inline asm
	shfl.sync.down.b32 %r317, %r318, %r319, %r320, %r321;
	// end inline asm
	mov.b64 	%rd150, {%r312, %r317};
	setp.gt.s32 	%p63, %r261, 27;
	mov.u32 	%r668, %r667;
	mov.u64 	%rd276, %rd275;
	@%p63 bra 	$L__BB1_176;
	setp.lt.s32 	%p64, %r667, %r302;
	mov.u32 	%r668, %r302;
	mov.u64 	%rd276, %rd150;
	@%p64 bra 	$L__BB1_176;
	setp.lt.s32 	%p65, %r302, %r667;
	mov.u32 	%r668, %r667;
	mov.u64 	%rd276, %rd275;
	@%p65 bra 	$L__BB1_176;
	setp.lt.s64 	%p66, %rd275, %rd150;
	selp.b32 	%r668, %r667, %r302, %p66;
	min.s64 	%rd276, %rd275, %rd150;
$L__BB1_176:
	mov.b32 	%r339, 8;
	mov.b32 	%r340, 31;
	mov.b32 	%r341, -1;
	// begin inline asm
	shfl.sync.down.b32 %r322, %r668, %r339, %r340, %r341;
	// end inline asm
	// begin inline asm
	shfl.sync.down.b32 %r327, %r328, %r339, %r340, %r341;
	// end inline asm
	mov.b64 	{%r333, %r338}, %rd276;
	// begin inline asm
	shfl.sync.down.b32 %r332, %r333, %r339, %r340, %r341;
	// end inline asm
	// begin inline asm
	shfl.sync.down.b32 %r337, %r338, %r339, %r340, %r341;
	// end inline asm
	mov.b64 	%rd153, {%r332, %r337};
	setp.gt.s32 	%p67, %r261, 23;
	mov.u32 	%r669, %r668;
	mov.u64 	%rd277, %rd276;
	@%p67 bra 	$L__BB1_180;
	setp.lt.s32 	%p68, %r668, %r322;
	mov.u32 	%r669, %r322;
	mov.u64 	%rd277, %rd153;
	@%p68 bra 	$L__BB1_180;
	setp.lt.s32 	%p69, %r322, %r668;
	mov.u32 	%r669, %r668;
	mov.u64 	%rd277, %rd276;
	@%p69 bra 	$L__BB1_180;
	setp.lt.s64 	%p70, %rd276, %rd153;
	selp.b32 	%r669, %r668, %r322, %p70;
	min.s64 	%rd277, %rd276, %rd153;
$L__BB1_180:
	mov.b32 	%r359, 16;
	mov.b32 	%r360, 31;
	mov.b32 	%r361, -1;
	// begin inline asm
	shfl.sync.down.b32 %r342, %r669, %r359, %r360, %r361;
	// end inline asm
	// begin inline asm
	shfl.sync.down.b32 %r347, %r348, %r359, %r360, %r361;
	// end inline asm
	mov.b64 	{%r353, %r358}, %rd277;
	// begin inline asm
	shfl.sync.down.b32 %r352, %r353, %r359, %r360, %r361;
	// end inline asm
	// begin inline asm
	shfl.sync.down.b32 %r357, %r358, %r359, %r360, %r361;
	// end inline asm
	mov.b64 	%rd156, {%r352, %r357};
	setp.gt.s32 	%p71, %r261, 15;
	mov.u32 	%r677, %r669;
	mov.u64 	%rd285, %rd277;
	@%p71 bra 	$L__BB1_184;
	setp.lt.s32 	%p72, %r669, %r342;
	mov.u32 	%r677, %r342;
	mov.u64 	%rd285, %rd156;
	@%p72 bra 	$L__BB1_184;
	setp.lt.s32 	%p73, %r342, %r669;
	mov.u32 	%r677, %r669;
	mov.u64 	%rd285, %rd277;
	@%p73 bra 	$L__BB1_184;
	setp.lt.s64 	%p74, %rd277, %rd156;
	selp.b32 	%r677, %r669, %r342, %p74;
	min.s64 	%rd285, %rd277, %rd156;
$L__BB1_184:
	setp.ne.s32 	%p75, %r261, 0;
	@%p75 bra 	$L__BB1_186;
	shr.u32 	%r362, %r127, 1;
	and.b32  	%r363, %r362, 496;
	mov.u32 	%r364, _ZN6thrust24THRUST_300001_SM_1000_NS8cuda_cub4core6detail5shmemE;
	add.s32 	%r365, %r364, %r363;
	st.shared.u32 	[%r365+8], %r677;
	st.shared.u64 	[%r365+16], %rd285;
$L__BB1_186:
	bar.sync 	0;
	setp.ne.s32 	%p76, %r127, 0;
	@%p76 bra 	$L__BB1_208;
	ld.shared.u32 	%r214, [_ZN6thrust24THRUST_300001_SM_1000_NS8cuda_cub4core6detail5shmemE+24];
	ld.shared.u64 	%rd159, [_ZN6thrust24THRUST_300001_SM_1000_NS8cuda_cub4core6detail5shmemE+32];
	setp.lt.s32 	%p77, %r677, %r214;
	mov.u32 	%r671, %r214;
	mov.u64 	%rd279, %rd159;
	@%p77 bra 	$L__BB1_190;
	setp.lt.s32 	%p78, %r214, %r677;
	mov.u32 	%r671, %r677;
	mov.u64 	%rd279, %rd285;
	@%p78 bra 	$L__BB1_190;
	setp.lt.s64 	%p79, %rd285, %rd159;
	selp.b32 	%r671, %r677, %r214, %p79;
	min.s64 	%rd279, %rd285, %rd159;
$L__BB1_190:
	ld.shared.u32 	%r217, [_ZN6thrust24THRUST_300001_SM_1000_NS8cuda_cub4core6detail5shmemE+40];
	ld.shared.u64 	%rd162, [_ZN6thrust24THRUST_300001_SM_1000_NS8cuda_cub4core6detail5shmemE+48];
	setp.lt.s32 	%p80, %r671, %r217;
	mov.u32 	%r672, %r217;
	mov.u64 	%rd280, %rd162;
	@%p80 bra 	$L__BB1_193;
	setp.lt.s32 	%p81, %r217, %r671;
	mov.u32 	%r672, %r671;
	mov.u64 	%rd280, %rd279;
	@%p81 bra 	$L__BB1_193;
	setp.lt.s64 	%p82, %rd279, %rd162;
	selp.b32 	%r672, %r671, %r217, %p82;
	min.s64 	%rd280, %rd279, %rd162;
$L__BB1_193:
	ld.shared.u32 	%r220, [_ZN6thrust24THRUST_300001_SM_1000_NS8cuda_cub4core6detail5shmemE+56];
	ld.shared.u64 	%rd165, [_ZN6thrust24THRUST_300001_SM_1000_NS8cuda_cub4core6detail5shmemE+64];
	setp.lt.s32 	%p83, %r672, %r220;
	mov.u32 	%r673, %r220;
	mov.u64 	%rd281, %rd165;
	@%p83 bra 	$L__BB1_196;
	setp.lt.s32 	%p84, %r220, %r672;
	mov.u32 	%r673, %r672;
	mov.u64 	%rd281, %rd280;
	@%p84 bra 	$L__BB1_196;
	setp.lt.s64 	%p85, %rd280, %rd165;
	selp.b32 	%r673, %r672, %r220, %p85;
	min.s64 	%rd281, %rd280, %rd165;
$L__BB1_196:
	ld.shared.u32 	%r223, [_ZN6thrust24THRUST_300001_SM_1000_NS8cuda_cub4core6detail5shmemE+72];
	ld.shared.u64 	%rd168, [_ZN6thrust24THRUST_300001_SM_1000_NS8cuda_cub4core6detail5shmemE+80];
	setp.lt.s32 	%p86, %r673, %r223;
	mov.u32 	%r674, %r223;
	mov.u64 	%rd282, %rd168;
	@%p86 bra 	$L__BB1_199;
	setp.lt.s32 	%p87, %r223, %r673;
	mov.u32 	%r674, %r673;
	mov.u64 	%rd282, %rd281;
	@%p87 bra 	$L__BB1_199;
	setp.lt.s64 	%p88, %rd281, %rd168;
	selp.b32 	%r674, %r673, %r223, %p88;
	min.s64 	%rd282, %rd281, %rd168;
$L__BB1_199:
	ld.shared.u32 	%r226, [_ZN6thrust24THRUST_300001_SM_1000_NS8cuda_cub4core6detail5shmemE+88];
	ld.shared.u64 	%rd171, [_ZN6thrust24THRUST_300001_SM_1000_NS8cuda_cub4core6detail5shmemE+96];
	setp.lt.s32 	%p89, %r674, %r226;
	mov.u32 	%r675, %r226;
	mov.u64 	%rd283, %rd171;
	@%p89 bra 	$L__BB1_202;
	setp.lt.s32 	%p90, %r226, %r674;
	mov.u32 	%r675, %r674;
	mov.u64 	%rd283, %rd282;
	@%p90 bra 	$L__BB1_202;
	setp.lt.s64 	%p91, %rd282, %rd171;
	selp.b32 	%r675, %r674, %r226, %p91;
	min.s64 	%rd283, %rd282, %rd171;
$L__BB1_202:
	ld.shared.u32 	%r229, [_ZN6thrust24THRUST_300001_SM_1000_NS8cuda_cub4core6detail5shmemE+104];
	ld.shared.u64 	%rd174, [_ZN6thrust24THRUST_300001_SM_1000_NS8cuda_cub4core6detail5shmemE+112];
	setp.lt.s32 	%p92, %r675, %r229;
	mov.u32 	%r676, %r229;
	mov.u64 	%rd284, %rd174;
	@%p92 bra 	$L__BB1_205;
	setp.lt.s32 	%p93, %r229, %r675;
	mov.u32 	%r676, %r675;
	mov.u64 	%rd284, %rd283;
	@%p93 bra 	$L__BB1_205;
	setp.lt.s64 	%p94, %rd283, %rd174;
	selp.b32 	%r676, %r675, %r229, %p94;
	min.s64 	%rd284, %rd283, %rd174;
$L__BB1_205:
	ld.shared.u32 	%r232, [_ZN6thrust24THRUST_300001_SM_1000_NS8cuda_cub4core6detail5shmemE+120];
	ld.shared.u64 	%rd177, [_ZN6thrust24THRUST_300001_SM_1000_NS8cuda_cub4core6detail5shmemE+128];
	setp.lt.s32 	%p95, %r676, %r232;
	mov.u32 	%r677, %r232;
	mov.u64 	%rd285, %rd177;
	@%p95 bra 	$L__BB1_208;
	setp.lt.s32 	%p96, %r232, %r676;
	mov.u32 	%r677, %r676;
	mov.u64 	%rd285, %rd284;
	@%p96 bra 	$L__BB1_208;
	setp.lt.s64 	%p97, %rd284, %rd177;
	selp.b32 	%r677, %r676, %r232, %p97;
	min.s64 	%rd285, %rd284, %rd177;
$L__BB1_208:
	mov.u32 	%r593, %tid.x;
	setp.ne.s32 	%p214, %r593, 0;
	@%p214 bra 	$L__BB1_210;
	ld.param.u64 	%rd222, [_ZN6thrust24THRUST_300001_SM_1000_NS8cuda_cub4core6detail13_kernel_agentINS1_8__reduce11ReduceAgentINS0_12zip_iteratorIN4cuda3std3__45tupleIJNS0_6detail15normal_iteratorINS0_10device_ptrIiEEEENS0_17counting_iteratorIlNS0_11use_defaultESI_SI_EEEEEEEPNSB_IJilEEESM_iNS1_9__extrema9arg_max_fIilNSA_4lessIiEEEEEEJSL_SN_iN3cub18CUB_300001_SM_100013GridEvenShareIiEENSV_9GridQueueIjEESS_EEEvDpT0__param_1];
	cvta.to.global.u64 	%rd219, %rd222;
	mul.wide.u32 	%rd220, %r1, 16;
	add.s64 	%rd221, %rd219, %rd220;
	st.global.u32 	[%rd221], %r677;
	st.global.u64 	[%rd221+8], %rd285;
$L__BB1_210:
	ret;

}
	// .globl	_ZN6thrust24THRUST_300001_SM_1000_NS8cuda_cub4core6detail13_kernel_agentINS1_8__reduce10DrainAgentIiEEJN3cub18CUB_300001_SM_10009GridQueueIjEEiEEEvDpT0_
.visible .entry _ZN6thrust24THRUST_300001_SM_1000_NS8cuda_cub4core6detail13_kernel_agentINS1_8__reduce10DrainAgentIiEEJN3cub18CUB_300001_SM_10009GridQueueIjEEiEEEvDpT0_(
	.param .align 8 .b8 _ZN6thrust24THRUST_300001_SM_1000_NS8cuda_cub4core6detail13_kernel_agentINS1_8__reduce10DrainAgentIiEEJN3cub18CUB_300001_SM_10009GridQueueIjEEiEEEvDpT0__param_0[8],
	.param .u32 _ZN6thrust24THRUST_300001_SM_1000_NS8cuda_cub4core6detail13_kernel_agentINS1_8__reduce10DrainAgentIiEEJN3cub18CUB_300001_SM_10009GridQueueIjEEiEEEvDpT0__param_1
)
.maxntid 1
{
	.reg .b32 	%r<3>;
	.reg .b64 	%rd<3>;

	ld.param.u64 	%rd1, [_ZN6thrust24THRUST_300001_SM_1000_NS8cuda_cub4core6detail13_kernel_agentINS1_8__reduce10DrainAgentIiEEJN3cub18CUB_300001_SM_10009GridQueueIjEEiEEEvDpT0__param_0];
	ld.param.u32 	%r1, [_ZN6thrust24THRUST_300001_SM_1000_NS8cuda_cub4core6detail13_kernel_agentINS1_8__reduce10DrainAgentIiEEJN3cub18CUB_300001_SM_10009GridQueueIjEEiEEEvDpT0__param_1];
	cvta.to.global.u64 	%rd2, %rd1;
	st.global.u32 	[%rd2], %r1;
	mov.b32 	%r2, 0;
	st.global.u32 	[%rd2+4], %r2;
	ret;

}
	// .globl	_ZN6thrust24THRUST_300001_SM_1000_NS8cuda_cub4core6detail13_kernel_agentINS1_8__reduce11ReduceAgentIPN4cuda3std3__45tupleIJilEEESC_SB_iNS1_9__extrema9arg_max_fIilNS9_4lessIiEEEEEEJSC_SC_iSH_EEEvDpT0_
.visible .entry _ZN6thrust24THRUST_300001_SM_1000_NS8cuda_cub4core6detail13_kernel_agentINS1_8__reduce11ReduceAgentIPN4cuda3std3__45tupleIJilEEESC_SB_iNS1_9__extrema9arg_max_fIilNS9_4lessIiEEEEEEJSC_SC_iSH_EEEvDpT0_(
	.param .u64 .ptr .align 1 _ZN6thrust24THRUST_300001_SM_1000_NS8cuda_cub4core6detail13_kernel_agentINS1_8__reduce11ReduceAgentIPN4cuda3std3__45tupleIJilEEESC_SB_iNS1_9__extrema9arg_max_fIilNS9_4lessIiEEEEEEJSC_SC_iSH_EEEvDpT0__param_0,
	.param .u64 .ptr .align 1 _ZN6thrust24THRUST_300001_SM_1000_NS8cuda_cub4core6detail13_kernel_agentINS1_8__reduce11ReduceAgentIPN4cuda3std3__45tupleIJilEEESC_SB_iNS1_9__extrema9arg_max_fIilNS9_4lessIiEEEEEEJSC_SC_iSH_EEEvDpT0__param_1,
	.param .u32 _ZN6thrust24THRUST_300001_SM_1000_NS8cuda_cub4core6detail13_kernel_agentINS1_8__reduce11ReduceAgentIPN4cuda3std3__45tupleIJilEEESC_SB_iNS1_9__extrema9arg_max_fIilNS9_4lessIiEEEEEEJSC_SC_iSH_EEEvDpT0__param_2,
	.param .align 1 .b8 _ZN6thrust24THRUST_300001_SM_1000_NS8cuda_cub4core6detail13_kernel_agentINS1_8__reduce11ReduceAgentIPN4cuda3std3__45tupleIJilEEESC_SB_iNS1_9__extrema9arg_max_fIilNS9_4lessIiEEEEEEJSC_SC_iSH_EEEvDpT0__param_3[1]
)
.maxntid 256
{
	.reg .pred 	%p<222>;
	.reg .b32 	%r<637>;
	.reg .b64 	%rd<356>;

	ld.param.u64 	%rd186, [_ZN6thrust24THRUST_300001_SM_1000_NS8cuda_cub4core6detail13_kernel_agentINS1_8__reduce11ReduceAgentIPN4cuda3std3__45tupleIJilEEESC_SB_iNS1_9__extrema9arg_max_fIilNS9_4lessIiEEEEEEJSC_SC_iSH_EEEvDpT0__param_0];
	ld.param.u64 	%rd187, [_ZN6thrust24THRUST_300001_SM_1000_NS8cuda_cub4core6detail13_kernel_agentINS1_8__reduce11ReduceAgentIPN4cuda3std3__45tupleIJilEEESC_SB_iNS1_9__extrema9arg_max_fIilNS9_4lessIiEEEEEEJSC_SC_iSH_EEEvDpT0__param_1];
	ld.param.u32 	%r215, [_ZN6thrust24THRUST_300001_SM_1000_NS8cuda_cub4core6detail13_kernel_agentINS1_8__reduce11ReduceAgentIPN4cuda3std3__45tupleIJilEEESC_SB_iNS1_9__extrema9arg_max_fIilNS9_4lessIiEEEEEEJSC_SC_iSH_EEEvDpT0__param_2];
	setp.eq.s32 	%p1, %r215, 0;
	@%p1 bra 	$L__BB3_211;
	setp.gt.s32 	%p2, %r215, 1279;
	@%p2 bra 	$L__BB3_121;
	mov.u32 	%r1, %tid.x;
	setp.ge.s32 	%p105, %r1, %r215;
	mov.b32 	%r572, 0;
	mov.b64 	%rd298, 0;
	mov.u32 	%r564, %r1;
	@%p105 bra 	$L__BB3_4;
	mul.wide.u32 	%rd263, %r1, 16;
	add.s64 	%rd260, %rd186, %rd263;
	// begin inline asm
	ld.global.nc.u64 %rd259, [%rd260];
	// end inline asm
	add.s64 	%rd262, %rd260, 8;
	// begin inline asm
	ld.global.nc.u64 %rd298, [%rd262];
	// end inline asm
	cvt.u32.u64 	%r572, %rd259;
	add.s32 	%r564, %r1, 256;
$L__BB3_4:
	setp.ge.s32 	%p106, %r564, %r215;
	@%p106 bra 	$L__BB3_25;
	not.b32 	%r334, %r564;
	add.s32 	%r6, %r215, %r334;
	and.b32  	%r335, %r6, 768;
	setp.eq.s32 	%p107, %r335, 768;
	@%p107 bra 	$L__BB3_11;
	mul.wide.u32 	%rd265, %r564, 16;
	add.s64 	%rd289, %rd186, %rd265;
	shr.u32 	%r336, %r6, 8;
	add.s32 	%r337, %r336, 1;
	and.b32  	%r338, %r337, 3;
	neg.s32 	%r560, %r338;
$L__BB3_7:
	.pragma "nounroll";
	mov.u64 	%rd5, %rd298;
	mov.u32 	%r10, %r572;
	// begin inline asm
	ld.global.nc.u64 %rd266, [%rd289];
	// end inline asm
	add.s64 	%rd269, %rd289, 8;
	// begin inline asm
	ld.global.nc.u64 %rd268, [%rd269];
	// end inline asm
	cvt.u32.u64 	%r11, %rd266;
	setp.lt.s32 	%p108, %r10, %r11;
	mov.u64 	%rd298, %rd268;
	mov.u32 	%r572, %r11;
	@%p108 bra 	$L__BB3_10;
	setp.lt.s32 	%p109, %r11, %r10;
	mov.u64 	%rd298, %rd5;
	mov.u32 	%r572, %r10;
	@%p109 bra 	$L__BB3_10;
	setp.lt.s64 	%p110, %rd5, %rd268;
	min.s64 	%rd298, %rd5, %rd268;
	selp.b32 	%r572, %r10, %r11, %p110;
$L__BB3_10:
	add.s32 	%r564, %r564, 256;
	add.s64 	%rd289, %rd289, 4096;
	add.s32 	%r560, %r560, 1;
	setp.ne.s32 	%p111, %r560, 0;
	@%p111 bra 	$L__BB3_7;
$L__BB3_11:
	setp.lt.u32 	%p112, %r6, 768;
	@%p112 bra 	$L__BB3_25;
$L__BB3_12:
	mul.wide.s32 	%rd274, %r564, 16;
	add.s64 	%rd271, %rd186, %rd274;
	// begin inline asm
	ld.global.nc.u64 %rd270, [%rd271];
	// end inline asm
	add.s64 	%rd273, %rd271, 8;
	// begin inline asm
	ld.global.nc.u64 %rd272, [%rd273];
	// end inline asm
	cvt.u32.u64 	%r21, %rd270;
	setp.lt.s32 	%p113, %r572, %r21;
	mov.u64 	%rd295, %rd272;
	mov.u32 	%r569, %r21;
	@%p113 bra 	$L__BB3_15;
	setp.lt.s32 	%p114, %r21, %r572;
	mov.u64 	%rd295, %rd298;
	mov.u32 	%r569, %r572;
	@%p114 bra 	$L__BB3_15;
	setp.lt.s64 	%p115, %rd298, %rd272;
	min.s64 	%rd295, %rd298, %rd272;
	selp.b32 	%r569, %r572, %r21, %p115;
$L__BB3_15:
	add.s64 	%rd276, %rd271, 4096;
	// begin inline asm
	ld.global.nc.u64 %rd275, [%rd276];
	// end inline asm
	add.s64 	%rd278, %rd271, 4104;
	// begin inline asm
	ld.global.nc.u64 %rd277, [%rd278];
	// end inline asm
	cvt.u32.u64 	%r24, %rd275;
	setp.lt.s32 	%p116, %r569, %r24;
	mov.u64 	%rd296, %rd277;
	mov.u32 	%r570, %r24;
	@%p116 bra 	$L__BB3_18;
	setp.lt.s32 	%p117, %r24, %r569;
	mov.u64 	%rd296, %rd295;
	mov.u32 	%r570, %r569;
	@%p117 bra 	$L__BB3_18;
	setp.lt.s64 	%p118, %rd295, %rd277;
	min.s64 	%rd296, %rd295, %rd277;
	selp.b32 	%r570, %r569, %r24, %p118;
$L__BB3_18:
	add.s64 	%rd280, %rd271, 8192;
	// begin inline asm
	ld.global.nc.u64 %rd279, [%rd280];
	// end inline asm
	add.s64 	%rd282, %rd271, 8200;
	// begin inline asm
	ld.global.nc.u64 %rd281, [%rd282];
	// end inline asm
	cvt.u32.u64 	%r27, %rd279;
	setp.lt.s32 	%p119, %r570, %r27;
	mov.u64 	%rd297, %rd281;
	mov.u32 	%r571, %r27;
	@%p119 bra 	$L__BB3_21;
	setp.lt.s32 	%p120, %r27, %r570;
	mov.u64 	%rd297, %rd296;
	mov.u32 	%r571, %r570;
	@%p120 bra 	$L__BB3_21;
	setp.lt.s64 	%p121, %rd296, %rd281;
	min.s64 	%rd297, %rd296, %rd281;
	selp.b32 	%r571, %r570, %r27, %p121;
$L__BB3_21:
	add.s64 	%rd284, %rd271, 12288;
	// begin inline asm
	ld.global.nc.u64 %rd283, [%rd284];
	// end inline asm
	add.s64 	%rd286, %rd271, 12296;
	// begin inline asm
	ld.global.nc.u64 %rd285, [%rd286];
	// end inline asm
	cvt.u32.u64 	%r30, %rd283;
	setp.lt.s32 	%p122, %r571, %r30;
	mov.u64 	%rd298, %rd285;
	mov.u32 	%r572, %r30;
	@%p122 bra 	$L__BB3_24;
	setp.lt.s32 	%p123, %r30, %r571;
	mov.u64 	%rd298, %rd297;
	mov.u32 	%r572, %r571;
	@%p123 bra 	$L__BB3_24;
	setp.lt.s64 	%p124, %rd297, %rd285;
	min.s64 	%rd298, %rd297, %rd285;
	selp.b32 	%r572, %r571, %r30, %p124;
$L__BB3_24:
	add.s32 	%r564, %r564, 1024;
	setp.lt.s32 	%p125, %r564, %r215;
	@%p125 bra 	$L__BB3_12;
$L__BB3_25:
	setp.lt.s32 	%p126, %r215, 256;
	@%p126 bra 	$L__BB3_70;
	// begin inline asm
	mov.u32 %r452, %laneid;
	// end inline asm
	mov.b32 	%r470, 1;
	mov.b32 	%r471, 31;
	mov.b32 	%r472, -1;
	// begin inline asm
	shfl.sync.down.b32 %r453, %r572, %r470, %r471, %r472;
	// end inline asm
	// begin inline asm
	shfl.sync.down.b32 %r458, %r459, %r470, %r471, %r472;
	// end inline asm
	mov.b64 	{%r464, %r469}, %rd298;
	// begin inline asm
	shfl.sync.down.b32 %r463, %r464, %r470, %r471, %r472;
	// end inline asm
	// begin inline asm
	shfl.sync.down.b32 %r468, %r469, %r470, %r471, %r472;
	// end inline asm
	mov.b64 	%rd27, {%r463, %r468};
	setp.gt.s32 	%p178, %r452, 30;
	mov.u64 	%rd300, %rd298;
	mov.u32 	%r574, %r572;
	@%p178 bra 	$L__BB3_30;
	setp.lt.s32 	%p179, %r572, %r453;
	mov.u64 	%rd300, %rd27;
	mov.u32 	%r574, %r453;
	@%p179 bra 	$L__BB3_30;
	setp.lt.s32 	%p180, %r453, %r572;
	mov.u64 	%rd300, %rd298;
	mov.u32 	%r574, %r572;
	@%p180 bra 	$L__BB3_30;
	setp.lt.s64 	%p181, %rd298, %rd27;
	min.s64 	%rd300, %rd298, %rd27;
	selp.b32 	%r574, %r572, %r453, %p181;
$L__BB3_30:
	mov.b32 	%r490, 2;
	mov.b32 	%r491, 31;
	mov.b32 	%r492, -1;
	// begin inline asm
	shfl.sync.down.b32 %r473, %r574, %r490, %r491, %r492;
	// end inline asm
	// begin inline asm
	shfl.sync.down.b32 %r478, %r479, %r490, %r491, %r492;
	// end inline asm
	mov.b64 	{%r484, %r489}, %rd300;
	// begin inline asm
	shfl.sync.down.b32 %r483, %r484, %r490, %r491, %r492;
	// end inline asm
	// begin inline asm
	shfl.sync.down.b32 %r488, %r489, %r490, %r491, %r492;
	// end inline asm
	mov.b64 	%rd30, {%r483, %r488};
	setp.gt.s32 	%p182, %r452, 29;
	mov.u64 	%rd301, %rd300;
	mov.u32 	%r575, %r574;
	@%p182 bra 	$L__BB3_34;
	setp.lt.s32 	%p183, %r574, %r473;
	mov.u64 	%rd301, %rd30;
	mov.u32 	%r575, %r473;
	@%p183 bra 	$L__BB3_34;
	setp.lt.s32 	%p184, %r473, %r574;
	mov.u64 	%rd301, %rd300;
	mov.u32 	%r575, %r574;
	@%p184 bra 	$L__BB3_34;
	setp.lt.s64 	%p185, %rd300, %rd30;
	min.s64 	%rd301, %rd300, %rd30;
	selp.b32 	%r575, %r574, %r473, %p185;
$L__BB3_34:
	mov.b32 	%r510, 4;
	mov.b32 	%r511, 31;
	mov.b32 	%r512, -1;
	// begin inline asm
	shfl.sync.down.b32 %r493, %r575, %r510, %r511, %r512;
	// end inline asm
	// begin inline asm
	shfl.sync.down.b32 %r498, %r499, %r510, %r511, %r512;
	// end inline asm
	mov.b64 	{%r504, %r509}, %rd301;
	// begin inline asm
	shfl.sync.down.b32 %r503, %r504, %r510, %r511, %r512;
	// end inline asm
	// begin inline asm
	shfl.sync.down.b32 %r508, %r509, %r510, %r511, %r512;
	// end inline asm
	mov.b64 	%rd33, {%r503, %r508};
	setp.gt.s32 	%p186, %r452, 27;
	mov.u64 	%rd302, %rd301;
	mov.u32 	%r576, %r575;
	@%p186 bra 	$L__BB3_38;
	setp.lt.s32 	%p187, %r575, %r493;
	mov.u64 	%rd302, %rd33;
	mov.u32 	%r576, %r493;
	@%p187 bra 	$L__BB3_38;
	setp.lt.s32 	%p188, %r493, %r575;
	mov.u64 	%rd302, %rd301;
	mov.u32 	%r576, %r575;
	@%p188 bra 	$L__BB3_38;
	setp.lt.s64 	%p189, %rd301, %rd33;
	min.s64 	%rd302, %rd301, %rd33;
	selp.b32 	%r576, %r575, %r493, %p189;
$L__BB3_38:
	mov.b32 	%r530, 8;
	mov.b32 	%r531, 31;
	mov.b32 	%r532, -1;
	// begin inline asm
	shfl.sync.down.b32 %r513, %r576, %r530, %r531, %r532;
	// end inline asm
	// begin inline asm
	shfl.sync.down.b32 %r518, %r519, %r530, %r531, %r532;
	// end inline asm
	mov.b64 	{%r524, %r529}, %rd302;
	// begin inline asm
	shfl.sync.down.b32 %r523, %r524, %r530, %r531, %r532;
	// end inline asm
	// begin inline asm
	shfl.sync.down.b32 %r528, %r529, %r530, %r531, %r532;
	// end inline asm
	mov.b64 	%rd36, {%r523, %r528};
	setp.gt.s32 	%p190, %r452, 23;
	mov.u64 	%rd303, %rd302;
	mov.u32 	%r577, %r576;
	@%p190 bra 	$L__BB3_42;
	setp.lt.s32 	%p191, %r576, %r513;
	mov.u64 	%rd303, %rd36;
	mov.u32 	%r577, %r513;
	@%p191 bra 	$L__BB3_42;
	setp.lt.s32 	%p192, %r513, %r576;
	mov.u64 	%rd303, %rd302;
	mov.u32 	%r577, %r576;
	@%p192 bra 	$L__BB3_42;
	setp.lt.s64 	%p193, %rd302, %rd36;
	min.s64 	%rd303, %rd302, %rd36;
	selp.b32 	%r577, %r576, %r513, %p193;
$L__BB3_42:
	mov.b32 	%r550, 16;
	mov.b32 	%r551, 31;
	mov.b32 	%r552, -1;
	// begin inline asm
	shfl.sync.down.b32 %r533, %r577, %r550, %r551, %r552;
	// end inline asm
	// begin inline asm
	shfl.sync.down.b32 %r538, %r539, %r550, %r551, %r552;
	// end inline asm
	mov.b64 	{%r544, %r549}, %rd303;
	// begin inline asm
	shfl.sync.down.b32 %r543, %r544, %r550, %r551, %r552;
	// end inline asm
	// begin inline asm
	shfl.sync.down.b32 %r548, %r549, %r550, %r551, %r552;
	// end inline asm
	mov.b64 	%rd39, {%r543, %r548};
	setp.gt.s32 	%p194, %r452, 15;
	mov.u64 	%rd355, %rd303;
	mov.u32 	%r636, %r577;
	@%p194 bra 	$L__BB3_46;
	setp.lt.s32 	%p195, %r577, %r533;
	mov.u64 	%rd355, %rd39;
	mov.u32 	%r636, %r533;
	@%p195 bra 	$L__BB3_46;
	setp.lt.s32 	%p196, %r533, %r577;
	mov.u64 	%rd355, %rd303;
	mov.u32 	%r636, %r577;
	@%p196 bra 	$L__BB3_46;
	setp.lt.s64 	%p197, %rd303, %rd39;
	min.s64 	%rd355, %rd303, %rd39;
	selp.b32 	%r636, %r577, %r533, %p197;
$L__BB3_46:
	setp.ne.s32 	%p198, %r452, 0;
	@%p198 bra 	$L__BB3_48;
	shr.u32 	%r553, %r1, 1;
	and.b32  	%r554, %r553, 496;
	mov.u32 	%r555, _ZN6thrust24THRUST_300001_SM_1000_NS8cuda_cub4core6detail5shmemE;
	add.s32 	%r556, %r555, %r554;
	st.shared.u32 	[%r556+8], %r636;
	st.shared.u64 	[%r556+16], %rd355;
$L__BB3_48:
	bar.sync 	0;
	setp.ne.s32 	%p199, %r1, 0;
	@%p199 bra 	$L__BB3_209;
	ld.shared.u32 	%r51, [_ZN6thrust24THRUST_300001_SM_1000_NS8cuda_cub4core6detail5shmemE+24];
	ld.shared.u64 	%rd42, [_ZN6thrust24THRUST_300001_SM_1000_NS8cuda_cub4core6detail5shmemE+32];
	setp.lt.s32 	%p200, %r636, %r51;
	mov.u64 	%rd305, %rd42;
	mov.u32 	%r579, %r51;
	@%p200 bra 	$L__BB3_52;
	setp.lt.s32 	%p201, %r51, %r636;
	mov.u64 	%rd305, %rd355;
	mov.u32 	%r579, %r636;
	@%p201 bra 	$L__BB3_52;
	setp.lt.s64 	%p202, %rd355, %rd42;
	min.s64 	%rd305, %rd355, %rd42;
	selp.b32 	%r579, %r636, %r51, %p202;
$L__BB3_52:
	ld.shared.u32 	%r54, [_ZN6thrust24THRUST_300001_SM_1000_NS8cuda_cub4core6detail5shmemE+40];
	ld.shared.u64 	%rd45, [_ZN6thrust24THRUST_300001_SM_1000_NS8cuda_cub4core6detail5shmemE+48];
	setp.lt.s32 	%p203, %r579, %r54;
	mov.u64 	%rd306, %rd45;
	mov.u32 	%r580, %r54;
	@%p203 bra 	$L__BB3_55;
	setp.lt.s32 	%p204, %r54, %r579;
	mov.u64 	%rd306, %rd305;
	mov.u32 	%r580, %r579;
	@%p204 bra 	$L__BB3_55;
	setp.lt.s64 	%p205, %rd305, %rd45;
	min.s64 	%rd306, %rd305, %rd45;
	selp.b32 	%r580, %r579, %r54, %p205;
$L__BB3_55:
	ld.shared.u32 	%r57, [_ZN6thrust24THRUST_300001_SM_1000_NS8cuda_cub4core6detail5shmemE+56];
	ld.shared.u64 	%rd48, [_ZN6thrust24THRUST_300001_SM_1000_NS8cuda_cub4core6detail5shmemE+64];
	setp.lt.s32 	%p206, %r580, %r57;
	mov.u64 	%rd307, %rd48;
	mov.u32 	%r581, %r57;
	@%p206 bra 	$L__BB3_58;
	setp.lt.s32 	%p207, %r57, %r580;
	mov.u64 	%rd307, %rd306;
	mov.u32 	%r581, %r580;
	@%p207 bra 	$L__BB3_58;
	setp.lt.s64 	%p208, %rd306, %rd48;
	min.s64 	%rd307, %rd306, %rd48;
	selp.b32 	%r581, %r580, %r57, %p208;
$L__BB3_58:
	ld.shared.u32 	%r60, [_ZN6thrust24THRUST_300001_SM_1000_NS8cuda_cub4core6detail5shmemE+72];
	ld.shared.u64 	%rd51, [_ZN6thrust24THRUST_300001_SM_1000_NS8cuda_cub4core6detail5shmemE+80];
	setp.lt.s32 	%p209, %r581, %r60;
	mov.u64 	%rd308, %rd51;
	mov.u32 	%r582, %r60;
	@%p209 bra 	$L__BB3_61;
	setp.lt.s32 	%p210, %r60, %r581;
	mov.u64 	%rd308, %rd307;
	mov.u32 	%r582, %r581;
	@%p210 bra 	$L__BB3_61;
	setp.lt.s64 	%p211, %rd307, %rd51;
	min.s64 	%rd308, %rd307, %rd51;
	selp.b32 	%r582, %r581, %r60, %p211;
$L__BB3_61:
	ld.shared.u32 	%r63, [_ZN6thrust24THRUST_300001_SM_1000_NS8cuda_cub4core6detail5shmemE+88];
	ld.shared.u64 	%rd54, [_ZN6thrust24THRUST_300001_SM_1000_NS8cuda_cub4core6detail5shmemE+96];
	setp.lt.s32 	%p212, %r582, %r63;
	mov.u64 	%rd309, %rd54;
	mov.u32 	%r583, %r63;
	@%p212 bra 	$L__BB3_64;
	setp.lt.s32 	%p213, %r63, %r582;
	mov.u64 	%rd309, %rd308;
	mov.u32 	%r583, %r582;
	@%p213 bra 	$L__BB3_64;
	setp.lt.s64 	%p214, %rd308, %rd54;
	min.s64 	%rd309, %rd308, %rd54;
	selp.b32 	%r583, %r582, %r63, %p214;
$L__BB3_64:
	ld.shared.u32 	%r66, [_ZN6thrust24THRUST_300001_SM_1000_NS8cuda_cub4core6detail5shmemE+104];
	ld.shared.u64 	%rd57, [_ZN6thrust24THRUST_300001_SM_1000_NS8cuda_cub4core6detail5shmemE+112];
	setp.lt.s32 	%p215, %r583, %r66;
	mov.u64 	%rd310, %rd57;
	mov.u32 	%r584, %r66;
	@%p215 bra 	$L__BB3_67;
	setp.lt.s32 	%p216, %r66, %r583;
	mov.u64 	%rd310, %rd309;
	mov.u32 	%r584, %r583;
	@%p216 bra 	$L__BB3_67;
	setp.lt.s64 	%p217, %rd309, %rd57;
	min.s64 	%rd310, %rd309, %rd57;
	selp.b32 	%r584, %r583, %r66, %p217;
$L__BB3_67:
	ld.shared.u32 	%r69, [_ZN6thrust24THRUST_300001_SM_1000_NS8cuda_cub4core6detail5shmemE+120];
	ld.shared.u64 	%rd60, [_ZN6thrust24THRUST_300001_SM_1000_NS8cuda_cub4core6detail5shmemE+128];
	setp.lt.s32 	%p218, %r584, %r69;
	mov.u32 	%r636, %r69;
	mov.u64 	%rd355, %rd60;
	@%p218 bra 	$L__BB3_209;
	setp.lt.s32 	%p219, %r69, %r584;
	mov.u32 	%r636, %r584;
	mov.u64 	%rd355, %rd310;
	@%p219 bra 	$L__BB3_209;
	setp.lt.s64 	%p220, %rd310, %rd60;
	min.s64 	%rd355, %rd310, %rd60;
	selp.b32 	%r636, %r584, %r69, %p220;
	bra.uni 	$L__BB3_209;
$L__BB3_70:
	// begin inline asm
	mov.u32 %r339, %laneid;
	// end inline asm
	and.b32  	%r360, %r1, 992;
	add.s32 	%r361, %r360, 32;
	setp.gt.s32 	%p127, %r361, %r215;
	not.b32 	%r362, %r360;
	add.s32 	%r363, %r215, %r362;
	selp.b32 	%r358, %r363, 31, %p127;
	mov.b32 	%r357, 1;
	mov.b32 	%r359, -1;
	// begin inline asm
	shfl.sync.down.b32 %r340, %r572, %r357, %r358, %r359;
	// end inline asm
	// begin inline asm
	shfl.sync.down.b32 %r345, %r346, %r357, %r358, %r359;
	// end inline asm
	mov.b64 	{%r351, %r356}, %rd298;
	// begin inline asm
	shfl.sync.down.b32 %r350, %r351, %r357, %r358, %r359;
	// end inline asm
	// begin inline asm
	shfl.sync.down.b32 %r355, %r356, %r357, %r358, %r359;
	// end inline asm
	mov.b64 	%rd62, {%r350, %r355};
	setp.ge.s32 	%p128, %r339, %r358;
	mov.u64 	%rd311, %rd298;
	mov.u32 	%r585, %r572;
	@%p128 bra 	$L__BB3_74;
	setp.lt.s32 	%p129, %r572, %r340;
	mov.u64 	%rd311, %rd62;
	mov.u32 	%r585, %r340;
	@%p129 bra 	$L__BB3_74;
	setp.lt.s32 	%p130, %r340, %r572;
	mov.u64 	%rd311, %rd298;
	mov.u32 	%r585, %r572;
	@%p130 bra 	$L__BB3_74;
	setp.lt.s64 	%p131, %rd298, %rd62;
	min.s64 	%rd311, %rd298, %rd62;
	selp.b32 	%r585, %r572, %r340, %p131;
$L__BB3_74:
	mov.b32 	%r381, 2;
	mov.b32 	%r383, -1;
	// begin inline asm
	shfl.sync.down.b32 %r364, %r585, %r381, %r358, %r383;
	// end inline asm
	// begin inline asm
	shfl.sync.down.b32 %r369, %r370, %r381, %r358, %r383;
	// end inline asm
	mov.b64 	{%r375, %r380}, %rd311;
	// begin inline asm
	shfl.sync.down.b32 %r374, %r375, %r381, %r358, %r383;
	// end inline asm
	// begin inline asm
	shfl.sync.down.b32 %r379, %r380, %r381, %r358, %r383;
	// end inline asm
	mov.b64 	%rd65, {%r374, %r379};
	add.s32 	%r384, %r339, 2;
	setp.gt.s32 	%p132, %r384, %r358;
	mov.u64 	%rd312, %rd311;
	mov.u32 	%r586, %r585;
	@%p132 bra 	$L__BB3_78;
	setp.lt.s32 	%p133, %r585, %r364;
	mov.u64 	%rd312, %rd65;
	mov.u32 	%r586, %r364;
	@%p133 bra 	$L__BB3_78;
	setp.lt.s32 	%p134, %r364, %r585;
	mov.u64 	%rd312, %rd311;
	mov.u32 	%r586, %r585;
	@%p134 bra 	$L__BB3_78;
	setp.lt.s64 	%p135, %rd311, %rd65;
	min.s64 	%rd312, %rd311, %rd65;
	selp.b32 	%r586, %r585, %r364, %p135;
$L__BB3_78:
	mov.b32 	%r402, 4;
	mov.b32 	%r404, -1;
	// begin inline asm
	shfl.sync.down.b32 %r385, %r586, %r402, %r358, %r404;
	// end inline asm
	// begin inline asm
	shfl.sync.down.b32 %r390, %r391, %r402, %r358, %r404;
	// end inline asm
	mov.b64 	{%r396, %r401}, %rd312;
	// begin inline asm
	shfl.sync.down.b32 %r395, %r396, %r402, %r358, %r404;
	// end inline asm
	// begin inline asm
	shfl.sync.down.b32 %r400, %r401, %r402, %r358, %r404;
	// end inline asm
	mov.b64 	%rd68, {%r395, %r400};
	add.s32 	%r405, %r339, 4;
	setp.gt.s32 	%p136, %r405, %r358;
	mov.u32 	%r587, %r586;
	mov.u64 	%rd313, %rd312;
	@%p136 bra 	$L__BB3_82;
	setp.lt.s32 	%p137, %r586, %r385;
	mov.u32 	%r587, %r385;
	mov.u64 	%rd313, %rd68;
	@%p137 bra 	$L__BB3_82;
	setp.lt.s32 	%p138, %r385, %r586;
	mov.u32 	%r587, %r586;
	mov.u64 	%rd313, %rd312;
	@%p138 bra 	$L__BB3_82;
	setp.lt.s64 	%p139, %rd312, %rd68;
	selp.b32 	%r587, %r586, %r385, %p139;
	min.s64 	%rd313, %rd312, %rd68;
$L__BB3_82:
	mov.b32 	%r423, 8;
	mov.b32 	%r425, -1;
	// begin inline asm
	shfl.sync.down.b32 %r406, %r587, %r423, %r358, %r425;
	// end inline asm
	// begin inline asm
	shfl.sync.down.b32 %r411, %r412, %r423, %r358, %r425;
	// end inline asm
	mov.b64 	{%r417, %r422}, %rd313;
	// begin inline asm
	shfl.sync.down.b32 %r416, %r417, %r423, %r358, %r425;
	// end inline asm
	// begin inline asm
	shfl.sync.down.b32 %r421, %r422, %r423, %r358, %r425;
	// end inline asm
	mov.b64 	%rd71, {%r416, %r421};
	add.s32 	%r426, %r339, 8;
	setp.gt.s32 	%p140, %r426, %r358;
	mov.u32 	%r588, %r587;
	mov.u64 	%rd314, %rd313;
	@%p140 bra 	$L__BB3_86;
	setp.lt.s32 	%p141, %r587, %r406;
	mov.u32 	%r588, %r406;
	mov.u64 	%rd314, %rd71;
	@%p141 bra 	$L__BB3_86;
	setp.lt.s32 	%p142, %r406, %r587;
	mov.u32 	%r588, %r587;
	mov.u64 	%rd314, %rd313;
	@%p142 bra 	$L__BB3_86;
	setp.lt.s64 	%p143, %rd313, %rd71;
	selp.b32 	%r588, %r587, %r406, %p143;
	min.s64 	%rd314, %rd313, %rd71;
$L__BB3_86:
	mov.b32 	%r444, 16;
	mov.b32 	%r446, -1;
	// begin inline asm
	shfl.sync.down.b32 %r427, %r588, %r444, %r358, %r446;
	// end inline asm
	// begin inline asm
	shfl.sync.down.b32 %r432, %r433, %r444, %r358, %r446;
	// end inline asm
	mov.b64 	{%r438, %r443}, %rd314;
	// begin inline asm
	shfl.sync.down.b32 %r437, %r438, %r444, %r358, %r446;
	// end inline asm
	// begin inline asm
	shfl.sync.down.b32 %r442, %r443, %r444, %r358, %r446;
	// end inline asm
	mov.b64 	%rd74, {%r437, %r442};
	add.s32 	%r447, %r339, 16;
	setp.gt.s32 	%p144, %r447, %r358;
	mov.u32 	%r636, %r588;
	mov.u64 	%rd355, %rd314;
	@%p144 bra 	$L__BB3_90;
	setp.lt.s32 	%p145, %r588, %r427;
	mov.u32 	%r636, %r427;
	mov.u64 	%rd355, %rd74;
	@%p145 bra 	$L__BB3_90;
	setp.lt.s32 	%p146, %r427, %r588;
	mov.u32 	%r636, %r588;
	mov.u64 	%rd355, %rd314;
	@%p146 bra 	$L__BB3_90;
	setp.lt.s64 	%p147, %rd314, %rd74;
	selp.b32 	%r636, %r588, %r427, %p147;
	min.s64 	%rd355, %rd314, %rd74;
$L__BB3_90:
	setp.ne.s32 	%p148, %r339, 0;
	@%p148 bra 	$L__BB3_92;
	shr.u32 	%r448, %r1, 1;
	and.b32  	%r449, %r448, 496;
	mov.u32 	%r450, _ZN6thrust24THRUST_300001_SM_1000_NS8cuda_cub4core6detail5shmemE;
	add.s32 	%r451, %r450, %r449;
	st.shared.u32 	[%r451+8], %r636;
	st.shared.u64 	[%r451+16], %rd355;
$L__BB3_92:
	bar.sync 	0;
	setp.ne.s32 	%p149, %r1, 0;
	@%p149 bra 	$L__BB3_209;
	setp.lt.s32 	%p150, %r215, 33;
	mov.u32 	%r590, %r636;
	mov.u64 	%rd316, %rd355;
	@%p150 bra 	$L__BB3_97;
	ld.shared.u32 	%r88, [_ZN6thrust24THRUST_300001_SM_1000_NS8cuda_cub4core6detail5shmemE+24];
	ld.shared.u64 	%rd77, [_ZN6thrust24THRUST_300001_SM_1000_NS8cuda_cub4core6detail5shmemE+32];
	setp.lt.s32 	%p151, %r636, %r88;
	mov.u32 	%r590, %r88;
	mov.u64 	%rd316, %rd77;
	@%p151 bra 	$L__BB3_97;
	setp.lt.s32 	%p152, %r88, %r636;
	mov.u32 	%r590, %r636;
	mov.u64 	%rd316, %rd355;
	@%p152 bra 	$L__BB3_97;
	setp.lt.s64 	%p153, %rd355, %rd77;
	selp.b32 	%r590, %r636, %r88, %p153;
	min.s64 	%rd316, %rd355, %rd77;
$L__BB3_97:
	setp.lt.s32 	%p154, %r215, 65;
	mov.u32 	%r591, %r590;
	mov.u64 	%rd317, %rd316;
	@%p154 bra 	$L__BB3_101;
	ld.shared.u32 	%r91, [_ZN6thrust24THRUST_300001_SM_1000_NS8cuda_cub4core6detail5shmemE+40];
	ld.shared.u64 	%rd80, [_ZN6thrust24THRUST_300001_SM_1000_NS8cuda_cub4core6detail5shmemE+48];
	setp.lt.s32 	%p155, %r590, %r91;
	mov.u32 	%r591, %r91;
	mov.u64 	%rd317, %rd80;
	@%p155 bra 	$L__BB3_101;
	setp.lt.s32 	%p156, %r91, %r590;
	mov.u32 	%r591, %r590;
	mov.u64 	%rd317, %rd316;
	@%p156 bra 	$L__BB3_101;
	setp.lt.s64 	%p157, %rd316, %rd80;
	selp.b32 	%r591, %r590, %r91, %p157;
	min.s64 	%rd317, %rd316, %rd80;
$L__BB3_101:
	setp.lt.s32 	%p158, %r215, 97;
	mov.u32 	%r592, %r591;
	mov.u64 	%rd318, %rd317;
	@%p158 bra 	$L__BB3_105;
	ld.shared.u32 	%r94, [_ZN6thrust24THRUST_300001_SM_1000_NS8cuda_cub4core6detail5shmemE+56];
	ld.shared.u64 	%rd83, [_ZN6thrust24THRUST_300001_SM_1000_NS8cuda_cub4core6detail5shmemE+64];
	setp.lt.s32 	%p159, %r591, %r94;
	mov.u32 	%r592, %r94;
	mov.u64 	%rd318, %rd83;
	@%p159 bra 	$L__BB3_105;
	setp.lt.s32 	%p160, %r94, %r591;
	mov.u32 	%r592, %r591;
	mov.u64 	%rd318, %rd317;
	@%p160 bra 	$L__BB3_105;
	setp.lt.s64 	%p161, %rd317, %rd83;
	selp.b32 	%r592, %r591, %r94, %p161;
	min.s64 	%rd318, %rd317, %rd83;
$L__BB3_105:
	setp.lt.s32 	%p162, %r215, 129;
	mov.u32 	%r593, %r592;
	mov.u64 	%rd319, %rd318;
	@%p162 bra 	$L__BB3_109;
	ld.shared.u32 	%r97, [_ZN6thrust24THRUST_300001_SM_1000_NS8cuda_cub4core6detail5shmemE+72];
	ld.shared.u64 	%rd86, [_ZN6thrust24THRUST_300001_SM_1000_NS8cuda_cub4core6detail5shmemE+80];
	setp.lt.s32 	%p163, %r592, %r97;
	mov.u32 	%r593, %r97;
	mov.u64 	%rd319, %rd86;
	@%p163 bra 	$L__BB3_109;
	setp.lt.s32 	%p164, %r97, %r592;
	mov.u32 	%r593, %r592;
	mov.u64 	%rd319, %rd318;
	@%p164 bra 	$L__BB3_109;
	setp.lt.s64 	%p165, %rd318, %rd86;
	selp.b32 	%r593, %r592, %r97, %p165;
	min.s64 	%rd319, %rd318, %rd86;
$L__BB3_109:
	setp.lt.s32 	%p166, %r215, 161;
	mov.u32 	%r594, %r593;
	mov.u64 	%rd320, %rd319;
	@%p166 bra 	$L__BB3_113;
	ld.shared.u32 	%r100, [_ZN6thrust24THRUST_300001_SM_1000_NS8cuda_cub4core6detail5shmemE+88];
	ld.shared.u64 	%rd89, [_ZN6thrust24THRUST_300001_SM_1000_NS8cuda_cub4core6detail5shmemE+96];
	setp.lt.s32 	%p167, %r593, %r100;
	mov.u32 	%r594, %r100;
	mov.u64 	%rd320, %rd89;
	@%p167 bra 	$L__BB3_113;
	setp.lt.s32 	%p168, %r100, %r593;
	mov.u32 	%r594, %r593;
	mov.u64 	%rd320, %rd319;
	@%p168 bra 	$L__BB3_113;
	setp.lt.s64 	%p169, %rd319, %rd89;
	selp.b32 	%r594, %r593, %r100, %p169;
	min.s64 	%rd320, %rd319, %rd89;
$L__BB3_113:
	setp.lt.s32 	%p170, %r215, 193;
	mov.u32 	%r595, %r594;
	mov.u64 	%rd321, %rd320;
	@%p170 bra 	$L__BB3_117;
	ld.shared.u32 	%r103, [_ZN6thrust24THRUST_300001_SM_1000_NS8cuda_cub4core6detail5shmemE+104];
	ld.shared.u64 	%rd92, [_ZN6thrust24THRUST_300001_SM_1000_NS8cuda_cub4core6detail5shmemE+112];
	setp.lt.s32 	%p171, %r594, %r103;
	mov.u32 	%r595, %r103;
	mov.u64 	%rd321, %rd92;
	@%p171 bra 	$L__BB3_117;
	setp.lt.s32 	%p172, %r103, %r594;
	mov.u32 	%r595, %r594;
	mov.u64 	%rd321, %rd320;
	@%p172 bra 	$L__BB3_117;
	setp.lt.s64 	%p173, %rd320, %rd92;
	selp.b32 	%r595, %r594, %r103, %p173;
	min.s64 	%rd321, %rd320, %rd92;
$L__BB3_117:
	setp.lt.s32 	%p174, %r215, 225;
	mov.u32 	%r636, %r595;
	mov.u64 	%rd355, %rd321;
	@%p174 bra 	$L__BB3_209;
	ld.shared.u32 	%r106, [_ZN6thrust24THRUST_300001_SM_1000_NS8cuda_cub4core6detail5shmemE+120];
	ld.shared.u64 	%rd95, [_ZN6thrust24THRUST_300001_SM_1000_NS8cuda_cub4core6detail5shmemE+128];
	setp.lt.s32 	%p175, %r595, %r106;
	mov.u32 	%r636, %r106;
	mov.u64 	%rd355, %rd95;
	@%p175 bra 	$L__BB3_209;
	setp.lt.s32 	%p176, %r106, %r595;
	mov.u32 	%r636, %r595;
	mov.u64 	%rd355, %rd321;
	@%p176 bra 	$L__BB3_209;
	setp.lt.s64 	%p177, %rd321, %rd95;
	selp.b32 	%r636, %r595, %r106, %p177;
	min.s64 	%rd355, %rd321, %rd95;
	bra.uni 	$L__BB3_209;
$L__BB3_121:
	mov.u32 	%r108, %tid.x;
	mul.wide.u32 	%rd208, %r108, 16;
	add.s64 	%rd189, %rd186, %rd208;
	// begin inline asm
	ld.global.nc.u64 %rd188, [%rd189];
	// end inline asm
	add.s64 	%rd191, %rd189, 8;
	// begin inline asm
	ld.global.nc.u64 %rd190, [%rd191];
	// end inline asm
	cvt.u32.u64 	%r109, %rd188;
	add.s64 	%rd193, %rd189, 4096;
	// begin inline asm
	ld.global.nc.u64 %rd192, [%rd193];
	// end inline asm
	add.s64 	%rd195, %rd189, 4104;
	// begin inline asm
	ld.global.nc.u64 %rd322, [%rd195];
	// end inline asm
	cvt.u32.u64 	%r596, %rd192;
	add.s64 	%rd197, %rd189, 8192;
	// begin inline asm
	ld.global.nc.u64 %rd196, [%rd197];
	// end inline asm
	add.s64 	%rd199, %rd189, 8200;
	// begin inline asm
	ld.global.nc.u64 %rd323, [%rd199];
	// end inline asm
	cvt.u32.u64 	%r597, %rd196;
	add.s64 	%rd201, %rd189, 12288;
	// begin inline asm
	ld.global.nc.u64 %rd200, [%rd201];
	// end inline asm
	add.s64 	%rd203, %rd189, 12296;
	// begin inline asm
	ld.global.nc.u64 %rd324, [%rd203];
	// end inline asm
	cvt.u32.u64 	%r598, %rd200;
	add.s64 	%rd205, %rd189, 16384;
	// begin inline asm
	ld.global.nc.u64 %rd204, [%rd205];
	// end inline asm
	add.s64 	%rd207, %rd189, 16392;
	// begin inline asm
	ld.global.nc.u64 %rd342, [%rd207];
	// end inline asm
	cvt.u32.u64 	%r623, %rd204;
	setp.lt.s32 	%p3, %r109, %r596;
	@%p3 bra 	$L__BB3_123;
	setp.lt.s32 	%p4, %r596, %r109;
	setp.lt.s64 	%p5, %rd190, %rd322;
	or.pred  	%p6, %p4, %p5;
	selp.b32 	%r596, %r109, %r596, %p6;
	selp.b64 	%rd322, %rd190, %rd322, %p6;
$L__BB3_123:
	setp.lt.s32 	%p7, %r596, %r597;
	@%p7 bra 	$L__BB3_125;
	setp.lt.s32 	%p8, %r597, %r596;
	setp.lt.s64 	%p9, %rd322, %rd323;
	or.pred  	%p10, %p8, %p9;
	selp.b32 	%r597, %r596, %r597, %p10;
	selp.b64 	%rd323, %rd322, %rd323, %p10;
$L__BB3_125:
	setp.lt.s32 	%p11, %r597, %r598;
	@%p11 bra 	$L__BB3_127;
	setp.lt.s32 	%p12, %r598, %r597;
	setp.lt.s64 	%p13, %rd323, %rd324;
	or.pred  	%p14, %p12, %p13;
	selp.b32 	%r598, %r597, %r598, %p14;
	selp.b64 	%rd324, %rd323, %rd324, %p14;
$L__BB3_127:
	setp.lt.s32 	%p15, %r598, %r623;
	@%p15 bra 	$L__BB3_129;
	setp.lt.s32 	%p16, %r623, %r598;
	setp.lt.s64 	%p17, %rd324, %rd342;
	or.pred  	%p18, %p16, %p17;
	selp.b32 	%r623, %r598, %r623, %p18;
	selp.b64 	%rd342, %rd324, %rd342, %p18;
$L__BB3_129:
	setp.lt.u32 	%p19, %r215, 2560;
	mov.b32 	%r608, 1280;
	@%p19 bra 	$L__BB3_142;
	mov.b32 	%r600, 1280;
	mov.u32 	%r601, %r623;
	mov.u64 	%rd326, %rd342;
$L__BB3_131:
	add.s32 	%r218, %r600, %r108;
	mul.wide.u32 	%rd229, %r218, 16;
	add.s64 	%rd210, %rd186, %rd229;
	// begin inline asm
	ld.global.nc.u64 %rd209, [%rd210];
	// end inline asm
	add.s64 	%rd212, %rd210, 8;
	// begin inline asm
	ld.global.nc.u64 %rd327, [%rd212];
	// end inline asm
	cvt.u32.u64 	%r602, %rd209;
	add.s64 	%rd214, %rd210, 4096;
	// begin inline asm
	ld.global.nc.u64 %rd213, [%rd214];
	// end inline asm
	add.s64 	%rd216, %rd210, 4104;
	// begin inline asm
	ld.global.nc.u64 %rd328, [%rd216];
	// end inline asm
	cvt.u32.u64 	%r603, %rd213;
	add.s64 	%rd218, %rd210, 8192;
	// begin inline asm
	ld.global.nc.u64 %rd217, [%rd218];
	// end inline asm
	add.s64 	%rd220, %rd210, 8200;
	// begin inline asm
	ld.global.nc.u64 %rd329, [%rd220];
	// end inline asm
	cvt.u32.u64 	%r604, %rd217;
	add.s64 	%rd222, %rd210, 12288;
	// begin inline asm
	ld.global.nc.u64 %rd221, [%rd222];
	// end inline asm
	add.s64 	%rd224, %rd210, 12296;
	// begin inline asm
	ld.global.nc.u64 %rd330, [%rd224];
	// end inline asm
	cvt.u32.u64 	%r605, %rd221;
	add.s64 	%rd226, %rd210, 16384;
	// begin inline asm
	ld.global.nc.u64 %rd225, [%rd226];
	// end inline asm
	add.s64 	%rd228, %rd210, 16392;
	// begin inline asm
	ld.global.nc.u64 %rd342, [%rd228];
	// end inline asm
	cvt.u32.u64 	%r623, %rd225;
	setp.lt.s32 	%p20, %r601, %r602;
	@%p20 bra 	$L__BB3_133;
	setp.lt.s32 	%p21, %r602, %r601;
	setp.lt.s64 	%p22, %rd326, %rd327;
	or.pred  	%p23, %p21, %p22;
	selp.b32 	%r602, %r601, %r602, %p23;
	selp.b64 	%rd327, %rd326, %rd327, %p23;
$L__BB3_133:
	setp.lt.s32 	%p24, %r602, %r603;
	@%p24 bra 	$L__BB3_135;
	setp.lt.s32 	%p25, %r603, %r602;
	setp.lt.s64 	%p26, %rd327, %rd328;
	or.pred  	%p27, %p25, %p26;
	selp.b32 	%r603, %r602, %r603, %p27;
	selp.b64 	%rd328, %rd327, %rd328, %p27;
$L__BB3_135:
	setp.lt.s32 	%p28, %r603, %r604;
	@%p28 bra 	$L__BB3_137;
	setp.lt.s32 	%p29, %r604, %r603;
	setp.lt.s64 	%p30, %rd328, %rd329;
	or.pred  	%p31, %p29, %p30;
	selp.b32 	%r604, %r603, %r604, %p31;
	selp.b64 	%rd329, %rd328, %rd329, %p31;
$L__BB3_137:
	setp.lt.s32 	%p32, %r604, %r605;
	@%p32 bra 	$L__BB3_139;
	setp.lt.s32 	%p33, %r605, %r604;
	setp.lt.s64 	%p34, %rd329, %rd330;
	or.pred  	%p35, %p33, %p34;
	selp.b32 	%r605, %r604, %r605, %p35;
	selp.b64 	%rd330, %rd329, %rd330, %p35;
$L__BB3_139:
	setp.lt.s32 	%p36, %r605, %r623;
	@%p36 bra 	$L__BB3_141;
	setp.lt.s32 	%p37, %r623, %r605;
	setp.lt.s64 	%p38, %rd330, %rd342;
	or.pred  	%p39, %p37, %p38;
	selp.b32 	%r623, %r605, %r623, %p39;
	selp.b64 	%rd342, %rd330, %rd342, %p39;
$L__BB3_141:
	add.s32 	%r608, %r600, 1280;
	add.s32 	%r219, %r600, 2560;
	setp.le.s32 	%p40, %r219, %r215;
	mov.u32 	%r600, %r608;
	mov.u32 	%r601, %r623;
	mov.u64 	%rd326, %rd342;
	@%p40 bra 	$L__BB3_131;
$L__BB3_142:
	setp.le.s32 	%p41, %r215, %r608;
	@%p41 bra 	$L__BB3_165;
	sub.s32 	%r142, %r215, %r608;
	setp.ge.s32 	%p42, %r108, %r142;
	@%p42 bra 	$L__BB3_165;
	not.b32 	%r221, %r108;
	add.s32 	%r222, %r215, %r221;
	sub.s32 	%r143, %r222, %r608;
	and.b32  	%r223, %r143, 768;
	setp.eq.s32 	%p43, %r223, 768;
	mov.u32 	%r614, %r108;
	@%p43 bra 	$L__BB3_150;
	add.s32 	%r610, %r108, %r608;
	shr.u32 	%r224, %r143, 8;
	add.s32 	%r225, %r224, 1;
	and.b32  	%r226, %r225, 3;
	neg.s32 	%r609, %r226;
	mov.u32 	%r614, %r108;
$L__BB3_146:
	.pragma "nounroll";
	mov.u64 	%rd127, %rd342;
	mov.u32 	%r149, %r623;
	mul.wide.u32 	%rd235, %r610, 16;
	add.s64 	%rd232, %rd186, %rd235;
	// begin inline asm
	ld.global.nc.u64 %rd231, [%rd232];
	// end inline asm
	add.s64 	%rd234, %rd232, 8;
	// begin inline asm
	ld.global.nc.u64 %rd233, [%rd234];
	// end inline asm
	cvt.u32.u64 	%r150, %rd231;
	setp.lt.s32 	%p44, %r149, %r150;
	mov.u32 	%r623, %r150;
	mov.u64 	%rd342, %rd233;
	@%p44 bra 	$L__BB3_149;
	setp.lt.s32 	%p45, %r150, %r149;
	mov.u32 	%r623, %r149;
	mov.u64 	%rd342, %rd127;
	@%p45 bra 	$L__BB3_149;
	setp.lt.s64 	%p46, %rd127, %rd233;
	selp.b32 	%r623, %r149, %r150, %p46;
	min.s64 	%rd342, %rd127, %rd233;
$L__BB3_149:
	add.s32 	%r614, %r614, 256;
	add.s32 	%r610, %r610, 256;
	add.s32 	%r609, %r609, 1;
	setp.ne.s32 	%p47, %r609, 0;
	@%p47 bra 	$L__BB3_146;
$L__BB3_150:
	setp.lt.u32 	%p48, %r143, 768;
	@%p48 bra 	$L__BB3_165;
	cvt.u64.u32 	%rd236, %r614;
	cvt.u64.u32 	%rd237, %r608;
	add.s64 	%rd238, %rd236, %rd237;
	shl.b64 	%rd239, %rd238, 4;
	add.s64 	%rd240, %rd239, %rd186;
	add.s64 	%rd337, %rd240, 12296;
	add.s32 	%r617, %r614, %r608;
$L__BB3_152:
	mul.wide.u32 	%rd245, %r617, 16;
	add.s64 	%rd242, %rd186, %rd245;
	// begin inline asm
	ld.global.nc.u64 %rd241, [%rd242];
	// end inline asm
	add.s64 	%rd244, %rd242, 8;
	// begin inline asm
	ld.global.nc.u64 %rd243, [%rd244];
	// end inline asm
	cvt.u32.u64 	%r163, %rd241;
	setp.lt.s32 	%p49, %r623, %r163;
	mov.u32 	%r620, %r163;
	mov.u64 	%rd339, %rd243;
	@%p49 bra 	$L__BB3_155;
	setp.lt.s32 	%p50, %r163, %r623;
	mov.u32 	%r620, %r623;
	mov.u64 	%rd339, %rd342;
	@%p50 bra 	$L__BB3_155;
	setp.lt.s64 	%p51, %rd342, %rd243;
	selp.b32 	%r620, %r623, %r163, %p51;
	min.s64 	%rd339, %rd342, %rd243;
$L__BB3_155:
	add.s64 	%rd247, %rd337, -8200;
	// begin inline asm
	ld.global.nc.u64 %rd246, [%rd247];
	// end inline asm
	add.s64 	%rd249, %rd337, -8192;
	// begin inline asm
	ld.global.nc.u64 %rd248, [%rd249];
	// end inline asm
	cvt.u32.u64 	%r166, %rd246;
	setp.lt.s32 	%p52, %r620, %r166;
	mov.u32 	%r621, %r166;
	mov.u64 	%rd340, %rd248;
	@%p52 bra 	$L__BB3_158;
	setp.lt.s32 	%p53, %r166, %r620;
	mov.u32 	%r621, %r620;
	mov.u64 	%rd340, %rd339;
	@%p53 bra 	$L__BB3_158;
	setp.lt.s64 	%p54, %rd339, %rd248;
	selp.b32 	%r621, %r620, %r166, %p54;
	min.s64 	%rd340, %rd339, %rd248;
$L__BB3_158:
	add.s64 	%rd251, %rd337, -4104;
	// begin inline asm
	ld.global.nc.u64 %rd250, [%rd251];
	// end inline asm
	add.s64 	%rd253, %rd337, -4096;
	// begin inline asm
	ld.global.nc.u64 %rd252, [%rd253];
	// end inline asm
	cvt.u32.u64 	%r169, %rd250;
	setp.lt.s32 	%p55, %r621, %r169;
	mov.u32 	%r622, %r169;
	mov.u64 	%rd341, %rd252;
	@%p55 bra 	$L__BB3_161;
	setp.lt.s32 	%p56, %r169, %r621;
	mov.u32 	%r622, %r621;
	mov.u64 	%rd341, %rd340;
	@%p56 bra 	$L__BB3_161;
	setp.lt.s64 	%p57, %rd340, %rd252;
	selp.b32 	%r622, %r621, %r169, %p57;
	min.s64 	%rd341, %rd340, %rd252;
$L__BB3_161:
	add.s64 	%rd255, %rd337, -8;
	// begin inline asm
	ld.global.nc.u64 %rd254, [%rd255];
	// end inline asm
	// begin inline asm
	ld.global.nc.u64 %rd256, [%rd337];
	// end inline asm
	cvt.u32.u64 	%r172, %rd254;
	setp.lt.s32 	%p58, %r622, %r172;
	mov.u32 	%r623, %r172;
	mov.u64 	%rd342, %rd256;
	@%p58 bra 	$L__BB3_164;
	setp.lt.s32 	%p59, %r172, %r622;
	mov.u32 	%r623, %r622;
	mov.u64 	%rd342, %rd341;
	@%p59 bra 	$L__BB3_164;
	setp.lt.s64 	%p60, %rd341, %rd256;
	selp.b32 	%r623, %r622, %r172, %p60;
	min.s64 	%rd342, %rd341, %rd256;
$L__BB3_164:
	add.s32 	%r614, %r614, 1024;
	add.s64 	%rd337, %rd337, 16384;
	add.s32 	%r617, %r617, 1024;
	setp.lt.s32 	%p61, %r614, %r142;
	@%p61 bra 	$L__BB3_152;
$L__BB3_165:
	// begin inline asm
	mov.u32 %r227, %laneid;
	// end inline asm
	mov.b32 	%r245, 1;
	mov.b32 	%r246, 31;
	mov.b32 	%r247, -1;
	// begin inline asm
	shfl.sync.down.b32 %r228, %r623, %r245, %r246, %r247;
	// end inline asm
	// begin inline asm
	shfl.sync.down.b32 %r233, %r234, %r245, %r246, %r247;
	// end inline asm
	mov.b64 	{%r239, %r244}, %rd342;
	// begin inline asm
	shfl.sync.down.b32 %r238, %r239, %r245, %r246, %r247;
	// end inline asm
	// begin inline asm
	shfl.sync.down.b32 %r243, %r244, %r245, %r246, %r247;
	// end inline asm
	mov.b64 	%rd150, {%r238, %r243};
	setp.gt.s32 	%p62, %r227, 30;
	mov.u32 	%r625, %r623;
	mov.u64 	%rd344, %rd342;
	@%p62 bra 	$L__BB3_169;
	setp.lt.s32 	%p63, %r623, %r228;
	mov.u32 	%r625, %r228;
	mov.u64 	%rd344, %rd150;
	@%p63 bra 	$L__BB3_169;
	setp.lt.s32 	%p64, %r228, %r623;
	mov.u32 	%r625, %r623;
	mov.u64 	%rd344, %rd342;
	@%p64 bra 	$L__BB3_169;
	setp.lt.s64 	%p65, %rd342, %rd150;
	selp.b32 	%r625, %r623, %r228, %p65;
	min.s64 	%rd344, %rd342, %rd150;
$L__BB3_169:
	mov.b32 	%r265, 2;
	mov.b32 	%r266, 31;
	mov.b32 	%r267, -1;
	// begin inline asm
	shfl.sync.down.b32 %r248, %r625, %r265, %r266, %r267;
	// end inline asm
	// begin inline asm
	shfl.sync.down.b32 %r253, %r254, %r265, %r266, %r267;
	// end inline asm
	mov.b64 	{%r259, %r264}, %rd344;
	// begin inline asm
	shfl.sync.down.b32 %r258, %r259, %r265, %r266, %r267;
	// end inline asm
	// begin inline asm
	shfl.sync.down.b32 %r263, %r264, %r265, %r266, %r267;
	// end inline asm
	mov.b64 	%rd153, {%r258, %r263};
	setp.gt.s32 	%p66, %r227, 29;
	mov.u32 	%r626, %r625;
	mov.u64 	%rd345, %rd344;
	@%p66 bra 	$L__BB3_173;
	setp.lt.s32 	%p67, %r625, %r248;
	mov.u32 	%r626, %r248;
	mov.u64 	%rd345, %rd153;
	@%p67 bra 	$L__BB3_173;
	setp.lt.s32 	%p68, %r248, %r625;
	mov.u32 	%r626, %r625;
	mov.u64 	%rd345, %rd344;
	@%p68 bra 	$L__BB3_173;
	setp.lt.s64 	%p69, %rd344, %rd153;
	selp.b32 	%r626, %r625, %r248, %p69;
	min.s64 	%rd345, %rd344, %rd153;
$L__BB3_173:
	mov.b32 	%r285, 4;
	mov.b32 	%r286, 31;
	mov.b32 	%r287, -1;
	// begin inline asm
	shfl.sync.down.b32 %r268, %r626, %r285, %r286, %r287;
	// end inline asm
	// begin inline asm
	shfl.sync.down.b32 %r273, %r274, %r285, %r286, %r287;
	// end inline asm
	mov.b64 	{%r279, %r284}, %rd345;
	// begin inline asm
	shfl.sync.down.b32 %r278, %r279, %r285, %r286, %r287;
	// end inline asm
	// begin inline asm
	shfl.sync.down.b32 %r283, %r284, %r285, %r286, %r287;
	// end inline asm
	mov.b64 	%rd156, {%r278, %r283};
	setp.gt.s32 	%p70, %r227, 27;
	mov.u32 	%r627, %r626;
	mov.u64 	%rd346, %rd345;
	@%p70 bra 	$L__BB3_177;
	setp.lt.s32 	%p71, %r626, %r268;
	mov.u32 	%r627, %r268;
	mov.u64 	%rd346, %rd156;
	@%p71 bra 	$L__BB3_177;
	setp.lt.s32 	%p72, %r268, %r626;
	mov.u32 	%r627, %r626;
	mov.u64 	%rd346, %rd345;
	@%p72 bra 	$L__BB3_177;
	setp.lt.s64 	%p73, %rd345, %rd156;
	selp.b32 	%r627, %r626, %r268, %p73;
	min.s64 	%rd346, %rd345, %rd156;
$L__BB3_177:
	mov.b32 	%r305, 8;
	mov.b32 	%r306, 31;
	mov.b32 	%r307, -1;
	// begin inline asm
	shfl.sync.down.b32 %r288, %r627, %r305, %r306, %r307;
	// end inline asm
	// begin inline asm
	shfl.sync.down.b32 %r293, %r294, %r305, %r306, %r307;
	// end inline asm
	mov.b64 	{%r299, %r304}, %rd346;
	// begin inline asm
	shfl.sync.down.b32 %r298, %r299, %r305, %r306, %r307;
	// end inline asm
	// begin inline asm
	shfl.sync.down.b32 %r303, %r304, %r305, %r306, %r307;
	// end inline asm
	mov.b64 	%rd159, {%r298, %r303};
	setp.gt.s32 	%p74, %r227, 23;
	mov.u32 	%r628, %r627;
	mov.u64 	%rd347, %rd346;
	@%p74 bra 	$L__BB3_181;
	setp.lt.s32 	%p75, %r627, %r288;
	mov.u32 	%r628, %r288;
	mov.u64 	%rd347, %rd159;
	@%p75 bra 	$L__BB3_181;
	setp.lt.s32 	%p76, %r288, %r627;
	mov.u32 	%r628, %r627;
	mov.u64 	%rd347, %rd346;
	@%p76 bra 	$L__BB3_181;
	setp.lt.s64 	%p77, %rd346, %rd159;
	selp.b32 	%r628, %r627, %r288, %p77;
	min.s64 	%rd347, %rd346, %rd159;
$L__BB3_181:
	mov.b32 	%r325, 16;
	mov.b32 	%r326, 31;
	mov.b32 	%r327, -1;
	// begin inline asm
	shfl.sync.down.b32 %r308, %r628, %r325, %r326, %r327;
	// end inline asm
	// begin inline asm
	shfl.sync.down.b32 %r313, %r314, %r325, %r326, %r327;
	// end inline asm
	mov.b64 	{%r319, %r324}, %rd347;
	// begin inline asm
	shfl.sync.down.b32 %r318, %r319, %r325, %r326, %r327;
	// end inline asm
	// begin inline asm
	shfl.sync.down.b32 %r323, %r324, %r325, %r326, %r327;
	// end inline asm
	mov.b64 	%rd162, {%r318, %r323};
	setp.gt.s32 	%p78, %r227, 15;
	mov.u32 	%r636, %r628;
	mov.u64 	%rd355, %rd347;
	@%p78 bra 	$L__BB3_185;
	setp.lt.s32 	%p79, %r628, %r308;
	mov.u32 	%r636, %r308;
	mov.u64 	%rd355, %rd162;
	@%p79 bra 	$L__BB3_185;
	setp.lt.s32 	%p80, %r308, %r628;
	mov.u32 	%r636, %r628;
	mov.u64 	%rd355, %rd347;
	@%p80 bra 	$L__BB3_185;
	setp.lt.s64 	%p81, %rd347, %rd162;
	selp.b32 	%r636, %r628, %r308, %p81;
	min.s64 	%rd355, %rd347, %rd162;
$L__BB3_185:
	setp.ne.s32 	%p82, %r227, 0;
	@%p82 bra 	$L__BB3_187;
	shr.u32 	%r328, %r108, 1;
	and.b32  	%r329, %r328, 496;
	mov.u32 	%r330, _ZN6thrust24THRUST_300001_SM_1000_NS8cuda_cub4core6detail5shmemE;
	add.s32 	%r331, %r330, %r329;
	st.shared.u32 	[%r331+8], %r636;
	st.shared.u64 	[%r331+16], %rd355;
$L__BB3_187:
	bar.sync 	0;
	setp.ne.s32 	%p83, %r108, 0;
	@%p83 bra 	$L__BB3_209;
	ld.shared.u32 	%r194, [_ZN6thrust24THRUST_300001_SM_1000_NS8cuda_cub4core6detail5shmemE+24];
	ld.shared.u64 	%rd165, [_ZN6thrust24THRUST_300001_SM_1000_NS8cuda_cub4core6detail5shmemE+32];
	setp.lt.s32 	%p84, %r636, %r194;
	mov.u32 	%r630, %r194;
	mov.u64 	%rd349, %rd165;
	@%p84 bra 	$L__BB3_191;
	setp.lt.s32 	%p85, %r194, %r636;
	mov.u32 	%r630, %r636;
	mov.u64 	%rd349, %rd355;
	@%p85 bra 	$L__BB3_191;
	setp.lt.s64 	%p86, %rd355, %rd165;
	selp.b32 	%r630, %r636, %r194, %p86;
	min.s64 	%rd349, %rd355, %rd165;
$L__BB3_191:
	ld.shared.u32 	%r197, [_ZN6thrust24THRUST_300001_SM_1000_NS8cuda_cub4core6detail5shmemE+40];
	ld.shared.u64 	%rd168, [_ZN6thrust24THRUST_300001_SM_1000_NS8cuda_cub4core6detail5shmemE+48];
	setp.lt.s32 	%p87, %r630, %r197;
	mov.u32 	%r631, %r197;
	mov.u64 	%rd350, %rd168;
	@%p87 bra 	$L__BB3_194;
	setp.lt.s32 	%p88, %r197, %r630;
	mov.u32 	%r631, %r630;
	mov.u64 	%rd350, %rd349;
	@%p88 bra 	$L__BB3_194;
	setp.lt.s64 	%p89, %rd349, %rd168;
	selp.b32 	%r631, %r630, %r197, %p89;
	min.s64 	%rd350, %rd349, %rd168;
$L__BB3_194:
	ld.shared.u32 	%r200, [_ZN6thrust24THRUST_300001_SM_1000_NS8cuda_cub4core6detail5shmemE+56];
	ld.shared.u64 	%rd171, [_ZN6thrust24THRUST_300001_SM_1000_NS8cuda_cub4core6detail5shmemE+64];
	setp.lt.s32 	%p90, %r631, %r200;
	mov.u32 	%r632, %r200;
	mov.u64 	%rd351, %rd171;
	@%p90 bra 	$L__BB3_197;
	setp.lt.s32 	%p91, %r200, %r631;
	mov.u32 	%r632, %r631;
	mov.u64 	%rd351, %rd350;
	@%p91 bra 	$L__BB3_197;
	setp.lt.s64 	%p92, %rd350, %rd171;
	selp.b32 	%r632, %r631, %r200, %p92;
	min.s64 	%rd351, %rd350, %rd171;
$L__BB3_197:
	ld.shared.u32 	%r203, [_ZN6thrust24THRUST_300001_SM_1000_NS8cuda_cub4core6detail5shmemE+72];
	ld.shared.u64 	%rd174, [_ZN6thrust24THRUST_300001_SM_1000_NS8cuda_cub4core6detail5shmemE+80];
	setp.lt.s32 	%p93, %r632, %r203;
	mov.u32 	%r633, %r203;
	mov.u64 	%rd352, %rd174;
	@%p93 bra 	$L__BB3_200;
	setp.lt.s32 	%p94, %r203, %r632;
	mov.u32 	%r633, %r632;
	mov.u64 	%rd352, %rd351;
	@%p94 bra 	$L__BB3_200;
	setp.lt.s64 	%p95, %rd351, %rd174;
	selp.b32 	%r633, %r632, %r203, %p95;
	min.s64 	%rd352, %rd351, %rd174;
$L__BB3_200:
	ld.shared.u32 	%r206, [_ZN6thrust24THRUST_300001_SM_1000_NS8cuda_cub4core6detail5shmemE+88];
	ld.shared.u64 	%rd177, [_ZN6thrust24THRUST_300001_SM_1000_NS8cuda_cub4core6detail5shmemE+96];
	setp.lt.s32 	%p96, %r633, %r206;
	mov.u32 	%r634, %r206;
	mov.u64 	%rd353, %rd177;
	@%p96 bra 	$L__BB3_203;
	setp.lt.s32 	%p97, %r206, %r633;
	mov.u32 	%r634, %r633;
	mov.u64 	%rd353, %rd352;
	@%p97 bra 	$L__BB3_203;
	setp.lt.s64 	%p98, %rd352, %rd177;
	selp.b32 	%r634, %r633, %r206, %p98;
	min.s64 	%rd353, %rd352, %rd177;
$L__BB3_203:
	ld.shared.u32 	%r209, [_ZN6thrust24THRUST_300001_SM_1000_NS8cuda_cub4core6detail5shmemE+104];
	ld.shared.u64 	%rd180, [_ZN6thrust24THRUST_300001_SM_1000_NS8cuda_cub4core6detail5shmemE+112];
	setp.lt.s32 	%p99, %r634, %r209;
	mov.u32 	%r635, %r209;
	mov.u64 	%rd354, %rd180;
	@%p99 bra 	$L__BB3_206;
	setp.lt.s32 	%p100, %r209, %r634;
	mov.u32 	%r635, %r634;
	mov.u64 	%rd354, %rd353;
	@%p100 bra 	$L__BB3_206;
	setp.lt.s64 	%p101, %rd353, %rd180;
	selp.b32 	%r635, %r634, %r209, %p101;
	min.s64 	%rd354, %rd353, %rd180;
$L__BB3_206:
	ld.shared.u32 	%r212, [_ZN6thrust24THRUST_300001_SM_1000_NS8cuda_cub4core6detail5shmemE+120];
	ld.shared.u64 	%rd183, [_ZN6thrust24THRUST_300001_SM_1000_NS8cuda_cub4core6detail5shmemE+128];
	setp.lt.s32 	%p102, %r635, %r212;
	mov.u32 	%r636, %r212;
	mov.u64 	%rd355, %rd183;
	@%p102 bra 	$L__BB3_209;
	setp.lt.s32 	%p103, %r212, %r635;
	mov.u32 	%r636, %r635;
	mov.u64 	%rd355, %rd354;
	@%p103 bra 	$L__BB3_209;
	setp.lt.s64 	%p104, %rd354, %rd183;
	selp.b32 	%r636, %r635, %r212, %p104;
	min.s64 	%rd355, %rd354, %rd183;
$L__BB3_209:
	mov.u32 	%r557, %tid.x;
	setp.ne.s32 	%p221, %r557, 0;
	@%p221 bra 	$L__BB3_211;
	cvta.to.global.u64 	%rd287, %rd187;
	st.global.u32 	[%rd287], %r636;
	st.global.u64 	[%rd287+8], %rd355;
$L__BB3_211:
	ret;

}
	// .globl	_ZN6thrust24THRUST_300001_SM_1000_NS8cuda_cub4core6detail13_kernel_agentINS1_8__reduce11ReduceAgentINS0_12zip_iteratorIN4cuda3std3__45tupleIJNS0_6detail15normal_iteratorINS0_10device_ptrIiEEEENS0_17counting_iteratorIlNS0_11use_defaultESI_SI_EEEEEEEPNSB_IJilEEESM_lNS1_9__extrema9arg_max_fIilNSA_4lessIiEEEEEEJSL_SN_lSS_EEEvDpT0_
.visible .entry _ZN6thrust24THRUST_300001_SM_1000_NS8cuda_cub4core6detail13_kernel_agentINS1_8__reduce11ReduceAgentINS0_12zip_iteratorIN4cuda3std3__45tupleIJNS0_6detail15normal_iteratorINS0_10device_ptrIiEEEENS0_17counting_iteratorIlNS0_11use_defaultESI_SI_EEEEEEEPNSB_IJilEEESM_lNS1_9__extrema9arg_max_fIilNSA_4lessIiEEEEEEJSL_SN_lSS_EEEvDpT0_(
	.param .align 8 .b8 _ZN6thrust24THRUST_300001_SM_1000_NS8cuda_cub4core6detail13_kernel_agentINS1_8__reduce11ReduceAgentINS0_12zip_iteratorIN4cuda3std3__45tupleIJNS0_6detail15normal_iteratorINS0_10device_ptrIiEEEENS0_17counting_iteratorIlNS0_11use_defaultESI_SI_EEEEEEEPNSB_IJilEEESM_lNS1_9__extrema9arg_max_fIilNSA_4lessIiEEEEEEJSL_SN_lSS_EEEvDpT0__param_0[16],
	.param .u64 .ptr .align 1 _ZN6thrust24THRUST_300001_SM_1000_NS8cuda_cub4core6detail13_kernel_agentINS1_8__reduce11ReduceAgentINS0_12zip_iteratorIN4cuda3std3__45tupleIJNS0_6detail15normal_iteratorINS0_10device_ptrIiEEEENS0_17counting_iteratorIlNS0_11use_defaultESI_SI_EEEEEEEPNSB_IJilEEESM_lNS1_9__extrema9arg_max_fIilNSA_4lessIiEEEEEEJSL_SN_lSS_EEEvDpT0__param_1,
	.param .u64 _ZN6thrust24THRUST_300001_SM_1000_NS8cuda_cub4core6detail13_kernel_agentINS1_8__reduce11ReduceAgentINS0_12zip_iteratorIN4cuda3std3__45tupleIJNS0_6detail15normal_iteratorINS0_10device_ptrIiEEEENS0_17counting_iteratorIlNS0_11use_defaultESI_SI_EEEEEEEPNSB_IJilEEESM_lNS1_9__extrema9arg_max_fIilNSA_4lessIiEEEEEEJSL_SN_lSS_EEEvDpT0__param_2,
	.param .align 1 .b8 _ZN6thrust24THRUST_300001_SM_1000_NS8cuda_cub4core6detail13_kernel_agentINS1_8__reduce11ReduceAgentINS0_12zip_iteratorIN4cuda3std3__45tupleIJNS0_6detail15normal_iteratorINS0_10device_ptrIiEEEENS0_17counting_iteratorIlNS0_11use_defaultESI_SI_EEEEEEEPNSB_IJilEEESM_lNS1_9__extrema9arg_max_fIilNSA_4lessIiEEEEEEJSL_SN_lSS_EEEvDpT0__param_3[1]
)
.maxntid 256
{
	.reg .pred 	%p<213>;
	.reg .b32 	%r<632>;
	.reg .b64 	%rd<307>;

	ld.param.u64 	%rd192, [_ZN6thrust24THRUST_300001_SM_1000_NS8cuda_cub4core6detail13_kernel_agentINS1_8__reduce11ReduceAgentINS0_12zip_iteratorIN4cuda3std3__45tupleIJNS0_6detail15normal_iteratorINS0_10device_ptrIiEEEENS0_17counting_iteratorIlNS0_11use_defaultESI_SI_EEEEEEEPNSB_IJilEEESM_lNS1_9__extrema9arg_max_fIilNSA_4lessIiEEEEEEJSL_SN_lSS_EEEvDpT0__param_0+8];
	ld.param.u64 	%rd191, [_ZN6thrust24THRUST_300001_SM_1000_NS8cuda_cub4core6detail13_kernel_agentINS1_8__reduce11ReduceAgentINS0_12zip_iteratorIN4cuda3std3__45tupleIJNS0_6detail15normal_iteratorINS0_10device_ptrIiEEEENS0_17counting_iteratorIlNS0_11use_defaultESI_SI_EEEEEEEPNSB_IJilEEESM_lNS1_9__extrema9arg_max_fIilNSA_4lessIiEEEEEEJSL_SN_lSS_EEEvDpT0__param_0];
	ld.param.u64 	%rd194, [_ZN6thrust24THRUST_300001_SM_1000_NS8cuda_cub4core6detail13_kernel_agentINS1_8__reduce11ReduceAgentINS0_12zip_iteratorIN4cuda3std3__45tupleIJNS0_6detail15normal_iteratorINS0_10device_ptrIiEEEENS0_17counting_iteratorIlNS0_11use_defaultESI_SI_EEEEEEEPNSB_IJilEEESM_lNS1_9__extrema9arg_max_fIilNSA_4lessIiEEEEEEJSL_SN_lSS_EEEvDpT0__param_2];
	setp.eq.s64 	%p1, %rd194, 0;
	@%p1 bra 	$L__BB4_206;
	cvta.to.global.u64 	%rd1, %rd191;
	setp.gt.s64 	%p2, %rd194, 1279;
	@%p2 bra 	$L__BB4_122;
	cvt.u32.u64 	%r1, %rd194;
	mov.u32 	%r2, %tid.x;
	setp.ge.s32 	%p96, %r2, %r1;
	mov.b32 	%r574, 0;
	mov.b64 	%rd249, 0;
	mov.u32 	%r566, %r2;
	@%p96 bra 	$L__BB4_4;
	cvt.u64.u32 	%rd225, %r2;
	mul.wide.u32 	%rd226, %r2, 4;
	add.s64 	%rd227, %rd1, %rd226;
	add.s64 	%rd249, %rd192, %rd225;
	ld.global.u32 	%r574, [%rd227];
	add.s32 	%r566, %r2, 256;
$L__BB4_4:
	setp.ge.s32 	%p97, %r566, %r1;
	@%p97 bra 	$L__BB4_26;
	not.b32 	%r332, %r566;
	add.s32 	%r7, %r332, %r1;
	and.b32  	%r333, %r7, 768;
	setp.eq.s32 	%p98, %r333, 768;
	@%p98 bra 	$L__BB4_11;
	cvt.u64.u32 	%rd229, %r566;
	add.s64 	%rd240, %rd192, %rd229;
	mul.wide.u32 	%rd230, %r566, 4;
	add.s64 	%rd239, %rd1, %rd230;
	shr.u32 	%r334, %r7, 8;
	add.s32 	%r335, %r334, 1;
	and.b32  	%r336, %r335, 3;
	neg.s32 	%r562, %r336;
$L__BB4_7:
	.pragma "nounroll";
	mov.u64 	%rd9, %rd249;
	mov.u32 	%r11, %r574;
	ld.global.u32 	%r12, [%rd239];
	setp.lt.s32 	%p99, %r11, %r12;
	mov.u64 	%rd249, %rd240;
	mov.u32 	%r574, %r12;
	@%p99 bra 	$L__BB4_10;
	setp.lt.s32 	%p100, %r12, %r11;
	mov.u64 	%rd249, %rd9;
	mov.u32 	%r574, %r11;
	@%p100 bra 	$L__BB4_10;
	setp.lt.s64 	%p101, %rd9, %rd240;
	min.s64 	%rd249, %rd9, %rd240;
	selp.b32 	%r574, %r11, %r12, %p101;
$L__BB4_10:
	add.s32 	%r566, %r566, 256;
	add.s64 	%rd240, %rd240, 256;
	add.s64 	%rd239, %rd239, 1024;
	add.s32 	%r562, %r562, 1;
	setp.ne.s32 	%p102, %r562, 0;
	@%p102 bra 	$L__BB4_7;
$L__BB4_11:
	setp.lt.u32 	%p103, %r7, 768;
	@%p103 bra 	$L__BB4_26;
	add.s32 	%r569, %r566, 512;
$L__BB4_13:
	mov.u32 	%r21, %r569;
	add.s32 	%r337, %r21, -512;
	cvt.s64.s32 	%rd231, %r337;
	mul.wide.s32 	%rd232, %r337, 4;
	add.s64 	%rd17, %rd1, %rd232;
	add.s64 	%rd18, %rd192, %rd231;
	ld.global.u32 	%r23, [%rd17];
	setp.lt.s32 	%p104, %r574, %r23;
	mov.u64 	%rd246, %rd18;
	mov.u32 	%r571, %r23;
	@%p104 bra 	$L__BB4_16;
	setp.lt.s32 	%p105, %r23, %r574;
	mov.u64 	%rd246, %rd249;
	mov.u32 	%r571, %r574;
	@%p105 bra 	$L__BB4_16;
	setp.lt.s64 	%p106, %rd249, %rd18;
	min.s64 	%rd246, %rd249, %rd18;
	selp.b32 	%r571, %r574, %r23, %p106;
$L__BB4_16:
	add.s32 	%r338, %r21, -256;
	cvt.s64.s32 	%rd233, %r338;
	add.s64 	%rd21, %rd192, %rd233;
	ld.global.u32 	%r26, [%rd17+1024];
	setp.lt.s32 	%p107, %r571, %r26;
	mov.u64 	%rd247, %rd21;
	mov.u32 	%r572, %r26;
	@%p107 bra 	$L__BB4_19;
	setp.lt.s32 	%p108, %r26, %r571;
	mov.u64 	%rd247, %rd246;
	mov.u32 	%r572, %r571;
	@%p108 bra 	$L__BB4_19;
	setp.lt.s64 	%p109, %rd246, %rd21;
	min.s64 	%rd247, %rd246, %rd21;
	selp.b32 	%r572, %r571, %r26, %p109;
$L__BB4_19:
	cvt.s64.s32 	%rd234, %r21;
	add.s64 	%rd24, %rd192, %rd234;
	ld.global.u32 	%r29, [%rd17+2048];
	setp.lt.s32 	%p110, %r572, %r29;
	mov.u64 	%rd248, %rd24;
	mov.u32 	%r573, %r29;
	@%p110 bra 	$L__BB4_22;
	setp.lt.s32 	%p111, %r29, %r572;
	mov.u64 	%rd248, %rd247;
	mov.u32 	%r573, %r572;
	@%p111 bra 	$L__BB4_22;
	setp.lt.s64 	%p112, %rd247, %rd24;
	min.s64 	%rd248, %rd247, %rd24;
	selp.b32 	%r573, %r572, %r29, %p112;
$L__BB4_22:
	add.s32 	%r339, %r21, 256;
	cvt.s64.s32 	%rd235, %r339;
	add.s64 	%rd27, %rd192, %rd235;
	ld.global.u32 	%r32, [%rd17+3072];
	setp.lt.s32 	%p113, %r573, %r32;
	mov.u64 	%rd249, %rd27;
	mov.u32 	%r574, %r32;
	@%p113 bra 	$L__BB4_25;
	setp.lt.s32 	%p114, %r32, %r573;
	mov.u64 	%rd249, %rd248;
	mov.u32 	%r574, %r573;
	@%p114 bra 	$L__BB4_25;
	setp.lt.s64 	%p115, %rd248, %rd27;
	min.s64 	%rd249, %rd248, %rd27;
	selp.b32 	%r574, %r573, %r32, %p115;
$L__BB4_25:
	add.s32 	%r569, %r21, 1024;
	add.s32 	%r340, %r21, 512;
	setp.lt.s32 	%p116, %r340, %r1;
	@%p116 bra 	$L__BB4_13;
$L__BB4_26:
	setp.lt.s32 	%p117, %r1, 256;
	@%p117 bra 	$L__BB4_71;
	// begin inline asm
	mov.u32 %r454, %laneid;
	// end inline asm
	mov.b32 	%r472, 1;
	mov.b32 	%r473, 31;
	mov.b32 	%r474, -1;
	// begin inline asm
	shfl.sync.down.b32 %r455, %r574, %r472, %r473, %r474;
	// end inline asm
	// begin inline asm
	shfl.sync.down.b32 %r460, %r461, %r472, %r473, %r474;
	// end inline asm
	mov.b64 	{%r466, %r471}, %rd249;
	// begin inline asm
	shfl.sync.down.b32 %r465, %r466, %r472, %r473, %r474;
	// end inline asm
	// begin inline asm
	shfl.sync.down.b32 %r470, %r471, %r472, %r473, %r474;
	// end inline asm
	mov.b64 	%rd31, {%r465, %r470};
	setp.gt.s32 	%p169, %r454, 30;
	mov.u64 	%rd251, %rd249;
	mov.u32 	%r576, %r574;
	@%p169 bra 	$L__BB4_31;
	setp.lt.s32 	%p170, %r574, %r455;
	mov.u64 	%rd251, %rd31;
	mov.u32 	%r576, %r455;
	@%p170 bra 	$L__BB4_31;
	setp.lt.s32 	%p171, %r455, %r574;
	mov.u64 	%rd251, %rd249;
	mov.u32 	%r576, %r574;
	@%p171 bra 	$L__BB4_31;
	setp.lt.s64 	%p172, %rd249, %rd31;
	min.s64 	%rd251, %rd249, %rd31;
	selp.b32 	%r576, %r574, %r455, %p172;
$L__BB4_31:
	mov.b32 	%r492, 2;
	mov.b32 	%r493, 31;
	mov.b32 	%r494, -1;
	// begin inline asm
	shfl.sync.down.b32 %r475, %r576, %r492, %r493, %r494;
	// end inline asm
	// begin inline asm
	shfl.sync.down.b32 %r480, %r481, %r492, %r493, %r494;
	// end inline asm
	mov.b64 	{%r486, %r491}, %rd251;
	// begin inline asm
	shfl.sync.down.b32 %r485, %r486, %r492, %r493, %r494;
	// end inline asm
	// begin inline asm
	shfl.sync.down.b32 %r490, %r491, %r492, %r493, %r494;
	// end inline asm
	mov.b64 	%rd34, {%r485, %r490};
	setp.gt.s32 	%p173, %r454, 29;
	mov.u64 	%rd252, %rd251;
	mov.u32 	%r577, %r576;
	@%p173 bra 	$L__BB4_35;
	setp.lt.s32 	%p174, %r576, %r475;
	mov.u64 	%rd252, %rd34;
	mov.u32 	%r577, %r475;
	@%p174 bra 	$L__BB4_35;
	setp.lt.s32 	%p175, %r475, %r576;
	mov.u64 	%rd252, %rd251;
	mov.u32 	%r577, %r576;
	@%p175 bra 	$L__BB4_35;
	setp.lt.s64 	%p176, %rd251, %rd34;
	min.s64 	%rd252, %rd251, %rd34;
	selp.b32 	%r577, %r576, %r475, %p176;
$L__BB4_35:
	mov.b32 	%r512, 4;
	mov.b32 	%r513, 31;
	mov.b32 	%r514, -1;
	// begin inline asm
	shfl.sync.down.b32 %r495, %r577, %r512, %r513, %r514;
	// end inline asm
	// begin inline asm
	shfl.sync.down.b32 %r500, %r501, %r512, %r513, %r514;
	// end inline asm
	mov.b64 	{%r506, %r511}, %rd252;
	// begin inline asm
	shfl.sync.down.b32 %r505, %r506, %r512, %r513, %r514;
	// end inline asm
	// begin inline asm
	shfl.sync.down.b32 %r510, %r511, %r512, %r513, %r514;
	// end inline asm
	mov.b64 	%rd37, {%r505, %r510};
	setp.gt.s32 	%p177, %r454, 27;
	mov.u64 	%rd253, %rd252;
	mov.u32 	%r578, %r577;
	@%p177 bra 	$L__BB4_39;
	setp.lt.s32 	%p178, %r577, %r495;
	mov.u64 	%rd253, %rd37;
	mov.u32 	%r578, %r495;
	@%p178 bra 	$L__BB4_39;
	setp.lt.s32 	%p179, %r495, %r577;
	mov.u64 	%rd253, %rd252;
	mov.u32 	%r578, %r577;
	@%p179 bra 	$L__BB4_39;
	setp.lt.s64 	%p180, %rd252, %rd37;
	min.s64 	%rd253, %rd252, %rd37;
	selp.b32 	%r578, %r577, %r495, %p180;
$L__BB4_39:
	mov.b32 	%r532, 8;
	mov.b32 	%r533, 31;
	mov.b32 	%r534, -1;
	// begin inline asm
	shfl.sync.down.b32 %r515, %r578, %r532, %r533, %r534;
	// end inline asm
	// begin inline asm
	shfl.sync.down.b32 %r520, %r521, %r532, %r533, %r534;
	// end inline asm
	mov.b64 	{%r526, %r531}, %rd253;
	// begin inline asm
	shfl.sync.down.b32 %r525, %r526, %r532, %r533, %r534;
	// end inline asm
	// begin inline asm
	shfl.sync.down.b32 %r530, %r531, %r532, %r533, %r534;
	// end inline asm
	mov.b64 	%rd40, {%r525, %r530};
	setp.gt.s32 	%p181, %r454, 23;
	mov.u64 	%rd254, %rd253;
	mov.u32 	%r579, %r578;
	@%p181 bra 	$L__BB4_43;
	setp.lt.s32 	%p182, %r578, %r515;
	mov.u64 	%rd254, %rd40;
	mov.u32 	%r579, %r515;
	@%p182 bra 	$L__BB4_43;
	setp.lt.s32 	%p183, %r515, %r578;
	mov.u64 	%rd254, %rd253;
	mov.u32 	%r579, %r578;
	@%p183 bra 	$L__BB4_43;
	setp.lt.s64 	%p184, %rd253, %rd40;
	min.s64 	%rd254, %rd253, %rd40;
	selp.b32 	%r579, %r578, %r515, %p184;
$L__BB4_43:
	mov.b32 	%r552, 16;
	mov.b32 	%r553, 31;
	mov.b32 	%r554, -1;
	// begin inline asm
	shfl.sync.down.b32 %r535, %r579, %r552, %r553, %r554;
	// end inline asm
	// begin inline asm
	shfl.sync.down.b32 %r540, %r541, %r552, %r553, %r554;
	// end inline asm
	mov.b64 	{%r546, %r551}, %rd254;
	// begin inline asm
	shfl.sync.down.b32 %r545, %r546, %r552, %r553, %r554;
	// end inline asm
	// begin inline asm
	shfl.sync.down.b32 %r550, %r551, %r552, %r553, %r554;
	// end inline asm
	mov.b64 	%rd43, {%r545, %r550};
	setp.gt.s32 	%p185, %r454, 15;
	mov.u64 	%rd306, %rd254;
	mov.u32 	%r631, %r579;
	@%p185 bra 	$L__BB4_47;
	setp.lt.s32 	%p186, %r579, %r535;
	mov.u64 	%rd306, %rd43;
	mov.u32 	%r631, %r535;
	@%p186 bra 	$L__BB4_47;
	setp.lt.s32 	%p187, %r535, %r579;
	mov.u64 	%rd306, %rd254;
	mov.u32 	%r631, %r579;
	@%p187 bra 	$L__BB4_47;
	setp.lt.s64 	%p188, %rd254, %rd43;
	min.s64 	%rd306, %rd254, %rd43;
	selp.b32 	%r631, %r579, %r535, %p188;
$L__BB4_47:
	setp.ne.s32 	%p189, %r454, 0;
	@%p189 bra 	$L__BB4_49;
	shr.u32 	%r555, %r2, 1;
	and.b32  	%r556, %r555, 496;
	mov.u32 	%r557, _ZN6thrust24THRUST_300001_SM_1000_NS8cuda_cub4core6detail5shmemE;
	add.s32 	%r558, %r557, %r556;
	st.shared.u32 	[%r558+8], %r631;
	st.shared.u64 	[%r558+16], %rd306;
$L__BB4_49:
	bar.sync 	0;
	setp.ne.s32 	%p190, %r2, 0;
	@%p190 bra 	$L__BB4_204;
	ld.shared.u32 	%r53, [_ZN6thrust24THRUST_300001_SM_1000_NS8cuda_cub4core6detail5shmemE+24];
	ld.shared.u64 	%rd46, [_ZN6thrust24THRUST_300001_SM_1000_NS8cuda_cub4core6detail5shmemE+32];
	setp.lt.s32 	%p191, %r631, %r53;
	mov.u64 	%rd256, %rd46;
	mov.u32 	%r581, %r53;
	@%p191 bra 	$L__BB4_53;
	setp.lt.s32 	%p192, %r53, %r631;
	mov.u64 	%rd256, %rd306;
	mov.u32 	%r581, %r631;
	@%p192 bra 	$L__BB4_53;
	setp.lt.s64 	%p193, %rd306, %rd46;
	min.s64 	%rd256, %rd306, %rd46;
	selp.b32 	%r581, %r631, %r53, %p193;
$L__BB4_53:
	ld.shared.u32 	%r56, [_ZN6thrust24THRUST_300001_SM_1000_NS8cuda_cub4core6detail5shmemE+40];
	ld.shared.u64 	%rd49, [_ZN6thrust24THRUST_300001_SM_1000_NS8cuda_cub4core6detail5shmemE+48];
	setp.lt.s32 	%p194, %r581, %r56;
	mov.u64 	%rd257, %rd49;
	mov.u32 	%r582, %r56;
	@%p194 bra 	$L__BB4_56;
	setp.lt.s32 	%p195, %r56, %r581;
	mov.u64 	%rd257, %rd256;
	mov.u32 	%r582, %r581;
	@%p195 bra 	$L__BB4_56;
	setp.lt.s64 	%p196, %rd256, %rd49;
	min.s64 	%rd257, %rd256, %rd49;
	selp.b32 	%r582, %r581, %r56, %p196;
$L__BB4_56:
	ld.shared.u32 	%r59, [_ZN6thrust24THRUST_300001_SM_1000_NS8cuda_cub4core6detail5shmemE+56];
	ld.shared.u64 	%rd52, [_ZN6thrust24THRUST_300001_SM_1000_NS8cuda_cub4core6detail5shmemE+64];
	setp.lt.s32 	%p197, %r582, %r59;
	mov.u64 	%rd258, %rd52;
	mov.u32 	%r583, %r59;
	@%p197 bra 	$L__BB4_59;
	setp.lt.s32 	%p198, %r59, %r582;
	mov.u64 	%rd258, %rd257;
	mov.u32 	%r583, %r582;
	@%p198 bra 	$L__BB4_59;
	setp.lt.s64 	%p199, %rd257, %rd52;
	min.s64 	%rd258, %rd257, %rd52;
	selp.b32 	%r583, %r582, %r59, %p199;
$L__BB4_59:
	ld.shared.u32 	%r62, [_ZN6thrust24THRUST_300001_SM_1000_NS8cuda_cub4core6detail5shmemE+72];
	ld.shared.u64 	%rd55, [_ZN6thrust24THRUST_300001_SM_1000_NS8cuda_cub4core6detail5shmemE+80];
	setp.lt.s32 	%p200, %r583, %r62;
	mov.u64 	%rd259, %rd55;
	mov.u32 	%r584, %r62;
	@%p200 bra 	$L__BB4_62;
	setp.lt.s32 	%p201, %r62, %r583;
	mov.u64 	%rd259, %rd258;
	mov.u32 	%r584, %r583;
	@%p201 bra 	$L__BB4_62;
	setp.lt.s64 	%p202, %rd258, %rd55;
	min.s64 	%rd259, %rd258, %rd55;
	selp.b32 	%r584, %r583, %r62, %p202;
$L__BB4_62:
	ld.shared.u32 	%r65, [_ZN6thrust24THRUST_300001_SM_1000_NS8cuda_cub4core6detail5shmemE+88];
	ld.shared.u64 	%rd58, [_ZN6thrust24THRUST_300001_SM_1000_NS8cuda_cub4core6detail5shmemE+96];
	setp.lt.s32 	%p203, %r584, %r65;
	mov.u64 	%rd260, %rd58;
	mov.u32 	%r585, %r65;
	@%p203 bra 	$L__BB4_65;
	setp.lt.s32 	%p204, %r65, %r584;
	mov.u64 	%rd260, %rd259;
	mov.u32 	%r585, %r584;
	@%p204 bra 	$L__BB4_65;
	setp.lt.s64 	%p205, %rd259, %rd58;
	min.s64 	%rd260, %rd259, %rd58;
	selp.b32 	%r585, %r584, %r65, %p205;
$L__BB4_65:
	ld.shared.u32 	%r68, [_ZN6thrust24THRUST_300001_SM_1000_NS8cuda_cub4core6detail5shmemE+104];
	ld.shared.u64 	%rd61, [_ZN6thrust24THRUST_300001_SM_1000_NS8cuda_cub4core6detail5shmemE+112];
	setp.lt.s32 	%p206, %r585, %r68;
	mov.u64 	%rd261, %rd61;
	mov.u32 	%r586, %r68;
	@%p206 bra 	$L__BB4_68;
	setp.lt.s32 	%p207, %r68, %r585;
	mov.u64 	%rd261, %rd260;
	mov.u32 	%r586, %r585;
	@%p207 bra 	$L__BB4_68;
	setp.lt.s64 	%p208, %rd260, %rd61;
	min.s64 	%rd261, %rd260, %rd61;
	selp.b32 	%r586, %r585, %r68, %p208;
$L__BB4_68:
	ld.shared.u32 	%r71, [_ZN6thrust24THRUST_300001_SM_1000_NS8cuda_cub4core6detail5shmemE+120];
	ld.shared.u64 	%rd64, [_ZN6thrust24THRUST_300001_SM_1000_NS8cuda_cub4core6detail5shmemE+128];
	setp.lt.s32 	%p209, %r586, %r71;
	mov.u32 	%r631, %r71;
	mov.u64 	%rd306, %rd64;
	@%p209 bra 	$L__BB4_204;
	setp.lt.s32 	%p210, %r71, %r586;
	mov.u32 	%r631, %r586;
	mov.u64 	%rd306, %rd261;
	@%p210 bra 	$L__BB4_204;
	setp.lt.s64 	%p211, %rd261, %rd64;
	min.s64 	%rd306, %rd261, %rd64;
	selp.b32 	%r631, %r586, %r71, %p211;
	bra.uni 	$L__BB4_204;
$L__BB4_71:
	// begin inline asm
	mov.u32 %r341, %laneid;
	// end inline asm
	and.b32  	%r362, %r2, 992;
	add.s32 	%r363, %r362, 32;
	setp.gt.s32 	%p118, %r363, %r1;
	not.b32 	%r364, %r362;
	add.s32 	%r365, %r1, %r364;
	selp.b32 	%r360, %r365, 31, %p118;
	mov.b32 	%r359, 1;
	mov.b32 	%r361, -1;
	// begin inline asm
	shfl.sync.down.b32 %r342, %r574, %r359, %r360, %r361;
	// end inline asm
	// begin inline asm
	shfl.sync.down.b32 %r347, %r348, %r359, %r360, %r361;
	// end inline asm
	mov.b64 	{%r353, %r358}, %rd249;
	// begin inline asm
	shfl.sync.down.b32 %r352, %r353, %r359, %r360, %r361;
	// end inline asm
	// begin inline asm
	shfl.sync.down.b32 %r357, %r358, %r359, %r360, %r361;
	// end inline asm
	mov.b64 	%rd66, {%r352, %r357};
	setp.ge.s32 	%p119, %r341, %r360;
	mov.u32 	%r587, %r574;
	mov.u64 	%rd262, %rd249;
	@%p119 bra 	$L__BB4_75;
	setp.lt.s32 	%p120, %r574, %r342;
	mov.u32 	%r587, %r342;
	mov.u64 	%rd262, %rd66;
	@%p120 bra 	$L__BB4_75;
	setp.lt.s32 	%p121, %r342, %r574;
	mov.u32 	%r587, %r574;
	mov.u64 	%rd262, %rd249;
	@%p121 bra 	$L__BB4_75;
	setp.lt.s64 	%p122, %rd249, %rd66;
	selp.b32 	%r587, %r574, %r342, %p122;
	min.s64 	%rd262, %rd249, %rd66;
$L__BB4_75:
	mov.b32 	%r383, 2;
	mov.b32 	%r385, -1;
	// begin inline asm
	shfl.sync.down.b32 %r366, %r587, %r383, %r360, %r385;
	// end inline asm
	// begin inline asm
	shfl.sync.down.b32 %r371, %r372, %r383, %r360, %r385;
	// end inline asm
	mov.b64 	{%r377, %r382}, %rd262;
	// begin inline asm
	shfl.sync.down.b32 %r376, %r377, %r383, %r360, %r385;
	// end inline asm
	// begin inline asm
	shfl.sync.down.b32 %r381, %r382, %r383, %r360, %r385;
	// end inline asm
	mov.b64 	%rd69, {%r376, %r381};
	add.s32 	%r386, %r341, 2;
	setp.gt.s32 	%p123, %r386, %r360;
	mov.u32 	%r588, %r587;
	mov.u64 	%rd263, %rd262;
	@%p123 bra 	$L__BB4_79;
	setp.lt.s32 	%p124, %r587, %r366;
	mov.u32 	%r588, %r366;
	mov.u64 	%rd263, %rd69;
	@%p124 bra 	$L__BB4_79;
	setp.lt.s32 	%p125, %r366, %r587;
	mov.u32 	%r588, %r587;
	mov.u64 	%rd263, %rd262;
	@%p125 bra 	$L__BB4_79;
	setp.lt.s64 	%p126, %rd262, %rd69;
	selp.b32 	%r588, %r587, %r366, %p126;
	min.s64 	%rd263, %rd262, %rd69;
$L__BB4_79:
	mov.b32 	%r404, 4;
	mov.b32 	%r406, -1;
	// begin inline asm
	shfl.sync.down.b32 %r387, %r588, %r404, %r360, %r406;
	// end inline asm
	// begin inline asm
	shfl.sync.down.b32 %r392, %r393, %r404, %r360, %r406;
	// end inline asm
	mov.b64 	{%r398, %r403}, %rd263;
	// begin inline asm
	shfl.sync.down.b32 %r397, %r398, %r404, %r360, %r406;
	// end inline asm
	// begin inline asm
	shfl.sync.down.b32 %r402, %r403, %r404, %r360, %r406;
	// end inline asm
	mov.b64 	%rd72, {%r397, %r402};
	add.s32 	%r407, %r341, 4;
	setp.gt.s32 	%p127, %r407, %r360;
	mov.u32 	%r589, %r588;
	mov.u64 	%rd264, %rd263;
	@%p127 bra 	$L__BB4_83;
	setp.lt.s32 	%p128, %r588, %r387;
	mov.u32 	%r589, %r387;
	mov.u64 	%rd264, %rd72;
	@%p128 bra 	$L__BB4_83;
	setp.lt.s32 	%p129, %r387, %r588;
	mov.u32 	%r589, %r588;
	mov.u64 	%rd264, %rd263;
	@%p129 bra 	$L__BB4_83;
	setp.lt.s64 	%p130, %rd263, %rd72;
	selp.b32 	%r589, %r588, %r387, %p130;
	min.s64 	%rd264, %rd263, %rd72;
$L__BB4_83:
	mov.b32 	%r425, 8;
	mov.b32 	%r427, -1;
	// begin inline asm
	shfl.sync.down.b32 %r408, %r589, %r425, %r360, %r427;
	// end inline asm
	// begin inline asm
	shfl.sync.down.b32 %r413, %r414, %r425, %r360, %r427;
	// end inline asm
	mov.b64 	{%r419, %r424}, %rd264;
	// begin inline asm
	shfl.sync.down.b32 %r418, %r419, %r425, %r360, %r427;
	// end inline asm
	// begin inline asm
	shfl.sync.down.b32 %r423, %r424, %r425, %r360, %r427;
	// end inline asm
	mov.b64 	%rd75, {%r418, %r423};
	add.s32 	%r428, %r341, 8;
	setp.gt.s32 	%p131, %r428, %r360;
	mov.u32 	%r590, %r589;
	mov.u64 	%rd265, %rd264;
	@%p131 bra 	$L__BB4_87;
	setp.lt.s32 	%p132, %r589, %r408;
	mov.u32 	%r590, %r408;
	mov.u64 	%rd265, %rd75;
	@%p132 bra 	$L__BB4_87;
	setp.lt.s32 	%p133, %r408, %r589;
	mov.u32 	%r590, %r589;
	mov.u64 	%rd265, %rd264;
	@%p133 bra 	$L__BB4_87;
	setp.lt.s64 	%p134, %rd264, %rd75;
	selp.b32 	%r590, %r589, %r408, %p134;
	min.s64 	%rd265, %rd264, %rd75;
$L__BB4_87:
	mov.b32 	%r446, 16;
	mov.b32 	%r448, -1;
	// begin inline asm
	shfl.sync.down.b32 %r429, %r590, %r446, %r360, %r448;
	// end inline asm
	// begin inline asm
	shfl.sync.down.b32 %r434, %r435, %r446, %r360, %r448;
	// end inline asm
	mov.b64 	{%r440, %r445}, %rd265;
	// begin inline asm
	shfl.sync.down.b32 %r439, %r440, %r446, %r360, %r448;
	// end inline asm
	// begin inline asm
	shfl.sync.down.b32 %r444, %r445, %r446, %r360, %r448;
	// end inline asm
	mov.b64 	%rd78, {%r439, %r444};
	add.s32 	%r449, %r341, 16;
	setp.gt.s32 	%p135, %r449, %r360;
	mov.u32 	%r631, %r590;
	mov.u64 	%rd306, %rd265;
	@%p135 bra 	$L__BB4_91;
	setp.lt.s32 	%p136, %r590, %r429;
	mov.u32 	%r631, %r429;
	mov.u64 	%rd306, %rd78;
	@%p136 bra 	$L__BB4_91;
	setp.lt.s32 	%p137, %r429, %r590;
	mov.u32 	%r631, %r590;
	mov.u64 	%rd306, %rd265;
	@%p137 bra 	$L__BB4_91;
	setp.lt.s64 	%p138, %rd265, %rd78;
	selp.b32 	%r631, %r590, %r429, %p138;
	min.s64 	%rd306, %rd265, %rd78;
$L__BB4_91:
	setp.ne.s32 	%p139, %r341, 0;
	@%p139 bra 	$L__BB4_93;
	shr.u32 	%r450, %r2, 1;
	and.b32  	%r451, %r450, 496;
	mov.u32 	%r452, _ZN6thrust24THRUST_300001_SM_1000_NS8cuda_cub4core6detail5shmemE;
	add.s32 	%r453, %r452, %r451;
	st.shared.u32 	[%r453+8], %r631;
	st.shared.u64 	[%r453+16], %rd306;
$L__BB4_93:
	bar.sync 	0;
	setp.ne.s32 	%p140, %r2, 0;
	@%p140 bra 	$L__BB4_204;
	setp.lt.s32 	%p141, %r1, 33;
	mov.u32 	%r592, %r631;
	mov.u64 	%rd267, %rd306;
	@%p141 bra 	$L__BB4_98;
	ld.shared.u32 	%r90, [_ZN6thrust24THRUST_300001_SM_1000_NS8cuda_cub4core6detail5shmemE+24];
	ld.shared.u64 	%rd81, [_ZN6thrust24THRUST_300001_SM_1000_NS8cuda_cub4core6detail5shmemE+32];
	setp.lt.s32 	%p142, %r631, %r90;
	mov.u32 	%r592, %r90;
	mov.u64 	%rd267, %rd81;
	@%p142 bra 	$L__BB4_98;
	setp.lt.s32 	%p143, %r90, %r631;
	mov.u32 	%r592, %r631;
	mov.u64 	%rd267, %rd306;
	@%p143 bra 	$L__BB4_98;
	setp.lt.s64 	%p144, %rd306, %rd81;
	selp.b32 	%r592, %r631, %r90, %p144;
	min.s64 	%rd267, %rd306, %rd81;
$L__BB4_98:
	setp.lt.s32 	%p145, %r1, 65;
	mov.u32 	%r593, %r592;
	mov.u64 	%rd268, %rd267;
	@%p145 bra 	$L__BB4_102;
	ld.shared.u32 	%r93, [_ZN6thrust24THRUST_300001_SM_1000_NS8cuda_cub4core6detail5shmemE+40];
	ld.shared.u64 	%rd84, [_ZN6thrust24THRUST_300001_SM_1000_NS8cuda_cub4core6detail5shmemE+48];
	setp.lt.s32 	%p146, %r592, %r93;
	mov.u32 	%r593, %r93;
	mov.u64 	%rd268, %rd84;
	@%p146 bra 	$L__BB4_102;
	setp.lt.s32 	%p147, %r93, %r592;
	mov.u32 	%r593, %r592;
	mov.u64 	%rd268, %rd267;
	@%p147 bra 	$L__BB4_102;
	setp.lt.s64 	%p148, %rd267, %rd84;
	selp.b32 	%r593, %r592, %r93, %p148;
	min.s64 	%rd268, %rd267, %rd84;
$L__BB4_102:
	setp.lt.s32 	%p149, %r1, 97;
	mov.u32 	%r594, %r593;
	mov.u64 	%rd269, %rd268;
	@%p149 bra 	$L__BB4_106;
	ld.shared.u32 	%r96, [_ZN6thrust24THRUST_300001_SM_1000_NS8cuda_cub4core6detail5shmemE+56];
	ld.shared.u64 	%rd87, [_ZN6thrust24THRUST_300001_SM_1000_NS8cuda_cub4core6detail5shmemE+64];
	setp.lt.s32 	%p150, %r593, %r96;
	mov.u32 	%r594, %r96;
	mov.u64 	%rd269, %rd87;
	@%p150 bra 	$L__BB4_106;
	setp.lt.s32 	%p151, %r96, %r593;
	mov.u32 	%r594, %r593;
	mov.u64 	%rd269, %rd268;
	@%p151 bra 	$L__BB4_106;
	setp.lt.s64 	%p152, %rd268, %rd87;
	selp.b32 	%r594, %r593, %r96, %p152;
	min.s64 	%rd269, %rd268, %rd87;
$L__BB4_106:
	setp.lt.s32 	%p153, %r1, 129;
	mov.u32 	%r595, %r594;
	mov.u64 	%rd270, %rd269;
	@%p153 bra 	$L__BB4_110;
	ld.shared.u32 	%r99, [_ZN6thrust24THRUST_300001_SM_1000_NS8cuda_cub4core6detail5shmemE+72];
	ld.shared.u64 	%rd90, [_ZN6thrust24THRUST_300001_SM_1000_NS8cuda_cub4core6detail5shmemE+80];
	setp.lt.s32 	%p154, %r594, %r99;
	mov.u32 	%r595, %r99;
	mov.u64 	%rd270, %rd90;
	@%p154 bra 	$L__BB4_110;
	setp.lt.s32 	%p155, %r99, %r594;
	mov.u32 	%r595, %r594;
	mov.u64 	%rd270, %rd269;
	@%p155 bra 	$L__BB4_110;
	setp.lt.s64 	%p156, %rd269, %rd90;
	selp.b32 	%r595, %r594, %r99, %p156;
	min.s64 	%rd270, %rd269, %rd90;
$L__BB4_110:
	setp.lt.s32 	%p157, %r1, 161;
	mov.u32 	%r596, %r595;
	mov.u64 	%rd271, %rd270;
	@%p157 bra 	$L__BB4_114;
	ld.shared.u32 	%r102, [_ZN6thrust24THRUST_300001_SM_1000_NS8cuda_cub4core6detail5shmemE+88];
	ld.shared.u64 	%rd93, [_ZN6thrust24THRUST_300001_SM_1000_NS8cuda_cub4core6detail5shmemE+96];
	setp.lt.s32 	%p158, %r595, %r102;
	mov.u32 	%r596, %r102;
	mov.u64 	%rd271, %rd93;
	@%p158 bra 	$L__BB4_114;
	setp.lt.s32 	%p159, %r102, %r595;
	mov.u32 	%r596, %r595;
	mov.u64 	%rd271, %rd270;
	@%p159 bra 	$L__BB4_114;
	setp.lt.s64 	%p160, %rd270, %rd93;
	selp.b32 	%r596, %r595, %r102, %p160;
	min.s64 	%rd271, %rd270, %rd93;
$L__BB4_114:
	setp.lt.s32 	%p161, %r1, 193;
	mov.u32 	%r597, %r596;
	mov.u64 	%rd272, %rd271;
	@%p161 bra 	$L__BB4_118;
	ld.shared.u32 	%r105, [_ZN6thrust24THRUST_300001_SM_1000_NS8cuda_cub4core6detail5shmemE+104];
	ld.shared.u64 	%rd96, [_ZN6thrust24THRUST_300001_SM_1000_NS8cuda_cub4core6detail5shmemE+112];
	setp.lt.s32 	%p162, %r596, %r105;
	mov.u32 	%r597, %r105;
	mov.u64 	%rd272, %rd96;
	@%p162 bra 	$L__BB4_118;
	setp.lt.s32 	%p163, %r105, %r596;
	mov.u32 	%r597, %r596;
	mov.u64 	%rd272, %rd271;
	@%p163 bra 	$L__BB4_118;
	setp.lt.s64 	%p164, %rd271, %rd96;
	selp.b32 	%r597, %r596, %r105, %p164;
	min.s64 	%rd272, %rd271, %rd96;
$L__BB4_118:
	setp.lt.s32 	%p165, %r1, 225;
	mov.u32 	%r631, %r597;
	mov.u64 	%rd306, %rd272;
	@%p165 bra 	$L__BB4_204;
	ld.shared.u32 	%r108, [_ZN6thrust24THRUST_300001_SM_1000_NS8cuda_cub4core6detail5shmemE+120];
	ld.shared.u64 	%rd99, [_ZN6thrust24THRUST_300001_SM_1000_NS8cuda_cub4core6detail5shmemE+128];
	setp.lt.s32 	%p166, %r597, %r108;
	mov.u32 	%r631, %r108;
	mov.u64 	%rd306, %rd99;
	@%p166 bra 	$L__BB4_204;
	setp.lt.s32 	%p167, %r108, %r597;
	mov.u32 	%r631, %r597;
	mov.u64 	%rd306, %rd272;
	@%p167 bra 	$L__BB4_204;
	setp.lt.s64 	%p168, %rd272, %rd99;
	selp.b32 	%r631, %r597, %r108, %p168;
	min.s64 	%rd306, %rd272, %rd99;
	bra.uni 	$L__BB4_204;
$L__BB4_122:
	mov.u32 	%r110, %tid.x;
	cvt.u64.u32 	%rd101, %r110;
	mul.wide.u32 	%rd195, %r110, 4;
	add.s64 	%rd102, %rd1, %rd195;
	ld.global.u32 	%r200, [%rd102];
	add.s32 	%r201, %r110, 256;
	cvt.u64.u32 	%rd196, %r201;
	ld.global.u32 	%r202, [%rd102+1024];
	add.s32 	%r203, %r110, 512;
	cvt.u64.u32 	%rd197, %r203;
	ld.global.u32 	%r204, [%rd102+2048];
	add.s32 	%r205, %r110, 768;
	cvt.u64.u32 	%rd198, %r205;
	ld.global.u32 	%r206, [%rd102+3072];
	or.b32  	%r207, %r110, 1024;
	cvt.u64.u32 	%rd103, %r207;
	add.s64 	%rd293, %rd192, %rd103;
	ld.global.u32 	%r618, [%rd102+4096];
	setp.lt.s32 	%p3, %r200, %r202;
	max.s32 	%r208, %r200, %r202;
	selp.b64 	%rd199, %rd196, %rd101, %p3;
	setp.lt.s32 	%p4, %r208, %r204;
	max.s32 	%r209, %r208, %r204;
	selp.b64 	%rd200, %rd197, %rd199, %p4;
	setp.lt.s32 	%p5, %r209, %r206;
	max.s32 	%r112, %r209, %r206;
	selp.b64 	%rd105, %rd198, %rd200, %p5;
	setp.lt.s32 	%p6, %r112, %r618;
	@%p6 bra 	$L__BB4_124;
	setp.lt.s32 	%p7, %r618, %r112;
	setp.lt.u64 	%p8, %rd105, %rd103;
	or.pred  	%p9, %p7, %p8;
	selp.b32 	%r618, %r112, %r618, %p9;
	add.s64 	%rd201, %rd192, %rd105;
	selp.b64 	%rd293, %rd201, %rd293, %p9;
$L__BB4_124:
	setp.lt.u64 	%p10, %rd194, 2560;
	mov.b64 	%rd282, 1280;
	@%p10 bra 	$L__BB4_137;
	mov.b64 	%rd274, 1280;
	mov.u32 	%r599, %r618;
$L__BB4_126:
	add.s64 	%rd204, %rd274, %rd101;
	shl.b64 	%rd205, %rd274, 2;
	add.s64 	%rd206, %rd102, %rd205;
	add.s64 	%rd110, %rd204, %rd192;
	ld.global.u32 	%r600, [%rd206];
	ld.global.u32 	%r601, [%rd206+1024];
	add.s64 	%rd278, %rd110, 512;
	ld.global.u32 	%r602, [%rd206+2048];
	add.s64 	%rd279, %rd110, 768;
	ld.global.u32 	%r603, [%rd206+3072];
	ld.global.u32 	%r618, [%rd206+4096];
	setp.lt.s32 	%p11, %r599, %r600;
	mov.u64 	%rd276, %rd110;
	@%p11 bra 	$L__BB4_128;
	setp.lt.s32 	%p12, %r600, %r599;
	setp.lt.s64 	%p13, %rd293, %rd110;
	or.pred  	%p14, %p12, %p13;
	selp.b32 	%r600, %r599, %r600, %p14;
	selp.b64 	%rd276, %rd293, %rd110, %p14;
$L__BB4_128:
	add.s64 	%rd277, %rd110, 256;
	setp.lt.s32 	%p15, %r600, %r601;
	@%p15 bra 	$L__BB4_130;
	setp.lt.s32 	%p16, %r601, %r600;
	setp.lt.s64 	%p17, %rd276, %rd277;
	or.pred  	%p18, %p16, %p17;
	selp.b32 	%r601, %r600, %r601, %p18;
	selp.b64 	%rd277, %rd276, %rd277, %p18;
$L__BB4_130:
	setp.lt.s32 	%p19, %r601, %r602;
	@%p19 bra 	$L__BB4_132;
	setp.lt.s32 	%p20, %r602, %r601;
	setp.lt.s64 	%p21, %rd277, %rd278;
	or.pred  	%p22, %p20, %p21;
	selp.b32 	%r602, %r601, %r602, %p22;
	selp.b64 	%rd278, %rd277, %rd278, %p22;
$L__BB4_132:
	setp.lt.s32 	%p23, %r602, %r603;
	@%p23 bra 	$L__BB4_134;
	setp.lt.s32 	%p24, %r603, %r602;
	setp.lt.s64 	%p25, %rd278, %rd279;
	or.pred  	%p26, %p24, %p25;
	selp.b32 	%r603, %r602, %r603, %p26;
	selp.b64 	%rd279, %rd278, %rd279, %p26;
$L__BB4_134:
	add.s64 	%rd210, %rd204, %rd192;
	add.s64 	%rd293, %rd210, 1024;
	setp.lt.s32 	%p27, %r603, %r618;
	@%p27 bra 	$L__BB4_136;
	setp.lt.s32 	%p28, %r618, %r603;
	setp.lt.s64 	%p29, %rd279, %rd293;
	or.pred  	%p30, %p28, %p29;
	selp.b32 	%r618, %r603, %r618, %p30;
	selp.b64 	%rd293, %rd279, %rd293, %p30;
$L__BB4_136:
	add.s64 	%rd282, %rd274, 1280;
	add.s64 	%rd211, %rd274, 2560;
	setp.le.s64 	%p31, %rd211, %rd194;
	mov.u64 	%rd274, %rd282;
	mov.u32 	%r599, %r618;
	@%p31 bra 	$L__BB4_126;
$L__BB4_137:
	setp.le.s64 	%p32, %rd194, %rd282;
	@%p32 bra 	$L__BB4_160;
	cvt.u32.u64 	%r210, %rd282;
	cvt.u32.u64 	%r211, %rd194;
	sub.s32 	%r132, %r211, %r210;
	setp.ge.s32 	%p33, %r110, %r132;
	@%p33 bra 	$L__BB4_160;
	cvta.to.global.u64 	%rd128, %rd191;
	not.b32 	%r214, %r110;
	add.s32 	%r215, %r214, %r211;
	sub.s32 	%r133, %r215, %r210;
	and.b32  	%r217, %r133, 768;
	setp.eq.s32 	%p34, %r217, 768;
	mov.u32 	%r610, %r110;
	@%p34 bra 	$L__BB4_145;
	add.s64 	%rd213, %rd282, %rd101;
	add.s64 	%rd284, %rd213, %rd192;
	shl.b64 	%rd214, %rd213, 2;
	add.s64 	%rd283, %rd128, %rd214;
	shr.u32 	%r218, %r133, 8;
	add.s32 	%r219, %r218, 1;
	and.b32  	%r220, %r219, 3;
	neg.s32 	%r606, %r220;
	mov.u32 	%r610, %r110;
$L__BB4_141:
	.pragma "nounroll";
	mov.u64 	%rd133, %rd293;
	mov.u32 	%r137, %r618;
	ld.global.u32 	%r138, [%rd283];
	setp.lt.s32 	%p35, %r137, %r138;
	mov.u32 	%r618, %r138;
	mov.u64 	%rd293, %rd284;
	@%p35 bra 	$L__BB4_144;
	setp.lt.s32 	%p36, %r138, %r137;
	mov.u32 	%r618, %r137;
	mov.u64 	%rd293, %rd133;
	@%p36 bra 	$L__BB4_144;
	setp.lt.s64 	%p37, %rd133, %rd284;
	selp.b32 	%r618, %r137, %r138, %p37;
	min.s64 	%rd293, %rd133, %rd284;
$L__BB4_144:
	add.s32 	%r610, %r610, 256;
	add.s64 	%rd284, %rd284, 256;
	add.s64 	%rd283, %rd283, 1024;
	add.s32 	%r606, %r606, 1;
	setp.ne.s32 	%p38, %r606, 0;
	@%p38 bra 	$L__BB4_141;
$L__BB4_145:
	setp.lt.u32 	%p39, %r133, 768;
	@%p39 bra 	$L__BB4_160;
	add.s32 	%r613, %r610, 512;
$L__BB4_147:
	mov.u32 	%r147, %r613;
	add.s32 	%r221, %r147, -512;
	cvt.u64.u32 	%rd215, %r221;
	add.s64 	%rd216, %rd282, %rd215;
	shl.b64 	%rd217, %rd216, 2;
	add.s64 	%rd141, %rd128, %rd217;
	add.s64 	%rd142, %rd216, %rd192;
	ld.global.u32 	%r149, [%rd141];
	setp.lt.s32 	%p40, %r618, %r149;
	mov.u32 	%r615, %r149;
	mov.u64 	%rd290, %rd142;
	@%p40 bra 	$L__BB4_150;
	setp.lt.s32 	%p41, %r149, %r618;
	mov.u32 	%r615, %r618;
	mov.u64 	%rd290, %rd293;
	@%p41 bra 	$L__BB4_150;
	setp.lt.s64 	%p42, %rd293, %rd142;
	selp.b32 	%r615, %r618, %r149, %p42;
	min.s64 	%rd290, %rd293, %rd142;
$L__BB4_150:
	add.s32 	%r222, %r147, -256;
	cvt.u64.u32 	%rd218, %r222;
	add.s64 	%rd219, %rd282, %rd218;
	add.s64 	%rd145, %rd219, %rd192;
	ld.global.u32 	%r152, [%rd141+1024];
	setp.lt.s32 	%p43, %r615, %r152;
	mov.u32 	%r616, %r152;
	mov.u64 	%rd291, %rd145;
	@%p43 bra 	$L__BB4_153;
	setp.lt.s32 	%p44, %r152, %r615;
	mov.u32 	%r616, %r615;
	mov.u64 	%rd291, %rd290;
	@%p44 bra 	$L__BB4_153;
	setp.lt.s64 	%p45, %rd290, %rd145;
	selp.b32 	%r616, %r615, %r152, %p45;
	min.s64 	%rd291, %rd290, %rd145;
$L__BB4_153:
	cvt.u64.u32 	%rd220, %r147;
	add.s64 	%rd221, %rd282, %rd220;
	add.s64 	%rd148, %rd221, %rd192;
	ld.global.u32 	%r155, [%rd141+2048];
	setp.lt.s32 	%p46, %r616, %r155;
	mov.u32 	%r617, %r155;
	mov.u64 	%rd292, %rd148;
	@%p46 bra 	$L__BB4_156;
	setp.lt.s32 	%p47, %r155, %r616;
	mov.u32 	%r617, %r616;
	mov.u64 	%rd292, %rd291;
	@%p47 bra 	$L__BB4_156;
	setp.lt.s64 	%p48, %rd291, %rd148;
	selp.b32 	%r617, %r616, %r155, %p48;
	min.s64 	%rd292, %rd291, %rd148;
$L__BB4_156:
	add.s32 	%r223, %r147, 256;
	cvt.u64.u32 	%rd222, %r223;
	add.s64 	%rd223, %rd282, %rd222;
	add.s64 	%rd151, %rd223, %rd192;
	ld.global.u32 	%r158, [%rd141+3072];
	setp.lt.s32 	%p49, %r617, %r158;
	mov.u32 	%r618, %r158;
	mov.u64 	%rd293, %rd151;
	@%p49 bra 	$L__BB4_159;
	setp.lt.s32 	%p50, %r158, %r617;
	mov.u32 	%r618, %r617;
	mov.u64 	%rd293, %rd292;
	@%p50 bra 	$L__BB4_159;
	setp.lt.s64 	%p51, %rd292, %rd151;
	selp.b32 	%r618, %r617, %r158, %p51;
	min.s64 	%rd293, %rd292, %rd151;
$L__BB4_159:
	add.s32 	%r613, %r147, 1024;
	add.s32 	%r224, %r147, 512;
	setp.lt.s32 	%p52, %r224, %r132;
	@%p52 bra 	$L__BB4_147;
$L__BB4_160:
	// begin inline asm
	mov.u32 %r225, %laneid;
	// end inline asm
	mov.b32 	%r243, 1;
	mov.b32 	%r244, 31;
	mov.b32 	%r245, -1;
	// begin inline asm
	shfl.sync.down.b32 %r226, %r618, %r243, %r244, %r245;
	// end inline asm
	// begin inline asm
	shfl.sync.down.b32 %r231, %r232, %r243, %r244, %r245;
	// end inline asm
	mov.b64 	{%r237, %r242}, %rd293;
	// begin inline asm
	shfl.sync.down.b32 %r236, %r237, %r243, %r244, %r245;
	// end inline asm
	// begin inline asm
	shfl.sync.down.b32 %r241, %r242, %r243, %r244, %r245;
	// end inline asm
	mov.b64 	%rd155, {%r236, %r241};
	setp.gt.s32 	%p53, %r225, 30;
	mov.u32 	%r620, %r618;
	mov.u64 	%rd295, %rd293;
	@%p53 bra 	$L__BB4_164;
	setp.lt.s32 	%p54, %r618, %r226;
	mov.u32 	%r620, %r226;
	mov.u64 	%rd295, %rd155;
	@%p54 bra 	$L__BB4_164;
	setp.lt.s32 	%p55, %r226, %r618;
	mov.u32 	%r620, %r618;
	mov.u64 	%rd295, %rd293;
	@%p55 bra 	$L__BB4_164;
	setp.lt.s64 	%p56, %rd293, %rd155;
	selp.b32 	%r620, %r618, %r226, %p56;
	min.s64 	%rd295, %rd293, %rd155;
$L__BB4_164:
	mov.b32 	%r263, 2;
	mov.b32 	%r264, 31;
	mov.b32 	%r265, -1;
	// begin inline asm
	shfl.sync.down.b32 %r246, %r620, %r263, %r264, %r265;
	// end inline asm
	// begin inline asm
	shfl.sync.down.b32 %r251, %r252, %r263, %r264, %r265;
	// end inline asm
	mov.b64 	{%r257, %r262}, %rd295;
	// begin inline asm
	shfl.sync.down.b32 %r256, %r257, %r263, %r264, %r265;
	// end inline asm
	// begin inline asm
	shfl.sync.down.b32 %r261, %r262, %r263, %r264, %r265;
	// end inline asm
	mov.b64 	%rd158, {%r256, %r261};
	setp.gt.s32 	%p57, %r225, 29;
	mov.u32 	%r621, %r620;
	mov.u64 	%rd296, %rd295;
	@%p57 bra 	$L__BB4_168;
	setp.lt.s32 	%p58, %r620, %r246;
	mov.u32 	%r621, %r246;
	mov.u64 	%rd296, %rd158;
	@%p58 bra 	$L__BB4_168;
	setp.lt.s32 	%p59, %r246, %r620;
	mov.u32 	%r621, %r620;
	mov.u64 	%rd296, %rd295;
	@%p59 bra 	$L__BB4_168;
	setp.lt.s64 	%p60, %rd295, %rd158;
	selp.b32 	%r621, %r620, %r246, %p60;
	min.s64 	%rd296, %rd295, %rd158;
$L__BB4_168:
	mov.b32 	%r283, 4;
	mov.b32 	%r284, 31;
	mov.b32 	%r285, -1;
	// begin inline asm
	shfl.sync.down.b32 %r266, %r621, %r283, %r284, %r285;
	// end inline asm
	// begin inline asm
	shfl.sync.down.b32 %r271, %r272, %r283, %r284, %r285;
	// end inline asm
	mov.b64 	{%r277, %r282}, %rd296;
	// begin inline asm
	shfl.sync.down.b32 %r276, %r277, %r283, %r284, %r285;
	// end inline asm
	// begin inline asm
	shfl.sync.down.b32 %r281, %r282, %r283, %r284, %r285;
	// end inline asm
	mov.b64 	%rd161, {%r276, %r281};
	setp.gt.s32 	%p61, %r225, 27;
	mov.u32 	%r622, %r621;
	mov.u64 	%rd297, %rd296;
	@%p61 bra 	$L__BB4_172;
	setp.lt.s32 	%p62, %r621, %r266;
	mov.u32 	%r622, %r266;
	mov.u64 	%rd297, %rd161;
	@%p62 bra 	$L__BB4_172;
	setp.lt.s32 	%p63, %r266, %r621;
	mov.u32 	%r622, %r621;
	mov.u64 	%rd297, %rd296;
	@%p63 bra 	$L__BB4_172;
	setp.lt.s64 	%p64, %rd296, %rd161;
	selp.b32 	%r622, %r621, %r266, %p64;
	min.s64 	%rd297, %rd296, %rd161;
$L__BB4_172:
	mov.b32 	%r303, 8;
	mov.b32 	%r304, 31;
	mov.b32 	%r305, -1;
	// begin inline asm
	shfl.sync.down.b32 %r286, %r622, %r303, %r304, %r305;
	// end inline asm
	// begin inline asm
	shfl.sync.down.b32 %r291, %r292, %r303, %r304, %r305;
	// end inline asm
	mov.b64 	{%r297, %r302}, %rd297;
	// begin inline asm
	shfl.sync.down.b32 %r296, %r297, %r303, %r304, %r305;
	// end inline asm
	// begin inline asm
	shfl.sync.down.b32 %r301, %r302, %r303, %r304, %r305;
	// end inline asm
	mov.b64 	%rd164, {%r296, %r301};
	setp.gt.s32 	%p65, %r225, 23;
	mov.u32 	%r623, %r622;
	mov.u64 	%rd298, %rd297;
	@%p65 bra 	$L__BB4_176;
	setp.lt.s32 	%p66, %r622, %r286;
	mov.u32 	%r623, %r286;
	mov.u64 	%rd298, %rd164;
	@%p66 bra 	$L__BB4_176;
	setp.lt.s32 	%p67, %r286, %r622;
	mov.u32 	%r623, %r622;
	mov.u64 	%rd298, %rd297;
	@%p67 bra 	$L__BB4_176;
	setp.lt.s64 	%p68, %rd297, %rd164;
	selp.b32 	%r623, %r622, %r286, %p68;
	min.s64 	%rd298, %rd297, %rd164;
$L__BB4_176:
	mov.b32 	%r323, 16;
	mov.b32 	%r324, 31;
	mov.b32 	%r325, -1;
	// begin inline asm
	shfl.sync.down.b32 %r306, %r623, %r323, %r324, %r325;
	// end inline asm
	// begin inline asm
	shfl.sync.down.b32 %r311, %r312, %r323, %r324, %r325;
	// end inline asm
	mov.b64 	{%r317, %r322}, %rd298;
	// begin inline asm
	shfl.sync.down.b32 %r316, %r317, %r323, %r324, %r325;
	// end inline asm
	// begin inline asm
	shfl.sync.down.b32 %r321, %r322, %r323, %r324, %r325;
	// end inline asm
	mov.b64 	%rd167, {%r316, %r321};
	setp.gt.s32 	%p69, %r225, 15;
	mov.u32 	%r631, %r623;
	mov.u64 	%rd306, %rd298;
	@%p69 bra 	$L__BB4_180;
	setp.lt.s32 	%p70, %r623, %r306;
	mov.u32 	%r631, %r306;
	mov.u64 	%rd306, %rd167;
	@%p70 bra 	$L__BB4_180;
	setp.lt.s32 	%p71, %r306, %r623;
	mov.u32 	%r631, %r623;
	mov.u64 	%rd306, %rd298;
	@%p71 bra 	$L__BB4_180;
	setp.lt.s64 	%p72, %rd298, %rd167;
	selp.b32 	%r631, %r623, %r306, %p72;
	min.s64 	%rd306, %rd298, %rd167;
$L__BB4_180:
	setp.ne.s32 	%p73, %r225, 0;
	@%p73 bra 	$L__BB4_182;
	shr.u32 	%r326, %r110, 1;
	and.b32  	%r327, %r326, 496;
	mov.u32 	%r328, _ZN6thrust24THRUST_300001_SM_1000_NS8cuda_cub4core6detail5shmemE;
	add.s32 	%r329, %r328, %r327;
	st.shared.u32 	[%r329+8], %r631;
	st.shared.u64 	[%r329+16], %rd306;
$L__BB4_182:
	bar.sync 	0;
	setp.ne.s32 	%p74, %r110, 0;
	@%p74 bra 	$L__BB4_204;
	ld.shared.u32 	%r179, [_ZN6thrust24THRUST_300001_SM_1000_NS8cuda_cub4core6detail5shmemE+24];
	ld.shared.u64 	%rd170, [_ZN6thrust24THRUST_300001_SM_1000_NS8cuda_cub4core6detail5shmemE+32];
	setp.lt.s32 	%p75, %r631, %r179;
	mov.u32 	%r625, %r179;
	mov.u64 	%rd300, %rd170;
	@%p75 bra 	$L__BB4_186;
	setp.lt.s32 	%p76, %r179, %r631;
	mov.u32 	%r625, %r631;
	mov.u64 	%rd300, %rd306;
	@%p76 bra 	$L__BB4_186;
	setp.lt.s64 	%p77, %rd306, %rd170;
	selp.b32 	%r625, %r631, %r179, %p77;
	min.s64 	%rd300, %rd306, %rd170;
$L__BB4_186:
	ld.shared.u32 	%r182, [_ZN6thrust24THRUST_300001_SM_1000_NS8cuda_cub4core6detail5shmemE+40];
	ld.shared.u64 	%rd173, [_ZN6thrust24THRUST_300001_SM_1000_NS8cuda_cub4core6detail5shmemE+48];
	setp.lt.s32 	%p78, %r625, %r182;
	mov.u32 	%r626, %r182;
	mov.u64 	%rd301, %rd173;
	@%p78 bra 	$L__BB4_189;
	setp.lt.s32 	%p79, %r182, %r625;
	mov.u32 	%r626, %r625;
	mov.u64 	%rd301, %rd300;
	@%p79 bra 	$L__BB4_189;
	setp.lt.s64 	%p80, %rd300, %rd173;
	selp.b32 	%r626, %r625, %r182, %p80;
	min.s64 	%rd301, %rd300, %rd173;
$L__BB4_189:
	ld.shared.u32 	%r185, [_ZN6thrust24THRUST_300001_SM_1000_NS8cuda_cub4core6detail5shmemE+56];
	ld.shared.u64 	%rd176, [_ZN6thrust24THRUST_300001_SM_1000_NS8cuda_cub4core6detail5shmemE+64];
	setp.lt.s32 	%p81, %r626, %r185;
	mov.u32 	%r627, %r185;
	mov.u64 	%rd302, %rd176;
	@%p81 bra 	$L__BB4_192;
	setp.lt.s32 	%p82, %r185, %r626;
	mov.u32 	%r627, %r626;
	mov.u64 	%rd302, %rd301;
	@%p82 bra 	$L__BB4_192;
	setp.lt.s64 	%p83, %rd301, %rd176;
	selp.b32 	%r627, %r626, %r185, %p83;
	min.s64 	%rd302, %rd301, %rd176;
$L__BB4_192:
	ld.shared.u32 	%r188, [_ZN6thrust24THRUST_300001_SM_1000_NS8cuda_cub4core6detail5shmemE+72];
	ld.shared.u64 	%rd179, [_ZN6thrust24THRUST_300001_SM_1000_NS8cuda_cub4core6detail5shmemE+80];
	setp.lt.s32 	%p84, %r627, %r188;
	mov.u32 	%r628, %r188;
	mov.u64 	%rd303, %rd179;
	@%p84 bra 	$L__BB4_195;
	setp.lt.s32 	%p85, %r188, %r627;
	mov.u32 	%r628, %r627;
	mov.u64 	%rd303, %rd302;
	@%p85 bra 	$L__BB4_195;
	setp.lt.s64 	%p86, %rd302, %rd179;
	selp.b32 	%r628, %r627, %r188, %p86;
	min.s64 	%rd303, %rd302, %rd179;
$L__BB4_195:
	ld.shared.u32 	%r191, [_ZN6thrust24THRUST_300001_SM_1000_NS8cuda_cub4core6detail5shmemE+88];
	ld.shared.u64 	%rd182, [_ZN6thrust24THRUST_300001_SM_1000_NS8cuda_cub4core6detail5shmemE+96];
	setp.lt.s32 	%p87, %r628, %r191;
	mov.u32 	%r629, %r191;
	mov.u64 	%rd304, %rd182;
	@%p87 bra 	$L__BB4_198;
	setp.lt.s32 	%p88, %r191, %r628;
	mov.u32 	%r629, %r628;
	mov.u64 	%rd304, %rd303;
	@%p88 bra 	$L__BB4_198;
	setp.lt.s64 	%p89, %rd303, %rd182;
	selp.b32 	%r629, %r628, %r191, %p89;
	min.s64 	%rd304, %rd303, %rd182;
$L__BB4_198:
	ld.shared.u32 	%r194, [_ZN6thrust24THRUST_300001_SM_1000_NS8cuda_cub4core6detail5shmemE+104];
	ld.shared.u64 	%rd185, [_ZN6thrust24THRUST_300001_SM_1000_NS8cuda_cub4core6detail5shmemE+112];
	setp.lt.s32 	%p90, %r629, %r194;
	mov.u32 	%r630, %r194;
	mov.u64 	%rd305, %rd185;
	@%p90 bra 	$L__BB4_201;
	setp.lt.s32 	%p91, %r194, %r629;
	mov.u32 	%r630, %r629;
	mov.u64 	%rd305, %rd304;
	@%p91 bra 	$L__BB4_201;
	setp.lt.s64 	%p92, %rd304, %rd185;
	selp.b32 	%r630, %r629, %r194, %p92;
	min.s64 	%rd305, %rd304, %rd185;
$L__BB4_201:
	ld.shared.u32 	%r197, [_ZN6thrust24THRUST_300001_SM_1000_NS8cuda_cub4core6detail5shmemE+120];
	ld.shared.u64 	%rd188, [_ZN6thrust24THRUST_300001_SM_1000_NS8cuda_cub4core6detail5shmemE+128];
	setp.lt.s32 	%p93, %r630, %r197;
	mov.u32 	%r631, %r197;
	mov.u64 	%rd306, %rd188;
	@%p93 bra 	$L__BB4_204;
	setp.lt.s32 	%p94, %r197, %r630;
	mov.u32 	%r631, %r630;
	mov.u64 	%rd306, %rd305;
	@%p94 bra 	$L__BB4_204;
	setp.lt.s64 	%p95, %rd305, %rd188;
	selp.b32 	%r631, %r630, %r197, %p95;
	min.s64 	%rd306, %rd305, %rd188;
$L__BB4_204:
	mov.u32 	%r559, %tid.x;
	setp.ne.s32 	%p212, %r559, 0;
	@%p212 bra 	$L__BB4_206;
	ld.param.u64 	%rd237, [_ZN6thrust24THRUST_300001_SM_1000_NS8cuda_cub4core6detail13_kernel_agentINS1_8__reduce11ReduceAgentINS0_12zip_iteratorIN4cuda3std3__45tupleIJNS0_6detail15normal_iteratorINS0_10device_ptrIiEEEENS0_17counting_iteratorIlNS0_11use_defaultESI_SI_EEEEEEEPNSB_IJilEEESM_lNS1_9__extrema9arg_max_fIilNSA_4lessIiEEEEEEJSL_SN_lSS_EEEvDpT0__param_1];
	cvta.to.global.u64 	%rd236, %rd237;
	st.global.u32 	[%rd236], %r631;
	st.global.u64 	[%rd236+8], %rd306;
$L__BB4_206:
	ret;

}
	// .globl	_ZN6thrust24THRUST_300001_SM_1000_NS8cuda_cub4core6detail13_kernel_agentINS1_8__reduce11ReduceAgentINS0_12zip_iteratorIN4cuda3std3__45tupleIJNS0_6detail15normal_iteratorINS0_10device_ptrIiEEEENS0_17counting_iteratorIlNS0_11use_defaultESI_SI_EEEEEEEPNSB_IJilEEESM_lNS1_9__extrema9arg_max_fIilNSA_4lessIiEEEEEEJSL_SN_lN3cub18CUB_300001_SM_100013GridEvenShareIlEENSV_9GridQueueIyEESS_EEEvDpT0_
.visible .entry _ZN6thrust24THRUST_300001_SM_1000_NS8cuda_cub4core6detail13_kernel_agentINS1_8__reduce11ReduceAgentINS0_12zip_iteratorIN4cuda3std3__45tupleIJNS0_6detail15normal_iteratorINS0_10device_ptrIiEEEENS0_17counting_iteratorIlNS0_11use_defaultESI_SI_EEEEEEEPNSB_IJilEEESM_lNS1_9__extrema9arg_max_fIilNSA_4lessIiEEEEEEJSL_SN_lN3cub18CUB_300001_SM_100013GridEvenShareIlEENSV_9GridQueueIyEESS_EEEvDpT0_(
	.param .align 8 .b8 _ZN6thrust24THRUST_300001_SM_1000_NS8cuda_cub4core6detail13_kernel_agentINS1_8__reduce11ReduceAgentINS0_12zip_iteratorIN4cuda3std3__45tupleIJNS0_6detail15normal_iteratorINS0_10device_ptrIiEEEENS0_17counting_iteratorIlNS0_11use_defaultESI_SI_EEEEEEEPNSB_IJilEEESM_lNS1_9__extrema9arg_max_fIilNSA_4lessIiEEEEEEJSL_SN_lN3cub18CUB_300001_SM_100013GridEvenShareIlEENSV_9GridQueueIyEESS_EEEvDpT0__param_0[16],
	.param .u64 .ptr .align 1 _ZN6thrust24THRUST_300001_SM_1000_NS8cuda_cub4core6detail13_kernel_agentINS1_8__reduce11ReduceAgentINS0_12zip_iteratorIN4cuda3std3__45tupleIJNS0_6detail15normal_iteratorINS0_10device_ptrIiEEEENS0_17counting_iteratorIlNS0_11use_defaultESI_SI_EEEEEEEPNSB_IJilEEESM_lNS1_9__extrema9arg_max_fIilNSA_4lessIiEEEEEEJSL_SN_lN3cub18CUB_300001_SM_100013GridEvenShareIlEENSV_9GridQueueIyEESS_EEEvDpT0__param_1,
	.param .u64 _ZN6thrust24THRUST_300001_SM_1000_NS8cuda_cub4core6detail13_kernel_agentINS1_8__reduce11ReduceAgentINS0_12zip_iteratorIN4cuda3std3__45tupleIJNS0_6detail15normal_iteratorINS0_10device_ptrIiEEEENS0_17counting_iteratorIlNS0_11use_defaultESI_SI_EEEEEEEPNSB_IJilEEESM_lNS1_9__extrema9arg_max_fIilNSA_4lessIiEEEEEEJSL_SN_lN3cub18CUB_300001_SM_100013GridEvenShareIlEENSV_9GridQueueIyEESS_EEEvDpT0__param_2,
	.param .align 8 .b8 _ZN6thrust24THRUST_300001_SM_1000_NS8cuda_cub4core6detail13_kernel_agentINS1_8__reduce11ReduceAgentINS0_12zip_iteratorIN4cuda3std3__45tupleIJNS0_6detail15normal_iteratorINS0_10device_ptrIiEEEENS0_17counting_iteratorIlNS0_11use_defaultESI_SI_EEEEEEEPNSB_IJilEEESM_lNS1_9__extrema9arg_max_fIilNSA_4lessIiEEEEEEJSL_SN_lN3cub18CUB_300001_SM_100013GridEvenShareIlEENSV_9GridQueueIyEESS_EEEvDpT0__param_3[72],
	.param .align 8 .b8 _ZN6thrust24THRUST_300001_SM_1000_NS8cuda_cub4core6detail13_kernel_agentINS1_8__reduce11ReduceAgentINS0_12zip_iteratorIN4cuda3std3__45tupleIJNS0_6detail15normal_iteratorINS0_10device_ptrIiEEEENS0_17counting_iteratorIlNS0_11use_defaultESI_SI_EEEEEEEPNSB_IJilEEESM_lNS1_9__extrema9arg_max_fIilNSA_4lessIiEEEEEEJSL_SN_lN3cub18CUB_300001_SM_100013GridEvenShareIlEENSV_9GridQueueIyEESS_EEEvDpT0__param_4[8],
	.param .align 1 .b8 _ZN6thrust24THRUST_300001_SM_1000_NS8cuda_cub4core6detail13_kernel_agentINS1_8__reduce11ReduceAgentINS0_12zip_iteratorIN4cuda3std3__45tupleIJNS0_6detail15normal_iteratorINS0_10device_ptrIiEEEENS0_17counting_iteratorIlNS0_11use_defaultESI_SI_EEEEEEEPNSB_IJilEEESM_lNS1_9__extrema9arg_max_fIilNSA_4lessIiEEEEEEJSL_SN_lN3cub18CUB_300001_SM_100013GridEvenShareIlEENSV_9GridQueueIyEESS_EEEvDpT0__param_5[1]
)
.maxntid 256
{
	.reg .pred 	%p<215>;
	.reg .b32 	%r<640>;
	.reg .b64 	%rd<324>;

	ld.param.u64 	%rd196, [_ZN6thrust24THRUST_300001_SM_1000_NS8cuda_cub4core6detail13_kernel_agentINS1_8__reduce11ReduceAgentINS0_12zip_iteratorIN4cuda3std3__45tupleIJNS0_6detail15normal_iteratorINS0_10device_ptrIiEEEENS0_17counting_iteratorIlNS0_11use_defaultESI_SI_EEEEEEEPNSB_IJilEEESM_lNS1_9__extrema9arg_max_fIilNSA_4lessIiEEEEEEJSL_SN_lN3cub18CUB_300001_SM_100013GridEvenShareIlEENSV_9GridQueueIyEESS_EEEvDpT0__param_0+8];
	ld.param.u64 	%rd195, [_ZN6thrust24THRUST_300001_SM_1000_NS8cuda_cub4core6detail13_kernel_agentINS1_8__reduce11ReduceAgentINS0_12zip_iteratorIN4cuda3std3__45tupleIJNS0_6detail15normal_iteratorINS0_10device_ptrIiEEEENS0_17counting_iteratorIlNS0_11use_defaultESI_SI_EEEEEEEPNSB_IJilEEESM_lNS1_9__extrema9arg_max_fIilNSA_4lessIiEEEEEEJSL_SN_lN3cub18CUB_300001_SM_100013GridEvenShareIlEENSV_9GridQueueIyEESS_EEEvDpT0__param_0];
	ld.param.u64 	%rd199, [_ZN6thrust24THRUST_300001_SM_1000_NS8cuda_cub4core6detail13_kernel_agentINS1_8__reduce11ReduceAgentINS0_12zip_iteratorIN4cuda3std3__45tupleIJNS0_6detail15normal_iteratorINS0_10device_ptrIiEEEENS0_17counting_iteratorIlNS0_11use_defaultESI_SI_EEEEEEEPNSB_IJilEEESM_lNS1_9__extrema9arg_max_fIilNSA_4lessIiEEEEEEJSL_SN_lN3cub18CUB_300001_SM_100013GridEvenShareIlEENSV_9GridQueueIyEESS_EEEvDpT0__param_4];
	ld.param.u64 	%rd198, [_ZN6thrust24THRUST_300001_SM_1000_NS8cuda_cub4core6detail13_kernel_agentINS1_8__reduce11ReduceAgentINS0_12zip_iteratorIN4cuda3std3__45tupleIJNS0_6detail15normal_iteratorINS0_10device_ptrIiEEEENS0_17counting_iteratorIlNS0_11use_defaultESI_SI_EEEEEEEPNSB_IJilEEESM_lNS1_9__extrema9arg_max_fIilNSA_4lessIiEEEEEEJSL_SN_lN3cub18CUB_300001_SM_100013GridEvenShareIlEENSV_9GridQueueIyEESS_EEEvDpT0__param_2];
	cvta.to.global.u64 	%rd1, %rd199;
	cvta.to.global.u64 	%rd2, %rd195;
	mov.u32 	%r1, %ctaid.x;
	mul.lo.s32 	%r202, %r1, 1280;
	cvt.u64.u32 	%rd4, %r202;
	mov.u32 	%r203, %nctaid.x;
	mul.lo.s32 	%r204, %r203, 1280;
	cvt.u64.u32 	%rd5, %r204;
	add.s64 	%rd200, %rd4, 1280;
	setp.le.s64 	%p1, %rd200, %rd198;
	@%p1 bra 	$L__BB5_121;
	cvt.u32.u64 	%r336, %rd4;
	cvt.u32.u64 	%r2, %rd198;
	sub.s32 	%r3, %r2, %r336;
	mov.u32 	%r4, %tid.x;
	setp.ge.s32 	%p98, %r4, %r3;
	mov.b32 	%r582, 0;
	mov.b64 	%rd266, 0;
	mov.u32 	%r574, %r4;
	@%p98 bra 	$L__BB5_3;
	cvt.u64.u32 	%rd234, %r4;
	add.s64 	%rd235, %rd4, %rd234;
	shl.b64 	%rd236, %rd235, 2;
	add.s64 	%rd237, %rd2, %rd236;
	add.s64 	%rd266, %rd196, %rd235;
	ld.global.u32 	%r582, [%rd237];
	add.s32 	%r574, %r4, 256;
$L__BB5_3:
	setp.ge.s32 	%p99, %r574, %r3;
	@%p99 bra 	$L__BB5_25;
	not.b32 	%r339, %r574;
	add.s32 	%r340, %r339, %r2;
	sub.s32 	%r9, %r340, %r336;
	and.b32  	%r341, %r9, 768;
	setp.eq.s32 	%p100, %r341, 768;
	@%p100 bra 	$L__BB5_10;
	cvt.u64.u32 	%rd239, %r574;
	add.s64 	%rd240, %rd239, %rd4;
	add.s64 	%rd257, %rd240, %rd196;
	shl.b64 	%rd241, %rd240, 2;
	add.s64 	%rd256, %rd2, %rd241;
	shr.u32 	%r342, %r9, 8;
	add.s32 	%r343, %r342, 1;
	and.b32  	%r344, %r343, 3;
	neg.s32 	%r570, %r344;
$L__BB5_6:
	.pragma "nounroll";
	mov.u64 	%rd12, %rd266;
	mov.u32 	%r13, %r582;
	ld.global.u32 	%r14, [%rd256];
	setp.lt.s32 	%p101, %r13, %r14;
	mov.u64 	%rd266, %rd257;
	mov.u32 	%r582, %r14;
	@%p101 bra 	$L__BB5_9;
	setp.lt.s32 	%p102, %r14, %r13;
	mov.u64 	%rd266, %rd12;
	mov.u32 	%r582, %r13;
	@%p102 bra 	$L__BB5_9;
	setp.lt.s64 	%p103, %rd12, %rd257;
	min.s64 	%rd266, %rd12, %rd257;
	selp.b32 	%r582, %r13, %r14, %p103;
$L__BB5_9:
	add.s32 	%r574, %r574, 256;
	add.s64 	%rd257, %rd257, 256;
	add.s64 	%rd256, %rd256, 1024;
	add.s32 	%r570, %r570, 1;
	setp.ne.s32 	%p104, %r570, 0;
	@%p104 bra 	$L__BB5_6;
$L__BB5_10:
	setp.lt.u32 	%p105, %r9, 768;
	@%p105 bra 	$L__BB5_25;
	add.s32 	%r577, %r574, 512;
$L__BB5_12:
	mov.u32 	%r23, %r577;
	add.s32 	%r345, %r23, -512;
	cvt.s64.s32 	%rd242, %r345;
	add.s64 	%rd243, %rd242, %rd4;
	shl.b64 	%rd244, %rd243, 2;
	add.s64 	%rd20, %rd2, %rd244;
	add.s64 	%rd21, %rd243, %rd196;
	ld.global.u32 	%r25, [%rd20];
	setp.lt.s32 	%p106, %r582, %r25;
	mov.u64 	%rd263, %rd21;
	mov.u32 	%r579, %r25;
	@%p106 bra 	$L__BB5_15;
	setp.lt.s32 	%p107, %r25, %r582;
	mov.u64 	%rd263, %rd266;
	mov.u32 	%r579, %r582;
	@%p107 bra 	$L__BB5_15;
	setp.lt.s64 	%p108, %rd266, %rd21;
	min.s64 	%rd263, %rd266, %rd21;
	selp.b32 	%r579, %r582, %r25, %p108;
$L__BB5_15:
	add.s32 	%r346, %r23, -256;
	cvt.s64.s32 	%rd245, %r346;
	add.s64 	%rd246, %rd245, %rd4;
	add.s64 	%rd24, %rd246, %rd196;
	ld.global.u32 	%r28, [%rd20+1024];
	setp.lt.s32 	%p109, %r579, %r28;
	mov.u64 	%rd264, %rd24;
	mov.u32 	%r580, %r28;
	@%p109 bra 	$L__BB5_18;
	setp.lt.s32 	%p110, %r28, %r579;
	mov.u64 	%rd264, %rd263;
	mov.u32 	%r580, %r579;
	@%p110 bra 	$L__BB5_18;
	setp.lt.s64 	%p111, %rd263, %rd24;
	min.s64 	%rd264, %rd263, %rd24;
	selp.b32 	%r580, %r579, %r28, %p111;
$L__BB5_18:
	cvt.s64.s32 	%rd247, %r23;
	add.s64 	%rd248, %rd247, %rd4;
	add.s64 	%rd27, %rd248, %rd196;
	ld.global.u32 	%r31, [%rd20+2048];
	setp.lt.s32 	%p112, %r580, %r31;
	mov.u64 	%rd265, %rd27;
	mov.u32 	%r581, %r31;
	@%p112 bra 	$L__BB5_21;
	setp.lt.s32 	%p113, %r31, %r580;
	mov.u64 	%rd265, %rd264;
	mov.u32 	%r581, %r580;
	@%p113 bra 	$L__BB5_21;
	setp.lt.s64 	%p114, %rd264, %rd27;
	min.s64 	%rd265, %rd264, %rd27;
	selp.b32 	%r581, %r580, %r31, %p114;
$L__BB5_21:
	add.s32 	%r347, %r23, 256;
	cvt.s64.s32 	%rd249, %r347;
	add.s64 	%rd250, %rd249, %rd4;
	add.s64 	%rd30, %rd250, %rd196;
	ld.global.u32 	%r34, [%rd20+3072];
	setp.lt.s32 	%p115, %r581, %r34;
	mov.u64 	%rd266, %rd30;
	mov.u32 	%r582, %r34;
	@%p115 bra 	$L__BB5_24;
	setp.lt.s32 	%p116, %r34, %r581;
	mov.u64 	%rd266, %rd265;
	mov.u32 	%r582, %r581;
	@%p116 bra 	$L__BB5_24;
	setp.lt.s64 	%p117, %rd265, %rd30;
	min.s64 	%rd266, %rd265, %rd30;
	selp.b32 	%r582, %r581, %r34, %p117;
$L__BB5_24:
	add.s32 	%r577, %r23, 1024;
	add.s32 	%r348, %r23, 512;
	setp.lt.s32 	%p118, %r348, %r3;
	@%p118 bra 	$L__BB5_12;
$L__BB5_25:
	setp.lt.s32 	%p119, %r3, 256;
	@%p119 bra 	$L__BB5_70;
	// begin inline asm
	mov.u32 %r462, %laneid;
	// end inline asm
	mov.b32 	%r480, 1;
	mov.b32 	%r481, 31;
	mov.b32 	%r482, -1;
	// begin inline asm
	shfl.sync.down.b32 %r463, %r582, %r480, %r481, %r482;
	// end inline asm
	// begin inline asm
	shfl.sync.down.b32 %r468, %r469, %r480, %r481, %r482;
	// end inline asm
	mov.b64 	{%r474, %r479}, %rd266;
	// begin inline asm
	shfl.sync.down.b32 %r473, %r474, %r480, %r481, %r482;
	// end inline asm
	// begin inline asm
	shfl.sync.down.b32 %r478, %r479, %r480, %r481, %r482;
	// end inline asm
	mov.b64 	%rd34, {%r473, %r478};
	setp.gt.s32 	%p171, %r462, 30;
	mov.u64 	%rd268, %rd266;
	mov.u32 	%r584, %r582;
	@%p171 bra 	$L__BB5_30;
	setp.lt.s32 	%p172, %r582, %r463;
	mov.u64 	%rd268, %rd34;
	mov.u32 	%r584, %r463;
	@%p172 bra 	$L__BB5_30;
	setp.lt.s32 	%p173, %r463, %r582;
	mov.u64 	%rd268, %rd266;
	mov.u32 	%r584, %r582;
	@%p173 bra 	$L__BB5_30;
	setp.lt.s64 	%p174, %rd266, %rd34;
	min.s64 	%rd268, %rd266, %rd34;
	selp.b32 	%r584, %r582, %r463, %p174;
$L__BB5_30:
	mov.b32 	%r500, 2;
	mov.b32 	%r501, 31;
	mov.b32 	%r502, -1;
	// begin inline asm
	shfl.sync.down.b32 %r483, %r584, %r500, %r501, %r502;
	// end inline asm
	// begin inline asm
	shfl.sync.down.b32 %r488, %r489, %r500, %r501, %r502;
	// end inline asm
	mov.b64 	{%r494, %r499}, %rd268;
	// begin inline asm
	shfl.sync.down.b32 %r493, %r494, %r500, %r501, %r502;
	// end inline asm
	// begin inline asm
	shfl.sync.down.b32 %r498, %r499, %r500, %r501, %r502;
	// end inline asm
	mov.b64 	%rd37, {%r493, %r498};
	setp.gt.s32 	%p175, %r462, 29;
	mov.u64 	%rd269, %rd268;
	mov.u32 	%r585, %r584;
	@%p175 bra 	$L__BB5_34;
	setp.lt.s32 	%p176, %r584, %r483;
	mov.u64 	%rd269, %rd37;
	mov.u32 	%r585, %r483;
	@%p176 bra 	$L__BB5_34;
	setp.lt.s32 	%p177, %r483, %r584;
	mov.u64 	%rd269, %rd268;
	mov.u32 	%r585, %r584;
	@%p177 bra 	$L__BB5_34;
	setp.lt.s64 	%p178, %rd268, %rd37;
	min.s64 	%rd269, %rd268, %rd37;
	selp.b32 	%r585, %r584, %r483, %p178;
$L__BB5_34:
	mov.b32 	%r520, 4;
	mov.b32 	%r521, 31;
	mov.b32 	%r522, -1;
	// begin inline asm
	shfl.sync.down.b32 %r503, %r585, %r520, %r521, %r522;
	// end inline asm
	// begin inline asm
	shfl.sync.down.b32 %r508, %r509, %r520, %r521, %r522;
	// end inline asm
	mov.b64 	{%r514, %r519}, %rd269;
	// begin inline asm
	shfl.sync.down.b32 %r513, %r514, %r520, %r521, %r522;
	// end inline asm
	// begin inline asm
	shfl.sync.down.b32 %r518, %r519, %r520, %r521, %r522;
	// end inline asm
	mov.b64 	%rd40, {%r513, %r518};
	setp.gt.s32 	%p179, %r462, 27;
	mov.u64 	%rd270, %rd269;
	mov.u32 	%r586, %r585;
	@%p179 bra 	$L__BB5_38;
	setp.lt.s32 	%p180, %r585, %r503;
	mov.u64 	%rd270, %rd40;
	mov.u32 	%r586, %r503;
	@%p180 bra 	$L__BB5_38;
	setp.lt.s32 	%p181, %r503, %r585;
	mov.u64 	%rd270, %rd269;
	mov.u32 	%r586, %r585;
	@%p181 bra 	$L__BB5_38;
	setp.lt.s64 	%p182, %rd269, %rd40;
	min.s64 	%rd270, %rd269, %rd40;
	selp.b32 	%r586, %r585, %r503, %p182;
$L__BB5_38:
	mov.b32 	%r540, 8;
	mov.b32 	%r541, 31;
	mov.b32 	%r542, -1;
	// begin inline asm
	shfl.sync.down.b32 %r523, %r586, %r540, %r541, %r542;
	// end inline asm
	// begin inline asm
	shfl.sync.down.b32 %r528, %r529, %r540, %r541, %r542;
	// end inline asm
	mov.b64 	{%r534, %r539}, %rd270;
	// begin inline asm
	shfl.sync.down.b32 %r533, %r534, %r540, %r541, %r542;
	// end inline asm
	// begin inline asm
	shfl.sync.down.b32 %r538, %r539, %r540, %r541, %r542;
	// end inline asm
	mov.b64 	%rd43, {%r533, %r538};
	setp.gt.s32 	%p183, %r462, 23;
	mov.u64 	%rd271, %rd270;
	mov.u32 	%r587, %r586;
	@%p183 bra 	$L__BB5_42;
	setp.lt.s32 	%p184, %r586, %r523;
	mov.u64 	%rd271, %rd43;
	mov.u32 	%r587, %r523;
	@%p184 bra 	$L__BB5_42;
	setp.lt.s32 	%p185, %r523, %r586;
	mov.u64 	%rd271, %rd270;
	mov.u32 	%r587, %r586;
	@%p185 bra 	$L__BB5_42;
	setp.lt.s64 	%p186, %rd270, %rd43;
	min.s64 	%rd271, %rd270, %rd43;
	selp.b32 	%r587, %r586, %r523, %p186;
$L__BB5_42:
	mov.b32 	%r560, 16;
	mov.b32 	%r561, 31;
	mov.b32 	%r562, -1;
	// begin inline asm
	shfl.sync.down.b32 %r543, %r587, %r560, %r561, %r562;
	// end inline asm
	// begin inline asm
	shfl.sync.down.b32 %r548, %r549, %r560, %r561, %r562;
	// end inline asm
	mov.b64 	{%r554, %r559}, %rd271;
	// begin inline asm
	shfl.sync.down.b32 %r553, %r554, %r560, %r561, %r562;
	// end inline asm
	// begin inline asm
	shfl.sync.down.b32 %r558, %r559, %r560, %r561, %r562;
	// end inline asm
	mov.b64 	%rd46, {%r553, %r558};
	setp.gt.s32 	%p187, %r462, 15;
	mov.u64 	%rd323, %rd271;
	mov.u32 	%r639, %r587;
	@%p187 bra 	$L__BB5_46;
	setp.lt.s32 	%p188, %r587, %r543;
	mov.u64 	%rd323, %rd46;
	mov.u32 	%r639, %r543;
	@%p188 bra 	$L__BB5_46;
	setp.lt.s32 	%p189, %r543, %r587;
	mov.u64 	%rd323, %rd271;
	mov.u32 	%r639, %r587;
	@%p189 bra 	$L__BB5_46;
	setp.lt.s64 	%p190, %rd271, %rd46;
	min.s64 	%rd323, %rd271, %rd46;
	selp.b32 	%r639, %r587, %r543, %p190;
$L__BB5_46:
	setp.ne.s32 	%p191, %r462, 0;
	@%p191 bra 	$L__BB5_48;
	shr.u32 	%r563, %r4, 1;
	and.b32  	%r564, %r563, 496;
	mov.u32 	%r565, _ZN6thrust24THRUST_300001_SM_1000_NS8cuda_cub4core6detail5shmemE;
	add.s32 	%r566, %r565, %r564;
	st.shared.u32 	[%r566+8], %r639;
	st.shared.u64 	[%r566+16], %rd323;
$L__BB5_48:
	bar.sync 	0;
	setp.ne.s32 	%p192, %r4, 0;
	@%p192 bra 	$L__BB5_208;
	ld.shared.u32 	%r55, [_ZN6thrust24THRUST_300001_SM_1000_NS8cuda_cub4core6detail5shmemE+24];
	ld.shared.u64 	%rd49, [_ZN6thrust24THRUST_300001_SM_1000_NS8cuda_cub4core6detail5shmemE+32];
	setp.lt.s32 	%p193, %r639, %r55;
	mov.u64 	%rd273, %rd49;
	mov.u32 	%r589, %r55;
	@%p193 bra 	$L__BB5_52;
	setp.lt.s32 	%p194, %r55, %r639;
	mov.u64 	%rd273, %rd323;
	mov.u32 	%r589, %r639;
	@%p194 bra 	$L__BB5_52;
	setp.lt.s64 	%p195, %rd323, %rd49;
	min.s64 	%rd273, %rd323, %rd49;
	selp.b32 	%r589, %r639, %r55, %p195;
$L__BB5_52:
	ld.shared.u32 	%r58, [_ZN6thrust24THRUST_300001_SM_1000_NS8cuda_cub4core6detail5shmemE+40];
	ld.shared.u64 	%rd52, [_ZN6thrust24THRUST_300001_SM_1000_NS8cuda_cub4core6detail5shmemE+48];
	setp.lt.s32 	%p196, %r589, %r58;
	mov.u64 	%rd274, %rd52;
	mov.u32 	%r590, %r58;
	@%p196 bra 	$L__BB5_55;
	setp.lt.s32 	%p197, %r58, %r589;
	mov.u64 	%rd274, %rd273;
	mov.u32 	%r590, %r589;
	@%p197 bra 	$L__BB5_55;
	setp.lt.s64 	%p198, %rd273, %rd52;
	min.s64 	%rd274, %rd273, %rd52;
	selp.b32 	%r590, %r589, %r58, %p198;
$L__BB5_55:
	ld.shared.u32 	%r61, [_ZN6thrust24THRUST_300001_SM_1000_NS8cuda_cub4core6detail5shmemE+56];
	ld.shared.u64 	%rd55, [_ZN6thrust24THRUST_300001_SM_1000_NS8cuda_cub4core6detail5shmemE+64];
	setp.lt.s32 	%p199, %r590, %r61;
	mov.u64 	%rd275, %rd55;
	mov.u32 	%r591, %r61;
	@%p199 bra 	$L__BB5_58;
	setp.lt.s32 	%p200, %r61, %r590;
	mov.u64 	%rd275, %rd274;
	mov.u32 	%r591, %r590;
	@%p200 bra 	$L__BB5_58;
	setp.lt.s64 	%p201, %rd274, %rd55;
	min.s64 	%rd275, %rd274, %rd55;
	selp.b32 	%r591, %r590, %r61, %p201;
$L__BB5_58:
	ld.shared.u32 	%r64, [_ZN6thrust24THRUST_300001_SM_1000_NS8cuda_cub4core6detail5shmemE+72];
	ld.shared.u64 	%rd58, [_ZN6thrust24THRUST_300001_SM_1000_NS8cuda_cub4core6detail5shmemE+80];
	setp.lt.s32 	%p202, %r591, %r64;
	mov.u64 	%rd276, %rd58;
	mov.u32 	%r592, %r64;
	@%p202 bra 	$L__BB5_61;
	setp.lt.s32 	%p203, %r64, %r591;
	mov.u64 	%rd276, %rd275;
	mov.u32 	%r592, %r591;
	@%p203 bra 	$L__BB5_61;
	setp.lt.s64 	%p204, %rd275, %rd58;
	min.s64 	%rd276, %rd275, %rd58;
	selp.b32 	%r592, %r591, %r64, %p204;
$L__BB5_61:
	ld.shared.u32 	%r67, [_ZN6thrust24THRUST_300001_SM_1000_NS8cuda_cub4core6detail5shmemE+88];
	ld.shared.u64 	%rd61, [_ZN6thrust24THRUST_300001_SM_1000_NS8cuda_cub4core6detail5shmemE+96];
	setp.lt.s32 	%p205, %r592, %r67;
	mov.u32 	%r593, %r67;
	mov.u64 	%rd277, %rd61;
	@%p205 bra 	$L__BB5_64;
	setp.lt.s32 	%p206, %r67, %r592;
	mov.u32 	%r593, %r592;
	mov.u64 	%rd277, %rd276;
	@%p206 bra 	$L__BB5_64;
	setp.lt.s64 	%p207, %rd276, %rd61;
	selp.b32 	%r593, %r592, %r67, %p207;
	min.s64 	%rd277, %rd276, %rd61;
$L__BB5_64:
	ld.shared.u32 	%r70, [_ZN6thrust24THRUST_300001_SM_1000_NS8cuda_cub4core6detail5shmemE+104];
	ld.shared.u64 	%rd64, [_ZN6thrust24THRUST_300001_SM_1000_NS8cuda_cub4core6detail5shmemE+112];
	setp.lt.s32 	%p208, %r593, %r70;
	mov.u32 	%r594, %r70;
	mov.u64 	%rd278, %rd64;
	@%p208 bra 	$L__BB5_67;
	setp.lt.s32 	%p209, %r70, %r593;
	mov.u32 	%r594, %r593;
	mov.u64 	%rd278, %rd277;
	@%p209 bra 	$L__BB5_67;
	setp.lt.s64 	%p210, %rd277, %rd64;
	selp.b32 	%r594, %r593, %r70, %p210;
	min.s64 	%rd278, %rd277, %rd64;
$L__BB5_67:
	ld.shared.u32 	%r73, [_ZN6thrust24THRUST_300001_SM_1000_NS8cuda_cub4core6detail5shmemE+120];
	ld.shared.u64 	%rd67, [_ZN6thrust24THRUST_300001_SM_1000_NS8cuda_cub4core6detail5shmemE+128];
	setp.lt.s32 	%p211, %r594, %r73;
	mov.u32 	%r639, %r73;
	mov.u64 	%rd323, %rd67;
	@%p211 bra 	$L__BB5_208;
	setp.lt.s32 	%p212, %r73, %r594;
	mov.u32 	%r639, %r594;
	mov.u64 	%rd323, %rd278;
	@%p212 bra 	$L__BB5_208;
	setp.lt.s64 	%p213, %rd278, %rd67;
	selp.b32 	%r639, %r594, %r73, %p213;
	min.s64 	%rd323, %rd278, %rd67;
	bra.uni 	$L__BB5_208;
$L__BB5_70:
	// begin inline asm
	mov.u32 %r349, %laneid;
	// end inline asm
	and.b32  	%r370, %r4, 992;
	add.s32 	%r371, %r370, 32;
	setp.gt.s32 	%p120, %r371, %r3;
	not.b32 	%r372, %r370;
	add.s32 	%r373, %r3, %r372;
	selp.b32 	%r368, %r373, 31, %p120;
	mov.b32 	%r367, 1;
	mov.b32 	%r369, -1;
	// begin inline asm
	shfl.sync.down.b32 %r350, %r582, %r367, %r368, %r369;
	// end inline asm
	// begin inline asm
	shfl.sync.down.b32 %r355, %r356, %r367, %r368, %r369;
	// end inline asm
	mov.b64 	{%r361, %r366}, %rd266;
	// begin inline asm
	shfl.sync.down.b32 %r360, %r361, %r367, %r368, %r369;
	// end inline asm
	// begin inline asm
	shfl.sync.down.b32 %r365, %r366, %r367, %r368, %r369;
	// end inline asm
	mov.b64 	%rd69, {%r360, %r365};
	setp.ge.s32 	%p121, %r349, %r368;
	mov.u32 	%r595, %r582;
	mov.u64 	%rd279, %rd266;
	@%p121 bra 	$L__BB5_74;
	setp.lt.s32 	%p122, %r582, %r350;
	mov.u32 	%r595, %r350;
	mov.u64 	%rd279, %rd69;
	@%p122 bra 	$L__BB5_74;
	setp.lt.s32 	%p123, %r350, %r582;
	mov.u32 	%r595, %r582;
	mov.u64 	%rd279, %rd266;
	@%p123 bra 	$L__BB5_74;
	setp.lt.s64 	%p124, %rd266, %rd69;
	selp.b32 	%r595, %r582, %r350, %p124;
	min.s64 	%rd279, %rd266, %rd69;
$L__BB5_74:
	mov.b32 	%r391, 2;
	mov.b32 	%r393, -1;
	// begin inline asm
	shfl.sync.down.b32 %r374, %r595, %r391, %r368, %r393;
	// end inline asm
	// begin inline asm
	shfl.sync.down.b32 %r379, %r380, %r391, %r368, %r393;
	// end inline asm
	mov.b64 	{%r385, %r390}, %rd279;
	// begin inline asm
	shfl.sync.down.b32 %r384, %r385, %r391, %r368, %r393;
	// end inline asm
	// begin inline asm
	shfl.sync.down.b32 %r389, %r390, %r391, %r368, %r393;
	// end inline asm
	mov.b64 	%rd72, {%r384, %r389};
	add.s32 	%r394, %r349, 2;
	setp.gt.s32 	%p125, %r394, %r368;
	mov.u32 	%r596, %r595;
	mov.u64 	%rd280, %rd279;
	@%p125 bra 	$L__BB5_78;
	setp.lt.s32 	%p126, %r595, %r374;
	mov.u32 	%r596, %r374;
	mov.u64 	%rd280, %rd72;
	@%p126 bra 	$L__BB5_78;
	setp.lt.s32 	%p127, %r374, %r595;
	mov.u32 	%r596, %r595;
	mov.u64 	%rd280, %rd279;
	@%p127 bra 	$L__BB5_78;
	setp.lt.s64 	%p128, %rd279, %rd72;
	selp.b32 	%r596, %r595, %r374, %p128;
	min.s64 	%rd280, %rd279, %rd72;
$L__BB5_78:
	mov.b32 	%r412, 4;
	mov.b32 	%r414, -1;
	// begin inline asm
	shfl.sync.down.b32 %r395, %r596, %r412, %r368, %r414;
	// end inline asm
	// begin inline asm
	shfl.sync.down.b32 %r400, %r401, %r412, %r368, %r414;
	// end inline asm
	mov.b64 	{%r406, %r411}, %rd280;
	// begin inline asm
	shfl.sync.down.b32 %r405, %r406, %r412, %r368, %r414;
	// end inline asm
	// begin inline asm
	shfl.sync.down.b32 %r410, %r411, %r412, %r368, %r414;
	// end inline asm
	mov.b64 	%rd75, {%r405, %r410};
	add.s32 	%r415, %r349, 4;
	setp.gt.s32 	%p129, %r415, %r368;
	mov.u32 	%r597, %r596;
	mov.u64 	%rd281, %rd280;
	@%p129 bra 	$L__BB5_82;
	setp.lt.s32 	%p130, %r596, %r395;
	mov.u32 	%r597, %r395;
	mov.u64 	%rd281, %rd75;
	@%p130 bra 	$L__BB5_82;
	setp.lt.s32 	%p131, %r395, %r596;
	mov.u32 	%r597, %r596;
	mov.u64 	%rd281, %rd280;
	@%p131 bra 	$L__BB5_82;
	setp.lt.s64 	%p132, %rd280, %rd75;
	selp.b32 	%r597, %r596, %r395, %p132;
	min.s64 	%rd281, %rd280, %rd75;
$L__BB5_82:
	mov.b32 	%r433, 8;
	mov.b32 	%r435, -1;
	// begin inline asm
	shfl.sync.down.b32 %r416, %r597, %r433, %r368, %r435;
	// end inline asm
	// begin inline asm
	shfl.sync.down.b32 %r421, %r422, %r433, %r368, %r435;
	// end inline asm
	mov.b64 	{%r427, %r432}, %rd281;
	// begin inline asm
	shfl.sync.down.b32 %r426, %r427, %r433, %r368, %r435;
	// end inline asm
	// begin inline asm
	shfl.sync.down.b32 %r431, %r432, %r433, %r368, %r435;
	// end inline asm
	mov.b64 	%rd78, {%r426, %r431};
	add.s32 	%r436, %r349, 8;
	setp.gt.s32 	%p133, %r436, %r368;
	mov.u32 	%r598, %r597;
	mov.u64 	%rd282, %rd281;
	@%p133 bra 	$L__BB5_86;
	setp.lt.s32 	%p134, %r597, %r416;
	mov.u32 	%r598, %r416;
	mov.u64 	%rd282, %rd78;
	@%p134 bra 	$L__BB5_86;
	setp.lt.s32 	%p135, %r416, %r597;
	mov.u32 	%r598, %r597;
	mov.u64 	%rd282, %rd281;
	@%p135 bra 	$L__BB5_86;
	setp.lt.s64 	%p136, %rd281, %rd78;
	selp.b32 	%r598, %r597, %r416, %p136;
	min.s64 	%rd282, %rd281, %rd78;
$L__BB5_86:
	mov.b32 	%r454, 16;
	mov.b32 	%r456, -1;
	// begin inline asm
	shfl.sync.down.b32 %r437, %r598, %r454, %r368, %r456;
	// end inline asm
	// begin inline asm
	shfl.sync.down.b32 %r442, %r443, %r454, %r368, %r456;
	// end inline asm
	mov.b64 	{%r448, %r453}, %rd282;
	// begin inline asm
	shfl.sync.down.b32 %r447, %r448, %r454, %r368, %r456;
	// end inline asm
	// begin inline asm
	shfl.sync.down.b32 %r452, %r453, %r454, %r368, %r456;
	// end inline asm
	mov.b64 	%rd81, {%r447, %r452};
	add.s32 	%r457, %r349, 16;
	setp.gt.s32 	%p137, %r457, %r368;
	mov.u32 	%r639, %r598;
	mov.u64 	%rd323, %rd282;
	@%p137 bra 	$L__BB5_90;
	setp.lt.s32 	%p138, %r598, %r437;
	mov.u32 	%r639, %r437;
	mov.u64 	%rd323, %rd81;
	@%p138 bra 	$L__BB5_90;
	setp.lt.s32 	%p139, %r437, %r598;
	mov.u32 	%r639, %r598;
	mov.u64 	%rd323, %rd282;
	@%p139 bra 	$L__BB5_90;
	setp.lt.s64 	%p140, %rd282, %rd81;
	selp.b32 	%r639, %r598, %r437, %p140;
	min.s64 	%rd323, %rd282, %rd81;
$L__BB5_90:
	setp.ne.s32 	%p141, %r349, 0;
	@%p141 bra 	$L__BB5_92;
	shr.u32 	%r458, %r4, 1;
	and.b32  	%r459, %r458, 496;
	mov.u32 	%r460, _ZN6thrust24THRUST_300001_SM_1000_NS8cuda_cub4core6detail5shmemE;
	add.s32 	%r461, %r460, %r459;
	st.shared.u32 	[%r461+8], %r639;
	st.shared.u64 	[%r461+16], %rd323;
$L__BB5_92:
	bar.sync 	0;
	setp.ne.s32 	%p142, %r4, 0;
	@%p142 bra 	$L__BB5_208;
	setp.lt.s32 	%p143, %r3, 33;
	mov.u32 	%r600, %r639;
	mov.u64 	%rd284, %rd323;
	@%p143 bra 	$L__BB5_97;
	ld.shared.u32 	%r92, [_ZN6thrust24THRUST_300001_SM_1000_NS8cuda_cub4core6detail5shmemE+24];
	ld.shared.u64 	%rd84, [_ZN6thrust24THRUST_300001_SM_1000_NS8cuda_cub4core6detail5shmemE+32];
	setp.lt.s32 	%p144, %r639, %r92;
	mov.u32 	%r600, %r92;
	mov.u64 	%rd284, %rd84;
	@%p144 bra 	$L__BB5_97;
	setp.lt.s32 	%p145, %r92, %r639;
	mov.u32 	%r600, %r639;
	mov.u64 	%rd284, %rd323;
	@%p145 bra 	$L__BB5_97;
	setp.lt.s64 	%p146, %rd323, %rd84;
	selp.b32 	%r600, %r639, %r92, %p146;
	min.s64 	%rd284, %rd323, %rd84;
$L__BB5_97:
	setp.lt.s32 	%p147, %r3, 65;
	mov.u32 	%r601, %r600;
	mov.u64 	%rd285, %rd284;
	@%p147 bra 	$L__BB5_101;
	ld.shared.u32 	%r95, [_ZN6thrust24THRUST_300001_SM_1000_NS8cuda_cub4core6detail5shmemE+40];
	ld.shared.u64 	%rd87, [_ZN6thrust24THRUST_300001_SM_1000_NS8cuda_cub4core6detail5shmemE+48];
	setp.lt.s32 	%p148, %r600, %r95;
	mov.u32 	%r601, %r95;
	mov.u64 	%rd285, %rd87;
	@%p148 bra 	$L__BB5_101;
	setp.lt.s32 	%p149, %r95, %r600;
	mov.u32 	%r601, %r600;
	mov.u64 	%rd285, %rd284;
	@%p149 bra 	$L__BB5_101;
	setp.lt.s64 	%p150, %rd284, %rd87;
	selp.b32 	%r601, %r600, %r95, %p150;
	min.s64 	%rd285, %rd284, %rd87;
$L__BB5_101:
	setp.lt.s32 	%p151, %r3, 97;
	mov.u32 	%r602, %r601;
	mov.u64 	%rd286, %rd285;
	@%p151 bra 	$L__BB5_105;
	ld.shared.u32 	%r98, [_ZN6thrust24THRUST_300001_SM_1000_NS8cuda_cub4core6detail5shmemE+56];
	ld.shared.u64 	%rd90, [_ZN6thrust24THRUST_300001_SM_1000_NS8cuda_cub4core6detail5shmemE+64];
	setp.lt.s32 	%p152, %r601, %r98;
	mov.u32 	%r602, %r98;
	mov.u64 	%rd286, %rd90;
	@%p152 bra 	$L__BB5_105;
	setp.lt.s32 	%p153, %r98, %r601;
	mov.u32 	%r602, %r601;
	mov.u64 	%rd286, %rd285;
	@%p153 bra 	$L__BB5_105;
	setp.lt.s64 	%p154, %rd285, %rd90;
	selp.b32 	%r602, %r601, %r98, %p154;
	min.s64 	%rd286, %rd285, %rd90;
$L__BB5_105:
	setp.lt.s32 	%p155, %r3, 129;
	mov.u32 	%r603, %r602;
	mov.u64 	%rd287, %rd286;
	@%p155 bra 	$L__BB5_109;
	ld.shared.u32 	%r101, [_ZN6thrust24THRUST_300001_SM_1000_NS8cuda_cub4core6detail5shmemE+72];
	ld.shared.u64 	%rd93, [_ZN6thrust24THRUST_300001_SM_1000_NS8cuda_cub4core6detail5shmemE+80];
	setp.lt.s32 	%p156, %r602, %r101;
	mov.u32 	%r603, %r101;
	mov.u64 	%rd287, %rd93;
	@%p156 bra 	$L__BB5_109;
	setp.lt.s32 	%p157, %r101, %r602;
	mov.u32 	%r603, %r602;
	mov.u64 	%rd287, %rd286;
	@%p157 bra 	$L__BB5_109;
	setp.lt.s64 	%p158, %rd286, %rd93;
	selp.b32 	%r603, %r602, %r101, %p158;
	min.s64 	%rd287, %rd286, %rd93;
$L__BB5_109:
	setp.lt.s32 	%p159, %r3, 161;
	mov.u32 	%r604, %r603;
	mov.u64 	%rd288, %rd287;
	@%p159 bra 	$L__BB5_113;
	ld.shared.u32 	%r104, [_ZN6thrust24THRUST_300001_SM_1000_NS8cuda_cub4core6detail5shmemE+88];
	ld.shared.u64 	%rd96, [_ZN6thrust24THRUST_300001_SM_1000_NS8cuda_cub4core6detail5shmemE+96];
	setp.lt.s32 	%p160, %r603, %r104;
	mov.u32 	%r604, %r104;
	mov.u64 	%rd288, %rd96;
	@%p160 bra 	$L__BB5_113;
	setp.lt.s32 	%p161, %r104, %r603;
	mov.u32 	%r604, %r603;
	mov.u64 	%rd288, %rd287;
	@%p161 bra 	$L__BB5_113;
	setp.lt.s64 	%p162, %rd287, %rd96;
	selp.b32 	%r604, %r603, %r104, %p162;
	min.s64 	%rd288, %rd287, %rd96;
$L__BB5_113:
	setp.lt.s32 	%p163, %r3, 193;
	mov.u32 	%r605, %r604;
	mov.u64 	%rd289, %rd288;
	@%p163 bra 	$L__BB5_117;
	ld.shared.u32 	%r107, [_ZN6thrust24THRUST_300001_SM_1000_NS8cuda_cub4core6detail5shmemE+104];
	ld.shared.u64 	%rd99, [_ZN6thrust24THRUST_300001_SM_1000_NS8cuda_cub4core6detail5shmemE+112];
	setp.lt.s32 	%p164, %r604, %r107;
	mov.u32 	%r605, %r107;
	mov.u64 	%rd289, %rd99;
	@%p164 bra 	$L__BB5_117;
	setp.lt.s32 	%p165, %r107, %r604;
	mov.u32 	%r605, %r604;
	mov.u64 	%rd289, %rd288;
	@%p165 bra 	$L__BB5_117;
	setp.lt.s64 	%p166, %rd288, %rd99;
	selp.b32 	%r605, %r604, %r107, %p166;
	min.s64 	%rd289, %rd288, %rd99;
$L__BB5_117:
	setp.lt.s32 	%p167, %r3, 225;
	mov.u32 	%r639, %r605;
	mov.u64 	%rd323, %rd289;
	@%p167 bra 	$L__BB5_208;
	ld.shared.u32 	%r110, [_ZN6thrust24THRUST_300001_SM_1000_NS8cuda_cub4core6detail5shmemE+120];
	ld.shared.u64 	%rd102, [_ZN6thrust24THRUST_300001_SM_1000_NS8cuda_cub4core6detail5shmemE+128];
	setp.lt.s32 	%p168, %r605, %r110;
	mov.u32 	%r639, %r110;
	mov.u64 	%rd323, %rd102;
	@%p168 bra 	$L__BB5_208;
	setp.lt.s32 	%p169, %r110, %r605;
	mov.u32 	%r639, %r605;
	mov.u64 	%rd323, %rd289;
	@%p169 bra 	$L__BB5_208;
	setp.lt.s64 	%p170, %rd289, %rd102;
	selp.b32 	%r639, %r605, %r110, %p170;
	min.s64 	%rd323, %rd289, %rd102;
	bra.uni 	$L__BB5_208;
$L__BB5_121:
	mov.u32 	%r112, %tid.x;
	add.s64 	%rd104, %rd196, %rd4;
	cvt.u64.u32 	%rd105, %r112;
	add.s64 	%rd201, %rd105, %rd4;
	cvta.to.global.u64 	%rd202, %rd195;
	shl.b64 	%rd203, %rd201, 2;
	add.s64 	%rd204, %rd202, %rd203;
	ld.global.u32 	%r205, [%rd204];
	add.s32 	%r206, %r112, 256;
	cvt.u64.u32 	%rd205, %r206;
	ld.global.u32 	%r207, [%rd204+1024];
	add.s32 	%r208, %r112, 512;
	cvt.u64.u32 	%rd206, %r208;
	ld.global.u32 	%r209, [%rd204+2048];
	add.s32 	%r210, %r112, 768;
	cvt.u64.u32 	%rd207, %r210;
	ld.global.u32 	%r211, [%rd204+3072];
	or.b32  	%r212, %r112, 1024;
	cvt.u64.u32 	%rd106, %r212;
	add.s64 	%rd311, %rd104, %rd106;
	ld.global.u32 	%r627, [%rd204+4096];
	setp.lt.s32 	%p2, %r205, %r207;
	max.s32 	%r213, %r205, %r207;
	selp.b64 	%rd208, %rd205, %rd105, %p2;
	setp.lt.s32 	%p3, %r213, %r209;
	max.s32 	%r214, %r213, %r209;
	selp.b64 	%rd209, %rd206, %rd208, %p3;
	setp.lt.s32 	%p4, %r214, %r211;
	max.s32 	%r114, %r214, %r211;
	selp.b64 	%rd108, %rd207, %rd209, %p4;
	setp.lt.s32 	%p5, %r114, %r627;
	@%p5 bra 	$L__BB5_123;
	setp.lt.s32 	%p6, %r627, %r114;
	setp.lt.u64 	%p7, %rd108, %rd106;
	or.pred  	%p8, %p6, %p7;
	selp.b32 	%r627, %r114, %r627, %p8;
	add.s64 	%rd210, %rd104, %rd108;
	selp.b64 	%rd311, %rd210, %rd311, %p8;
$L__BB5_123:
	setp.le.u64 	%p9, %rd198, %rd5;
	@%p9 bra 	$L__BB5_164;
	setp.ne.s32 	%p10, %r112, 0;
	@%p10 bra 	$L__BB5_126;
	atom.global.add.u64 	%rd211, [%rd1+8], 1280;
	add.s64 	%rd212, %rd211, %rd5;
	st.shared.u64 	[_ZN6thrust24THRUST_300001_SM_1000_NS8cuda_cub4core6detail5shmemE+152], %rd212;
$L__BB5_126:
	bar.sync 	0;
	ld.shared.u64 	%rd299, [_ZN6thrust24THRUST_300001_SM_1000_NS8cuda_cub4core6detail5shmemE+152];
	add.s64 	%rd213, %rd299, 1280;
	setp.gt.s64 	%p11, %rd213, %rd198;
	@%p11 bra 	$L__BB5_141;
	mov.u32 	%r607, %r627;
	mov.u64 	%rd292, %rd311;
$L__BB5_128:
	add.s64 	%rd214, %rd299, %rd105;
	cvta.to.global.u64 	%rd215, %rd195;
	shl.b64 	%rd216, %rd214, 2;
	add.s64 	%rd217, %rd215, %rd216;
	add.s64 	%rd293, %rd214, %rd196;
	ld.global.u32 	%r608, [%rd217];
	add.s64 	%rd294, %rd293, 256;
	ld.global.u32 	%r609, [%rd217+1024];
	add.s64 	%rd295, %rd293, 512;
	ld.global.u32 	%r610, [%rd217+2048];
	add.s64 	%rd296, %rd293, 768;
	ld.global.u32 	%r611, [%rd217+3072];
	add.s64 	%rd311, %rd293, 1024;
	ld.global.u32 	%r627, [%rd217+4096];
	setp.lt.s32 	%p12, %r607, %r608;
	@%p12 bra 	$L__BB5_130;
	setp.lt.s32 	%p13, %r608, %r607;
	setp.lt.s64 	%p14, %rd292, %rd293;
	or.pred  	%p15, %p13, %p14;
	selp.b32 	%r608, %r607, %r608, %p15;
	selp.b64 	%rd293, %rd292, %rd293, %p15;
$L__BB5_130:
	setp.lt.s32 	%p16, %r608, %r609;
	@%p16 bra 	$L__BB5_132;
	setp.lt.s32 	%p17, %r609, %r608;
	setp.lt.s64 	%p18, %rd293, %rd294;
	or.pred  	%p19, %p17, %p18;
	selp.b32 	%r609, %r608, %r609, %p19;
	selp.b64 	%rd294, %rd293, %rd294, %p19;
$L__BB5_132:
	setp.lt.s32 	%p20, %r609, %r610;
	@%p20 bra 	$L__BB5_134;
	setp.lt.s32 	%p21, %r610, %r609;
	setp.lt.s64 	%p22, %rd294, %rd295;
	or.pred  	%p23, %p21, %p22;
	selp.b32 	%r610, %r609, %r610, %p23;
	selp.b64 	%rd295, %rd294, %rd295, %p23;
$L__BB5_134:
	setp.lt.s32 	%p24, %r610, %r611;
	@%p24 bra 	$L__BB5_136;
	setp.lt.s32 	%p25, %r611, %r610;
	setp.lt.s64 	%p26, %rd295, %rd296;
	or.pred  	%p27, %p25, %p26;
	selp.b32 	%r611, %r610, %r611, %p27;
	selp.b64 	%rd296, %rd295, %rd296, %p27;
$L__BB5_136:
	setp.lt.s32 	%p28, %r611, %r627;
	@%p28 bra 	$L__BB5_138;
	setp.lt.s32 	%p29, %r627, %r611;
	setp.lt.s64 	%p30, %rd296, %rd311;
	or.pred  	%p31, %p29, %p30;
	selp.b32 	%r627, %r611, %r627, %p31;
	selp.b64 	%rd311, %rd296, %rd311, %p31;
$L__BB5_138:
	setp.ne.s32 	%p32, %r112, 0;
	bar.sync 	0;
	@%p32 bra 	$L__BB5_140;
	atom.global.add.u64 	%rd218, [%rd1+8], 1280;
	add.s64 	%rd219, %rd218, %rd5;
	st.shared.u64 	[_ZN6thrust24THRUST_300001_SM_1000_NS8cuda_cub4core6detail5shmemE+152], %rd219;
$L__BB5_140:
	bar.sync 	0;
	ld.shared.u64 	%rd299, [_ZN6thrust24THRUST_300001_SM_1000_NS8cuda_cub4core6detail5shmemE+152];
	add.s64 	%rd220, %rd299, 1280;
	setp.le.s64 	%p33, %rd220, %rd198;
	mov.u32 	%r607, %r627;
	mov.u64 	%rd292, %rd311;
	@%p33 bra 	$L__BB5_128;
$L__BB5_141:
	setp.le.s64 	%p34, %rd198, %rd299;
	@%p34 bra 	$L__BB5_164;
	cvt.u32.u64 	%r215, %rd299;
	cvt.u32.u64 	%r216, %rd198;
	sub.s32 	%r134, %r216, %r215;
	setp.ge.s32 	%p35, %r112, %r134;
	@%p35 bra 	$L__BB5_164;
	cvta.to.global.u64 	%rd132, %rd195;
	not.b32 	%r219, %r112;
	add.s32 	%r220, %r219, %r216;
	sub.s32 	%r135, %r220, %r215;
	and.b32  	%r222, %r135, 768;
	setp.eq.s32 	%p36, %r222, 768;
	mov.u32 	%r618, %r112;
	@%p36 bra 	$L__BB5_149;
	add.s64 	%rd222, %rd299, %rd105;
	add.s64 	%rd301, %rd222, %rd196;
	shl.b64 	%rd223, %rd222, 2;
	add.s64 	%rd300, %rd132, %rd223;
	shr.u32 	%r223, %r135, 8;
	add.s32 	%r224, %r223, 1;
	and.b32  	%r225, %r224, 3;
	neg.s32 	%r614, %r225;
	mov.u32 	%r618, %r112;
$L__BB5_145:
	.pragma "nounroll";
	mov.u64 	%rd137, %rd311;
	mov.u32 	%r139, %r627;
	ld.global.u32 	%r140, [%rd300];
	setp.lt.s32 	%p37, %r139, %r140;
	mov.u32 	%r627, %r140;
	mov.u64 	%rd311, %rd301;
	@%p37 bra 	$L__BB5_148;
	setp.lt.s32 	%p38, %r140, %r139;
	mov.u32 	%r627, %r139;
	mov.u64 	%rd311, %rd137;
	@%p38 bra 	$L__BB5_148;
	setp.lt.s64 	%p39, %rd137, %rd301;
	selp.b32 	%r627, %r139, %r140, %p39;
	min.s64 	%rd311, %rd137, %rd301;
$L__BB5_148:
	add.s32 	%r618, %r618, 256;
	add.s64 	%rd301, %rd301, 256;
	add.s64 	%rd300, %rd300, 1024;
	add.s32 	%r614, %r614, 1;
	setp.ne.s32 	%p40, %r614, 0;
	@%p40 bra 	$L__BB5_145;
$L__BB5_149:
	setp.lt.u32 	%p41, %r135, 768;
	@%p41 bra 	$L__BB5_164;
	add.s32 	%r621, %r618, 512;
$L__BB5_151:
	mov.u32 	%r149, %r621;
	add.s32 	%r226, %r149, -512;
	cvt.u64.u32 	%rd224, %r226;
	add.s64 	%rd225, %rd299, %rd224;
	shl.b64 	%rd226, %rd225, 2;
	add.s64 	%rd145, %rd132, %rd226;
	add.s64 	%rd146, %rd225, %rd196;
	ld.global.u32 	%r151, [%rd145];
	setp.lt.s32 	%p42, %r627, %r151;
	mov.u32 	%r623, %r151;
	mov.u64 	%rd307, %rd146;
	@%p42 bra 	$L__BB5_154;
	setp.lt.s32 	%p43, %r151, %r627;
	mov.u32 	%r623, %r627;
	mov.u64 	%rd307, %rd311;
	@%p43 bra 	$L__BB5_154;
	setp.lt.s64 	%p44, %rd311, %rd146;
	selp.b32 	%r623, %r627, %r151, %p44;
	min.s64 	%rd307, %rd311, %rd146;
$L__BB5_154:
	add.s32 	%r227, %r149, -256;
	cvt.u64.u32 	%rd227, %r227;
	add.s64 	%rd228, %rd299, %rd227;
	add.s64 	%rd149, %rd228, %rd196;
	ld.global.u32 	%r154, [%rd145+1024];
	setp.lt.s32 	%p45, %r623, %r154;
	mov.u32 	%r624, %r154;
	mov.u64 	%rd308, %rd149;
	@%p45 bra 	$L__BB5_157;
	setp.lt.s32 	%p46, %r154, %r623;
	mov.u32 	%r624, %r623;
	mov.u64 	%rd308, %rd307;
	@%p46 bra 	$L__BB5_157;
	setp.lt.s64 	%p47, %rd307, %rd149;
	selp.b32 	%r624, %r623, %r154, %p47;
	min.s64 	%rd308, %rd307, %rd149;
$L__BB5_157:
	cvt.u64.u32 	%rd229, %r149;
	add.s64 	%rd230, %rd299, %rd229;
	add.s64 	%rd152, %rd230, %rd196;
	ld.global.u32 	%r157, [%rd145+2048];
	setp.lt.s32 	%p48, %r624, %r157;
	mov.u32 	%r625, %r157;
	mov.u64 	%rd309, %rd152;
	@%p48 bra 	$L__BB5_160;
	setp.lt.s32 	%p49, %r157, %r624;
	mov.u32 	%r625, %r624;
	mov.u64 	%rd309, %rd308;
	@%p49 bra 	$L__BB5_160;
	setp.lt.s64 	%p50, %rd308, %rd152;
	selp.b32 	%r625, %r624, %r157, %p50;
	min.s64 	%rd309, %rd308, %rd152;
$L__BB5_160:
	add.s32 	%r228, %r149, 256;
	cvt.u64.u32 	%rd231, %r228;
	add.s64 	%rd232, %rd299, %rd231;
	add.s64 	%rd155, %rd232, %rd196;
	ld.global.u32 	%r160, [%rd145+3072];
	setp.lt.s32 	%p51, %r625, %r160;
	mov.u32 	%r627, %r160;
	mov.u64 	%rd311, %rd155;
	@%p51 bra 	$L__BB5_163;
	setp.lt.s32 	%p52, %r160, %r625;
	mov.u32 	%r627, %r625;
	mov.u64 	%rd311, %rd309;
	@%p52 bra 	$L__BB5_163;
	setp.lt.s64 	%p53, %rd309, %rd155;
	selp.b32 	%r627, %r625, %r160, %p53;
	min.s64 	%rd311, %rd309, %rd155;
$L__BB5_163:
	add.s32 	%r621, %r149, 1024;
	add.s32 	%r229, %r149, 512;
	setp.lt.s32 	%p54, %r229, %r134;
	@%p54 bra 	$L__BB5_151;
$L__BB5_164:
	// begin inline asm
	mov.u32 %r230, %laneid;
	// end inline asm
	mov.b32 	%r248, 1;
	mov.b32 	%r249, 31;
	mov.b32 	%r250, -1;
	// begin inline asm
	shfl.sync.down.b32 %r231, %r627, %r248, %r249, %r250;
	// end inline asm
	// begin inline asm
	shfl.sync.down.b32 %r236, %r237, %r248, %r249, %r250;
	// end inline asm
	mov.b64 	{%r242, %r247}, %rd311;
	// begin inline asm
	shfl.sync.down.b32 %r241, %r242, %r248, %r249, %r250;
	// end inline asm
	// begin inline asm
	shfl.sync.down.b32 %r246, %r247, %r248, %r249, %r250;
	// end inline asm
	mov.b64 	%rd159, {%r241, %r246};
	setp.gt.s32 	%p55, %r230, 30;
	mov.u32 	%r628, %r627;
	mov.u64 	%rd312, %rd311;
	@%p55 bra 	$L__BB5_168;
	setp.lt.s32 	%p56, %r627, %r231;
	mov.u32 	%r628, %r231;
	mov.u64 	%rd312, %rd159;
	@%p56 bra 	$L__BB5_168;
	setp.lt.s32 	%p57, %r231, %r627;
	mov.u32 	%r628, %r627;
	mov.u64 	%rd312, %rd311;
	@%p57 bra 	$L__BB5_168;
	setp.lt.s64 	%p58, %rd311, %rd159;
	selp.b32 	%r628, %r627, %r231, %p58;
	min.s64 	%rd312, %rd311, %rd159;
$L__BB5_168:
	mov.b32 	%r268, 2;
	mov.b32 	%r269, 31;
	mov.b32 	%r270, -1;
	// begin inline asm
	shfl.sync.down.b32 %r251, %r628, %r268, %r269, %r270;
	// end inline asm
	// begin inline asm
	shfl.sync.down.b32 %r256, %r257, %r268, %r269, %r270;
	// end inline asm
	mov.b64 	{%r262, %r267}, %rd312;
	// begin inline asm
	shfl.sync.down.b32 %r261, %r262, %r268, %r269, %r270;
	// end inline asm
	// begin inline asm
	shfl.sync.down.b32 %r266, %r267, %r268, %r269, %r270;
	// end inline asm
	mov.b64 	%rd162, {%r261, %r266};
	setp.gt.s32 	%p59, %r230, 29;
	mov.u32 	%r629, %r628;
	mov.u64 	%rd313, %rd312;
	@%p59 bra 	$L__BB5_172;
	setp.lt.s32 	%p60, %r628, %r251;
	mov.u32 	%r629, %r251;
	mov.u64 	%rd313, %rd162;
	@%p60 bra 	$L__BB5_172;
	setp.lt.s32 	%p61, %r251, %r628;
	mov.u32 	%r629, %r628;
	mov.u64 	%rd313, %rd312;
	@%p61 bra 	$L__BB5_172;
	setp.lt.s64 	%p62, %rd312, %rd162;
	selp.b32 	%r629, %r628, %r251, %p62;
	min.s64 	%rd313, %rd312, %rd162;
$L__BB5_172:
	mov.b32 	%r288, 4;
	mov.b32 	%r289, 31;
	mov.b32 	%r290, -1;
	// begin inline asm
	shfl.sync.down.b32 %r271, %r629, %r288, %r289, %r290;
	// end inline asm
	// begin inline asm
	shfl.sync.down.b32 %r276, %r277, %r288, %r289, %r290;
	// end inline asm
	mov.b64 	{%r282, %r287}, %rd313;
	// begin inline asm
	shfl.sync.down.b32 %r281, %r282, %r288, %r289, %r290;
	// end inline asm
	// begin inline asm
	shfl.sync.down.b32 %r286, %r287, %r288, %r289, %r290;
	// end inline asm
	mov.b64 	%rd165, {%r281, %r286};
	setp.gt.s32 	%p63, %r230, 27;
	mov.u32 	%r630, %r629;
	mov.u64 	%rd314, %rd313;
	@%p63 bra 	$L__BB5_176;
	setp.lt.s32 	%p64, %r629, %r271;
	mov.u32 	%r630, %r271;
	mov.u64 	%rd314, %rd165;
	@%p64 bra 	$L__BB5_176;
	setp.lt.s32 	%p65, %r271, %r629;
	mov.u32 	%r630, %r629;
	mov.u64 	%rd314, %rd313;
	@%p65 bra 	$L__BB5_176;
	setp.lt.s64 	%p66, %rd313, %rd165;
	selp.b32 	%r630, %r629, %r271, %p66;
	min.s64 	%rd314, %rd313, %rd165;
$L__BB5_176:
	mov.b32 	%r308, 8;
	mov.b32 	%r309, 31;
	mov.b32 	%r310, -1;
	// begin inline asm
	shfl.sync.down.b32 %r291, %r630, %r308, %r309, %r310;
	// end inline asm
	// begin inline asm
	shfl.sync.down.b32 %r296, %r297, %r308, %r309, %r310;
	// end inline asm
	mov.b64 	{%r302, %r307}, %rd314;
	// begin inline asm
	shfl.sync.down.b32 %r301, %r302, %r308, %r309, %r310;
	// end inline asm
	// begin inline asm
	shfl.sync.down.b32 %r306, %r307, %r308, %r309, %r310;
	// end inline asm
	mov.b64 	%rd168, {%r301, %r306};
	setp.gt.s32 	%p67, %r230, 23;
	mov.u32 	%r631, %r630;
	mov.u64 	%rd315, %rd314;
	@%p67 bra 	$L__BB5_180;
	setp.lt.s32 	%p68, %r630, %r291;
	mov.u32 	%r631, %r291;
	mov.u64 	%rd315, %rd168;
	@%p68 bra 	$L__BB5_180;
	setp.lt.s32 	%p69, %r291, %r630;
	mov.u32 	%r631, %r630;
	mov.u64 	%rd315, %rd314;
	@%p69 bra 	$L__BB5_180;
	setp.lt.s64 	%p70, %rd314, %rd168;
	selp.b32 	%r631, %r630, %r291, %p70;
	min.s64 	%rd315, %rd314, %rd168;
$L__BB5_180:
	mov.b32 	%r328, 16;
	mov.b32 	%r329, 31;
	mov.b32 	%r330, -1;
	// begin inline asm
	shfl.sync.down.b32 %r311, %r631, %r328, %r329, %r330;
	// end inline asm
	// begin inline asm
	shfl.sync.down.b32 %r316, %r317, %r328, %r329, %r330;
	// end inline asm
	mov.b64 	{%r322, %r327}, %rd315;
	// begin inline asm
	shfl.sync.down.b32 %r321, %r322, %r328, %r329, %r330;
	// end inline asm
	// begin inline asm
	shfl.sync.down.b32 %r326, %r327, %r328, %r329, %r330;
	// end inline asm
	mov.b64 	%rd171, {%r321, %r326};
	setp.gt.s32 	%p71, %r230, 15;
	mov.u32 	%r639, %r631;
	mov.u64 	%rd323, %rd315;
	@%p71 bra 	$L__BB5_184;
	setp.lt.s32 	%p72, %r631, %r311;
	mov.u32 	%r639, %r311;
	mov.u64 	%rd323, %rd171;
	@%p72 bra 	$L__BB5_184;
	setp.lt.s32 	%p73, %r311, %r631;
	mov.u32 	%r639, %r631;
	mov.u64 	%rd323, %rd315;
	@%p73 bra 	$L__BB5_184;
	setp.lt.s64 	%p74, %rd315, %rd171;
	selp.b32 	%r639, %r631, %r311, %p74;
	min.s64 	%rd323, %rd315, %rd171;
$L__BB5_184:
	setp.ne.s32 	%p75, %r230, 0;
	@%p75 bra 	$L__BB5_186;
	shr.u32 	%r331, %r112, 1;
	and.b32  	%r332, %r331, 496;
	mov.u32 	%r333, _ZN6thrust24THRUST_300001_SM_1000_NS8cuda_cub4core6detail5shmemE;
	add.s32 	%r334, %r333, %r332;
	st.shared.u32 	[%r334+8], %r639;
	st.shared.u64 	[%r334+16], %rd323;
$L__BB5_186:
	bar.sync 	0;
	setp.ne.s32 	%p76, %r112, 0;
	@%p76 bra 	$L__BB5_208;
	ld.shared.u32 	%r181, [_ZN6thrust24THRUST_300001_SM_1000_NS8cuda_cub4core6detail5shmemE+24];
	ld.shared.u64 	%rd174, [_ZN6thrust24THRUST_300001_SM_1000_NS8cuda_cub4core6detail5shmemE+32];
	setp.lt.s32 	%p77, %r639, %r181;
	mov.u32 	%r633, %r181;
	mov.u64 	%rd317, %rd174;
	@%p77 bra 	$L__BB5_190;
	setp.lt.s32 	%p78, %r181, %r639;
	mov.u32 	%r633, %r639;
	mov.u64 	%rd317, %rd323;
	@%p78 bra 	$L__BB5_190;
	setp.lt.s64 	%p79, %rd323, %rd174;
	selp.b32 	%r633, %r639, %r181, %p79;
	min.s64 	%rd317, %rd323, %rd174;
$L__BB5_190:
	ld.shared.u32 	%r184, [_ZN6thrust24THRUST_300001_SM_1000_NS8cuda_cub4core6detail5shmemE+40];
	ld.shared.u64 	%rd177, [_ZN6thrust24THRUST_300001_SM_1000_NS8cuda_cub4core6detail5shmemE+48];
	setp.lt.s32 	%p80, %r633, %r184;
	mov.u32 	%r634, %r184;
	mov.u64 	%rd318, %rd177;
	@%p80 bra 	$L__BB5_193;
	setp.lt.s32 	%p81, %r184, %r633;
	mov.u32 	%r634, %r633;
	mov.u64 	%rd318, %rd317;
	@%p81 bra 	$L__BB5_193;
	setp.lt.s64 	%p82, %rd317, %rd177;
	selp.b32 	%r634, %r633, %r184, %p82;
	min.s64 	%rd318, %rd317, %rd177;
$L__BB5_193:
	ld.shared.u32 	%r187, [_ZN6thrust24THRUST_300001_SM_1000_NS8cuda_cub4core6detail5shmemE+56];
	ld.shared.u64 	%rd180, [_ZN6thrust24THRUST_300001_SM_1000_NS8cuda_cub4core6detail5shmemE+64];
	setp.lt.s32 	%p83, %r634, %r187;
	mov.u32 	%r635, %r187;
	mov.u64 	%rd319, %rd180;
	@%p83 bra 	$L__BB5_196;
	setp.lt.s32 	%p84, %r187, %r634;
	mov.u32 	%r635, %r634;
	mov.u64 	%rd319, %rd318;
	@%p84 bra 	$L__BB5_196;
	setp.lt.s64 	%p85, %rd318, %rd180;
	selp.b32 	%r635, %r634, %r187, %p85;
	min.s64 	%rd319, %rd318, %rd180;
$L__BB5_196:
	ld.shared.u32 	%r190, [_ZN6thrust24THRUST_300001_SM_1000_NS8cuda_cub4core6detail5shmemE+72];
	ld.shared.u64 	%rd183, [_ZN6thrust24THRUST_300001_SM_1000_NS8cuda_cub4core6detail5shmemE+80];
	setp.lt.s32 	%p86, %r635, %r190;
	mov.u32 	%r636, %r190;
	mov.u64 	%rd320, %rd183;
	@%p86 bra 	$L__BB5_199;
	setp.lt.s32 	%p87, %r190, %r635;
	mov.u32 	%r636, %r635;
	mov.u64 	%rd320, %rd319;
	@%p87 bra 	$L__BB5_199;
	setp.lt.s64 	%p88, %rd319, %rd183;
	selp.b32 	%r636, %r635, %r190, %p88;
	min.s64 	%rd320, %rd319, %rd183;
$L__BB5_199:
	ld.shared.u32 	%r193, [_ZN6thrust24THRUST_300001_SM_1000_NS8cuda_cub4core6detail5shmemE+88];
	ld.shared.u64 	%rd186, [_ZN6thrust24THRUST_300001_SM_1000_NS8cuda_cub4core6detail5shmemE+96];
	setp.lt.s32 	%p89, %r636, %r193;
	mov.u32 	%r637, %r193;
	mov.u64 	%rd321, %rd186;
	@%p89 bra 	$L__BB5_202;
	setp.lt.s32 	%p90, %r193, %r636;
	mov.u32 	%r637, %r636;
	mov.u64 	%rd321, %rd320;
	@%p90 bra 	$L__BB5_202;
	setp.lt.s64 	%p91, %rd320, %rd186;
	selp.b32 	%r637, %r636, %r193, %p91;
	min.s64 	%rd321, %rd320, %rd186;
$L__BB5_202:
	ld.shared.u32 	%r196, [_ZN6thrust24THRUST_300001_SM_1000_NS8cuda_cub4core6detail5shmemE+104];
	ld.shared.u64 	%rd189, [_ZN6thrust24THRUST_300001_SM_1000_NS8cuda_cub4core6detail5shmemE+112];
	setp.lt.s32 	%p92, %r637, %r196;
	mov.u32 	%r638, %r196;
	mov.u64 	%rd322, %rd189;
	@%p92 bra 	$L__BB5_205;
	setp.lt.s32 	%p93, %r196, %r637;
	mov.u32 	%r638, %r637;
	mov.u64 	%rd322, %rd321;
	@%p93 bra 	$L__BB5_205;
	setp.lt.s64 	%p94, %rd321, %rd189;
	selp.b32 	%r638, %r637, %r196, %p94;
	min.s64 	%rd322, %rd321, %rd189;
$L__BB5_205:
	ld.shared.u32 	%r199, [_ZN6thrust24THRUST_300001_SM_1000_NS8cuda_cub4core6detail5shmemE+120];
	ld.shared.u64 	%rd192, [_ZN6thrust24THRUST_300001_SM_1000_NS8cuda_cub4core6detail5shmemE+128];
	setp.lt.s32 	%p95, %r638, %r199;
	mov.u32 	%r639, %r199;
	mov.u64 	%rd323, %rd192;
	@%p95 bra 	$L__BB5_208;
	setp.lt.s32 	%p96, %r199, %r638;
	mov.u32 	%r639, %r638;
	mov.u64 	%rd323, %rd322;
	@%p96 bra 	$L__BB5_208;
	setp.lt.s64 	%p97, %rd322, %rd192;
	selp.b32 	%r639, %r638, %r199, %p97;
	min.s64 	%rd323, %rd322, %rd192;
$L__BB5_208:
	mov.u32 	%r567, %tid.x;
	setp.ne.s32 	%p214, %r567, 0;
	@%p214 bra 	$L__BB5_210;
	ld.param.u64 	%rd254, [_ZN6thrust24THRUST_300001_SM_1000_NS8cuda_cub4core6detail13_kernel_agentINS1_8__reduce11ReduceAgentINS0_12zip_iteratorIN4cuda3std3__45tupleIJNS0_6detail15normal_iteratorINS0_10device_ptrIiEEEENS0_17counting_iteratorIlNS0_11use_defaultESI_SI_EEEEEEEPNSB_IJilEEESM_lNS1_9__extrema9arg_max_fIilNSA_4lessIiEEEEEEJSL_SN_lN3cub18CUB_300001_SM_100013GridEvenShareIlEENSV_9GridQueueIyEESS_EEEvDpT0__param_1];
	cvta.to.global.u64 	%rd251, %rd254;
	mul.wide.u32 	%rd252, %r1, 16;
	add.s64 	%rd253, %rd251, %rd252;
	st.global.u32 	[%rd253], %r639;
	st.global.u64 	[%rd253+8], %rd323;
$L__BB5_210:
	ret;

}
	// .globl	_ZN6thrust24THRUST_300001_SM_1000_NS8cuda_cub4core6detail13_kernel_agentINS1_8__reduce10DrainAgentIlEEJN3cub18CUB_300001_SM_10009GridQueueIyEElEEEvDpT0_
.visible .entry _ZN6thrust24THRUST_300001_SM_1000_NS8cuda_cub4core6detail13_kernel_agentINS1_8__reduce10DrainAgentIlEEJN3cub18CUB_300001_SM_10009GridQueueIyEElEEEvDpT0_(
	.param .align 8 .b8 _ZN6thrust24THRUST_300001_SM_1000_NS8cuda_cub4core6detail13_kernel_agentINS1_8__reduce10DrainAgentIlEEJN3cub18CUB_300001_SM_10009GridQueueIyEElEEEvDpT0__param_0[8],
	.param .u64 _ZN6thrust24THRUST_300001_SM_1000_NS8cuda_cub4core6detail13_kernel_agentINS1_8__reduce10DrainAgentIlEEJN3cub18CUB_300001_SM_10009GridQueueIyEElEEEvDpT0__param_1
)
.maxntid 1
{
	.reg .b64 	%rd<5>;

	ld.param.u64 	%rd1, [_ZN6thrust24THRUST_300001_SM_1000_NS8cuda_cub4core6detail13_kernel_agentINS1_8__reduce10DrainAgentIlEEJN3cub18CUB_300001_SM_10009GridQueueIyEElEEEvDpT0__param_0];
	ld.param.u64 	%rd2, [_ZN6thrust24THRUST_300001_SM_1000_NS8cuda_cub4core6detail13_kernel_agentINS1_8__reduce10DrainAgentIlEEJN3cub18CUB_300001_SM_10009GridQueueIyEElEEEvDpT0__param_1];
	cvta.to.global.u64 	%rd3, %rd1;
	st.global.u64 	[%rd3], %rd2;
	mov.b64 	%rd4, 0;
	st.global.u64 	[%rd3+8], %rd4;
	ret;

}
	// .globl	_ZN6thrust24THRUST_300001_SM_1000_NS8cuda_cub4core6detail13_kernel_agentINS1_8__reduce11ReduceAgentIPN4cuda3std3__45tupleIJilEEESC_SB_lNS1_9__extrema9arg_max_fIilNS9_4lessIiEEEEEEJSC_SC_iSH_EEEvDpT0_
.visible .entry _ZN6thrust24THRUST_300001_SM_1000_NS8cuda_cub4core6detail13_kernel_agentINS1_8__reduce11ReduceAgentIPN4cuda3std3__45tupleIJilEEESC_SB_lNS1_9__extrema9arg_max_fIilNS9_4lessIiEEEEEEJSC_SC_iSH_EEEvDpT0_(
	.param .u64 .ptr .align 1 _ZN6thrust24THRUST_300001_SM_1000_NS8cuda_cub4core6detail13_kernel_agentINS1_8__reduce11ReduceAgentIPN4cuda3std3__45tupleIJilEEESC_SB_lNS1_9__extrema9arg_max_fIilNS9_4lessIiEEEEEEJSC_SC_iSH_EEEvDpT0__param_0,
	.param .u64 .ptr .align 1 _ZN6thrust24THRUST_300001_SM_1000_NS8cuda_cub4core6detail13_kernel_agentINS1_8__reduce11ReduceAgentIPN4cuda3std3__45tupleIJilEEESC_SB_lNS1_9__extrema9arg_max_fIilNS9_4lessIiEEEEEEJSC_SC_iSH_EEEvDpT0__param_1,
	.param .u32 _ZN6thrust24THRUST_300001_SM_1000_NS8cuda_cub4core6detail13_kernel_agentINS1_8__reduce11ReduceAgentIPN4cuda3std3__45tupleIJilEEESC_SB_lNS1_9__extrema9arg_max_fIilNS9_4lessIiEEEEEEJSC_SC_iSH_EEEvDpT0__param_2,
	.param .align 1 .b8 _ZN6thrust24THRUST_300001_SM_1000_NS8cuda_cub4core6detail13_kernel_agentINS1_8__reduce11ReduceAgentIPN4cuda3std3__45tupleIJilEEESC_SB_lNS1_9__extrema9arg_max_fIilNS9_4lessIiEEEEEEJSC_SC_iSH_EEEvDpT0__param_3[1]
)
.maxntid 256
{
	.reg .pred 	%p<264>;
	.reg .b32 	%r<666>;
	.reg .b64 	%rd<487>;

	ld.param.u32 	%r239, [_ZN6thrust24THRUST_300001_SM_1000_NS8cuda_cub4core6detail13_kernel_agentINS1_8__reduce11ReduceAgentIPN4cuda3std3__45tupleIJilEEESC_SB_lNS1_9__extrema9arg_max_fIilNS9_4lessIiEEEEEEJSC_SC_iSH_EEEvDpT0__param_2];
	cvt.s64.s32 	%rd1, %r239;
	setp.eq.s32 	%p1, %r239, 0;
	@%p1 bra 	$L__BB7_234;
	setp.gt.s32 	%p2, %r239, 1279;
	@%p2 bra 	$L__BB7_121;
	mov.u32 	%r1, %tid.x;
	setp.ge.s32 	%p147, %r1, %r239;
	mov.b32 	%r593, 0;
	mov.b64 	%rd410, 0;
	mov.u32 	%r585, %r1;
	@%p147 bra 	$L__BB7_4;
	ld.param.u64 	%rd396, [_ZN6thrust24THRUST_300001_SM_1000_NS8cuda_cub4core6detail13_kernel_agentINS1_8__reduce11ReduceAgentIPN4cuda3std3__45tupleIJilEEESC_SB_lNS1_9__extrema9arg_max_fIilNS9_4lessIiEEEEEEJSC_SC_iSH_EEEvDpT0__param_0];
	mul.wide.u32 	%rd366, %r1, 16;
	add.s64 	%rd363, %rd396, %rd366;
	// begin inline asm
	ld.global.nc.u64 %rd362, [%rd363];
	// end inline asm
	add.s64 	%rd365, %rd363, 8;
	// begin inline asm
	ld.global.nc.u64 %rd410, [%rd365];
	// end inline asm
	cvt.u32.u64 	%r593, %rd362;
	add.s32 	%r585, %r1, 256;
$L__BB7_4:
	setp.ge.s32 	%p148, %r585, %r239;
	@%p148 bra 	$L__BB7_25;
	not.b32 	%r355, %r585;
	add.s32 	%r6, %r239, %r355;
	and.b32  	%r356, %r6, 768;
	setp.eq.s32 	%p149, %r356, 768;
	@%p149 bra 	$L__BB7_11;
	ld.param.u64 	%rd397, [_ZN6thrust24THRUST_300001_SM_1000_NS8cuda_cub4core6detail13_kernel_agentINS1_8__reduce11ReduceAgentIPN4cuda3std3__45tupleIJilEEESC_SB_lNS1_9__extrema9arg_max_fIilNS9_4lessIiEEEEEEJSC_SC_iSH_EEEvDpT0__param_0];
	mul.wide.u32 	%rd368, %r585, 16;
	add.s64 	%rd401, %rd397, %rd368;
	shr.u32 	%r357, %r6, 8;
	add.s32 	%r358, %r357, 1;
	and.b32  	%r359, %r358, 3;
	neg.s32 	%r581, %r359;
$L__BB7_7:
	.pragma "nounroll";
	mov.u64 	%rd6, %rd410;
	mov.u32 	%r10, %r593;
	// begin inline asm
	ld.global.nc.u64 %rd369, [%rd401];
	// end inline asm
	add.s64 	%rd372, %rd401, 8;
	// begin inline asm
	ld.global.nc.u64 %rd371, [%rd372];
	// end inline asm
	cvt.u32.u64 	%r11, %rd369;
	setp.lt.s32 	%p150, %r10, %r11;
	mov.u64 	%rd410, %rd371;
	mov.u32 	%r593, %r11;
	@%p150 bra 	$L__BB7_10;
	setp.lt.s32 	%p151, %r11, %r10;
	mov.u64 	%rd410, %rd6;
	mov.u32 	%r593, %r10;
	@%p151 bra 	$L__BB7_10;
	setp.lt.s64 	%p152, %rd6, %rd371;
	min.s64 	%rd410, %rd6, %rd371;
	selp.b32 	%r593, %r10, %r11, %p152;
$L__BB7_10:
	add.s32 	%r585, %r585, 256;
	add.s64 	%rd401, %rd401, 4096;
	add.s32 	%r581, %r581, 1;
	setp.ne.s32 	%p153, %r581, 0;
	@%p153 bra 	$L__BB7_7;
$L__BB7_11:
	setp.lt.u32 	%p154, %r6, 768;
	@%p154 bra 	$L__BB7_25;
$L__BB7_12:
	ld.param.u64 	%rd398, [_ZN6thrust24THRUST_300001_SM_1000_NS8cuda_cub4core6detail13_kernel_agentINS1_8__reduce11ReduceAgentIPN4cuda3std3__45tupleIJilEEESC_SB_lNS1_9__extrema9arg_max_fIilNS9_4lessIiEEEEEEJSC_SC_iSH_EEEvDpT0__param_0];
	mul.wide.s32 	%rd377, %r585, 16;
	add.s64 	%rd374, %rd398, %rd377;
	// begin inline asm
	ld.global.nc.u64 %rd373, [%rd374];
	// end inline asm
	add.s64 	%rd376, %rd374, 8;
	// begin inline asm
	ld.global.nc.u64 %rd375, [%rd376];
	// end inline asm
	cvt.u32.u64 	%r21, %rd373;
	setp.lt.s32 	%p155, %r593, %r21;
	mov.u64 	%rd407, %rd375;
	mov.u32 	%r590, %r21;
	@%p155 bra 	$L__BB7_15;
	setp.lt.s32 	%p156, %r21, %r593;
	mov.u64 	%rd407, %rd410;
	mov.u32 	%r590, %r593;
	@%p156 bra 	$L__BB7_15;
	setp.lt.s64 	%p157, %rd410, %rd375;
	min.s64 	%rd407, %rd410, %rd375;
	selp.b32 	%r590, %r593, %r21, %p157;
$L__BB7_15:
	add.s64 	%rd379, %rd374, 4096;
	// begin inline asm
	ld.global.nc.u64 %rd378, [%rd379];
	// end inline asm
	add.s64 	%rd381, %rd374, 4104;
	// begin inline asm
	ld.global.nc.u64 %rd380, [%rd381];
	// end inline asm
	cvt.u32.u64 	%r24, %rd378;
	setp.lt.s32 	%p158, %r590, %r24;
	mov.u64 	%rd408, %rd380;
	mov.u32 	%r591, %r24;
	@%p158 bra 	$L__BB7_18;
	setp.lt.s32 	%p159, %r24, %r590;
	mov.u64 	%rd408, %rd407;
	mov.u32 	%r591, %r590;
	@%p159 bra 	$L__BB7_18;
	setp.lt.s64 	%p160, %rd407, %rd380;
	min.s64 	%rd408, %rd407, %rd380;
	selp.b32 	%r591, %r590, %r24, %p160;
$L__BB7_18:
	add.s64 	%rd383, %rd374, 8192;
	// begin inline asm
	ld.global.nc.u64 %rd382, [%rd383];
	// end inline asm
	add.s64 	%rd385, %rd374, 8200;
	// begin inline asm
	ld.global.nc.u64 %rd384, [%rd385];
	// end inline asm
	cvt.u32.u64 	%r27, %rd382;
	setp.lt.s32 	%p161, %r591, %r27;
	mov.u64 	%rd409, %rd384;
	mov.u32 	%r592, %r27;
	@%p161 bra 	$L__BB7_21;
	setp.lt.s32 	%p162, %r27, %r591;
	mov.u64 	%rd409, %rd408;
	mov.u32 	%r592, %r591;
	@%p162 bra 	$L__BB7_21;
	setp.lt.s64 	%p163, %rd408, %rd384;
	min.s64 	%rd409, %rd408, %rd384;
	selp.b32 	%r592, %r591, %r27, %p163;
$L__BB7_21:
	add.s64 	%rd387, %rd374, 12288;
	// begin inline asm
	ld.global.nc.u64 %rd386, [%rd387];
	// end inline asm
	add.s64 	%rd389, %rd374, 12296;
	// begin inline asm
	ld.global.nc.u64 %rd388, [%rd389];
	// end inline asm
	cvt.u32.u64 	%r30, %rd386;
	setp.lt.s32 	%p164, %r592, %r30;
	mov.u64 	%rd410, %rd388;
	mov.u32 	%r593, %r30;
	@%p164 bra 	$L__BB7_24;
	setp.lt.s32 	%p165, %r30, %r592;
	mov.u64 	%rd410, %rd409;
	mov.u32 	%r593, %r592;
	@%p165 bra 	$L__BB7_24;
	setp.lt.s64 	%p166, %rd409, %rd388;
	min.s64 	%rd410, %rd409, %rd388;
	selp.b32 	%r593, %r592, %r30, %p166;
$L__BB7_24:
	add.s32 	%r585, %r585, 1024;
	setp.lt.s32 	%p167, %r585, %r239;
	@%p167 bra 	$L__BB7_12;
$L__BB7_25:
	setp.lt.s32 	%p168, %r239, 256;
	@%p168 bra 	$L__BB7_70;
	// begin inline asm
	mov.u32 %r473, %laneid;
	// end inline asm
	mov.b32 	%r491, 1;
	mov.b32 	%r492, 31;
	mov.b32 	%r493, -1;
	// begin inline asm
	shfl.sync.down.b32 %r474, %r593, %r491, %r492, %r493;
	// end inline asm
	// begin inline asm
	shfl.sync.down.b32 %r479, %r480, %r491, %r492, %r493;
	// end inline asm
	mov.b64 	{%r485, %r490}, %rd410;
	// begin inline asm
	shfl.sync.down.b32 %r484, %r485, %r491, %r492, %r493;
	// end inline asm
	// begin inline asm
	shfl.sync.down.b32 %r489, %r490, %r491, %r492, %r493;
	// end inline asm
	mov.b64 	%rd28, {%r484, %r489};
	setp.gt.s32 	%p220, %r473, 30;
	mov.u64 	%rd412, %rd410;
	mov.u32 	%r595, %r593;
	@%p220 bra 	$L__BB7_30;
	setp.lt.s32 	%p221, %r593, %r474;
	mov.u64 	%rd412, %rd28;
	mov.u32 	%r595, %r474;
	@%p221 bra 	$L__BB7_30;
	setp.lt.s32 	%p222, %r474, %r593;
	mov.u64 	%rd412, %rd410;
	mov.u32 	%r595, %r593;
	@%p222 bra 	$L__BB7_30;
	setp.lt.s64 	%p223, %rd410, %rd28;
	min.s64 	%rd412, %rd410, %rd28;
	selp.b32 	%r595, %r593, %r474, %p223;
$L__BB7_30:
	mov.b32 	%r511, 2;
	mov.b32 	%r512, 31;
	mov.b32 	%r513, -1;
	// begin inline asm
	shfl.sync.down.b32 %r494, %r595, %r511, %r512, %r513;
	// end inline asm
	// begin inline asm
	shfl.sync.down.b32 %r499, %r500, %r511, %r512, %r513;
	// end inline asm
	mov.b64 	{%r505, %r510}, %rd412;
	// begin inline asm
	shfl.sync.down.b32 %r504, %r505, %r511, %r512, %r513;
	// end inline asm
	// begin inline asm
	shfl.sync.down.b32 %r509, %r510, %r511, %r512, %r513;
	// end inline asm
	mov.b64 	%rd31, {%r504, %r509};
	setp.gt.s32 	%p224, %r473, 29;
	mov.u64 	%rd413, %rd412;
	mov.u32 	%r596, %r595;
	@%p224 bra 	$L__BB7_34;
	setp.lt.s32 	%p225, %r595, %r494;
	mov.u64 	%rd413, %rd31;
	mov.u32 	%r596, %r494;
	@%p225 bra 	$L__BB7_34;
	setp.lt.s32 	%p226, %r494, %r595;
	mov.u64 	%rd413, %rd412;
	mov.u32 	%r596, %r595;
	@%p226 bra 	$L__BB7_34;
	setp.lt.s64 	%p227, %rd412, %rd31;
	min.s64 	%rd413, %rd412, %rd31;
	selp.b32 	%r596, %r595, %r494, %p227;
$L__BB7_34:
	mov.b32 	%r531, 4;
	mov.b32 	%r532, 31;
	mov.b32 	%r533, -1;
	// begin inline asm
	shfl.sync.down.b32 %r514, %r596, %r531, %r532, %r533;
	// end inline asm
	// begin inline asm
	shfl.sync.down.b32 %r519, %r520, %r531, %r532, %r533;
	// end inline asm
	mov.b64 	{%r525, %r530}, %rd413;
	// begin inline asm
	shfl.sync.down.b32 %r524, %r525, %r531, %r532, %r533;
	// end inline asm
	// begin inline asm
	shfl.sync.down.b32 %r529, %r530, %r531, %r532, %r533;
	// end inline asm
	mov.b64 	%rd34, {%r524, %r529};
	setp.gt.s32 	%p228, %r473, 27;
	mov.u64 	%rd414, %rd413;
	mov.u32 	%r597, %r596;
	@%p228 bra 	$L__BB7_38;
	setp.lt.s32 	%p229, %r596, %r514;
	mov.u64 	%rd414, %rd34;
	mov.u32 	%r597, %r514;
	@%p229 bra 	$L__BB7_38;
	setp.lt.s32 	%p230, %r514, %r596;
	mov.u64 	%rd414, %rd413;
	mov.u32 	%r597, %r596;
	@%p230 bra 	$L__BB7_38;
	setp.lt.s64 	%p231, %rd413, %rd34;
	min.s64 	%rd414, %rd413, %rd34;
	selp.b32 	%r597, %r596, %r514, %p231;
$L__BB7_38:
	mov.b32 	%r551, 8;
	mov.b32 	%r552, 31;
	mov.b32 	%r553, -1;
	// begin inline asm
	shfl.sync.down.b32 %r534, %r597, %r551, %r552, %r553;
	// end inline asm
	// begin inline asm
	shfl.sync.down.b32 %r539, %r540, %r551, %r552, %r553;
	// end inline asm
	mov.b64 	{%r545, %r550}, %rd414;
	// begin inline asm
	shfl.sync.down.b32 %r544, %r545, %r551, %r552, %r553;
	// end inline asm
	// begin inline asm
	shfl.sync.down.b32 %r549, %r550, %r551, %r552, %r553;
	// end inline asm
	mov.b64 	%rd37, {%r544, %r549};
	setp.gt.s32 	%p232, %r473, 23;
	mov.u64 	%rd415, %rd414;
	mov.u32 	%r598, %r597;
	@%p232 bra 	$L__BB7_42;
	setp.lt.s32 	%p233, %r597, %r534;
	mov.u64 	%rd415, %rd37;
	mov.u32 	%r598, %r534;
	@%p233 bra 	$L__BB7_42;
	setp.lt.s32 	%p234, %r534, %r597;
	mov.u64 	%rd415, %rd414;
	mov.u32 	%r598, %r597;
	@%p234 bra 	$L__BB7_42;
	setp.lt.s64 	%p235, %rd414, %rd37;
	min.s64 	%rd415, %rd414, %rd37;
	selp.b32 	%r598, %r597, %r534, %p235;
$L__BB7_42:
	mov.b32 	%r571, 16;
	mov.b32 	%r572, 31;
	mov.b32 	%r573, -1;
	// begin inline asm
	shfl.sync.down.b32 %r554, %r598, %r571, %r572, %r573;
	// end inline asm
	// begin inline asm
	shfl.sync.down.b32 %r559, %r560, %r571, %r572, %r573;
	// end inline asm
	mov.b64 	{%r565, %r570}, %rd415;
	// begin inline asm
	shfl.sync.down.b32 %r564, %r565, %r571, %r572, %r573;
	// end inline asm
	// begin inline asm
	shfl.sync.down.b32 %r569, %r570, %r571, %r572, %r573;
	// end inline asm
	mov.b64 	%rd40, {%r564, %r569};
	setp.gt.s32 	%p236, %r473, 15;
	mov.u64 	%rd486, %rd415;
	mov.u32 	%r665, %r598;
	@%p236 bra 	$L__BB7_46;
	setp.lt.s32 	%p237, %r598, %r554;
	mov.u64 	%rd486, %rd40;
	mov.u32 	%r665, %r554;
	@%p237 bra 	$L__BB7_46;
	setp.lt.s32 	%p238, %r554, %r598;
	mov.u64 	%rd486, %rd415;
	mov.u32 	%r665, %r598;
	@%p238 bra 	$L__BB7_46;
	setp.lt.s64 	%p239, %rd415, %rd40;
	min.s64 	%rd486, %rd415, %rd40;
	selp.b32 	%r665, %r598, %r554, %p239;
$L__BB7_46:
	setp.ne.s32 	%p240, %r473, 0;
	@%p240 bra 	$L__BB7_48;
	shr.u32 	%r574, %r1, 1;
	and.b32  	%r575, %r574, 496;
	mov.u32 	%r576, _ZN6thrust24THRUST_300001_SM_1000_NS8cuda_cub4core6detail5shmemE;
	add.s32 	%r577, %r576, %r575;
	st.shared.u32 	[%r577+8], %r665;
	st.shared.u64 	[%r577+16], %rd486;
$L__BB7_48:
	bar.sync 	0;
	setp.ne.s32 	%p241, %r1, 0;
	@%p241 bra 	$L__BB7_232;
	ld.shared.u32 	%r51, [_ZN6thrust24THRUST_300001_SM_1000_NS8cuda_cub4core6detail5shmemE+24];
	ld.shared.u64 	%rd43, [_ZN6thrust24THRUST_300001_SM_1000_NS8cuda_cub4core6detail5shmemE+32];
	setp.lt.s32 	%p242, %r665, %r51;
	mov.u64 	%rd417, %rd43;
	mov.u32 	%r600, %r51;
	@%p242 bra 	$L__BB7_52;
	setp.lt.s32 	%p243, %r51, %r665;
	mov.u64 	%rd417, %rd486;
	mov.u32 	%r600, %r665;
	@%p243 bra 	$L__BB7_52;
	setp.lt.s64 	%p244, %rd486, %rd43;
	min.s64 	%rd417, %rd486, %rd43;
	selp.b32 	%r600, %r665, %r51, %p244;
$L__BB7_52:
	ld.shared.u32 	%r54, [_ZN6thrust24THRUST_300001_SM_1000_NS8cuda_cub4core6detail5shmemE+40];
	ld.shared.u64 	%rd46, [_ZN6thrust24THRUST_300001_SM_1000_NS8cuda_cub4core6detail5shmemE+48];
	setp.lt.s32 	%p245, %r600, %r54;
	mov.u64 	%rd418, %rd46;
	mov.u32 	%r601, %r54;
	@%p245 bra 	$L__BB7_55;
	setp.lt.s32 	%p246, %r54, %r600;
	mov.u64 	%rd418, %rd417;
	mov.u32 	%r601, %r600;
	@%p246 bra 	$L__BB7_55;
	setp.lt.s64 	%p247, %rd417, %rd46;
	min.s64 	%rd418, %rd417, %rd46;
	selp.b32 	%r601, %r600, %r54, %p247;
$L__BB7_55:
	ld.shared.u32 	%r57, [_ZN6thrust24THRUST_300001_SM_1000_NS8cuda_cub4core6detail5shmemE+56];
	ld.shared.u64 	%rd49, [_ZN6thrust24THRUST_300001_SM_1000_NS8cuda_cub4core6detail5shmemE+64];
	setp.lt.s32 	%p248, %r601, %r57;
	mov.u64 	%rd419, %rd49;
	mov.u32 	%r602, %r57;
	@%p248 bra 	$L__BB7_58;
	setp.lt.s32 	%p249, %r57, %r601;
	mov.u64 	%rd419, %rd418;
	mov.u32 	%r602, %r601;
	@%p249 bra 	$L__BB7_58;
	setp.lt.s64 	%p250, %rd418, %rd49;
	min.s64 	%rd419, %rd418, %rd49;
	selp.b32 	%r602, %r601, %r57, %p250;
$L__BB7_58:
	ld.shared.u32 	%r60, [_ZN6thrust24THRUST_300001_SM_1000_NS8cuda_cub4core6detail5shmemE+72];
	ld.shared.u64 	%rd52, [_ZN6thrust24THRUST_300001_SM_1000_NS8cuda_cub4core6detail5shmemE+80];
	setp.lt.s32 	%p251, %r602, %r60;
	mov.u64 	%rd420, %rd52;
	mov.u32 	%r603, %r60;
	@%p251 bra 	$L__BB7_61;
	setp.lt.s32 	%p252, %r60, %r602;
	mov.u64 	%rd420, %rd419;
	mov.u32 	%r603, %r602;
	@%p252 bra 	$L__BB7_61;
	setp.lt.s64 	%p253, %rd419, %rd52;
	min.s64 	%rd420, %rd419, %rd52;
	selp.b32 	%r603, %r602, %r60, %p253;
$L__BB7_61:
	ld.shared.u32 	%r63, [_ZN6thrust24THRUST_300001_SM_1000_NS8cuda_cub4core6detail5shmemE+88];
	ld.shared.u64 	%rd55, [_ZN6thrust24THRUST_300001_SM_1000_NS8cuda_cub4core6detail5shmemE+96];
	setp.lt.s32 	%p254, %r603, %r63;
	mov.u64 	%rd421, %rd55;
	mov.u32 	%r604, %r63;
	@%p254 bra 	$L__BB7_64;
	setp.lt.s32 	%p255, %r63, %r603;
	mov.u64 	%rd421, %rd420;
	mov.u32 	%r604, %r603;
	@%p255 bra 	$L__BB7_64;
	setp.lt.s64 	%p256, %rd420, %rd55;
	min.s64 	%rd421, %rd420, %rd55;
	selp.b32 	%r604, %r603, %r63, %p256;
$L__BB7_64:
	ld.shared.u32 	%r66, [_ZN6thrust24THRUST_300001_SM_1000_NS8cuda_cub4core6detail5shmemE+104];
	ld.shared.u64 	%rd58, [_ZN6thrust24THRUST_300001_SM_1000_NS8cuda_cub4core6detail5shmemE+112];
	setp.lt.s32 	%p257, %r604, %r66;
	mov.u64 	%rd422, %rd58;
	mov.u32 	%r605, %r66;
	@%p257 bra 	$L__BB7_67;
	setp.lt.s32 	%p258, %r66, %r604;
	mov.u64 	%rd422, %rd421;
	mov.u32 	%r605, %r604;
	@%p258 bra 	$L__BB7_67;
	setp.lt.s64 	%p259, %rd421, %rd58;
	min.s64 	%rd422, %rd421, %rd58;
	selp.b32 	%r605, %r604, %r66, %p259;
$L__BB7_67:
	ld.shared.u32 	%r69, [_ZN6thrust24THRUST_300001_SM_1000_NS8cuda_cub4core6detail5shmemE+120];
	ld.shared.u64 	%rd61, [_ZN6thrust24THRUST_300001_SM_1000_NS8cuda_cub4core6detail5shmemE+128];
	setp.lt.s32 	%p260, %r605, %r69;
	mov.u32 	%r665, %r69;
	mov.u64 	%rd486, %rd61;
	@%p260 bra 	$L__BB7_232;
	setp.lt.s32 	%p261, %r69, %r605;
	mov.u32 	%r665, %r605;
	mov.u64 	%rd486, %rd422;
	@%p261 bra 	$L__BB7_232;
	setp.lt.s64 	%p262, %rd422, %rd61;
	min.s64 	%rd486, %rd422, %rd61;
	selp.b32 	%r665, %r605, %r69, %p262;
	bra.uni 	$L__BB7_232;
$L__BB7_70:
	// begin inline asm
	mov.u32 %r360, %laneid;
	// end inline asm
	and.b32  	%r381, %r1, 992;
	add.s32 	%r382, %r381, 32;
	setp.gt.s32 	%p169, %r382, %r239;
	not.b32 	%r383, %r381;
	add.s32 	%r384, %r239, %r383;
	selp.b32 	%r379, %r384, 31, %p169;
	mov.b32 	%r378, 1;
	mov.b32 	%r380, -1;
	// begin inline asm
	shfl.sync.down.b32 %r361, %r593, %r378, %r379, %r380;
	// end inline asm
	// begin inline asm
	shfl.sync.down.b32 %r366, %r367, %r378, %r379, %r380;
	// end inline asm
	mov.b64 	{%r372, %r377}, %rd410;
	// begin inline asm
	shfl.sync.down.b32 %r371, %r372, %r378, %r379, %r380;
	// end inline asm
	// begin inline asm
	shfl.sync.down.b32 %r376, %r377, %r378, %r379, %r380;
	// end inline asm
	mov.b64 	%rd63, {%r371, %r376};
	setp.ge.s32 	%p170, %r360, %r379;
	mov.u64 	%rd423, %rd410;
	mov.u32 	%r606, %r593;
	@%p170 bra 	$L__BB7_74;
	setp.lt.s32 	%p171, %r593, %r361;
	mov.u64 	%rd423, %rd63;
	mov.u32 	%r606, %r361;
	@%p171 bra 	$L__BB7_74;
	setp.lt.s32 	%p172, %r361, %r593;
	mov.u64 	%rd423, %rd410;
	mov.u32 	%r606, %r593;
	@%p172 bra 	$L__BB7_74;
	setp.lt.s64 	%p173, %rd410, %rd63;
	min.s64 	%rd423, %rd410, %rd63;
	selp.b32 	%r606, %r593, %r361, %p173;
$L__BB7_74:
	mov.b32 	%r402, 2;
	mov.b32 	%r404, -1;
	// begin inline asm
	shfl.sync.down.b32 %r385, %r606, %r402, %r379, %r404;
	// end inline asm
	// begin inline asm
	shfl.sync.down.b32 %r390, %r391, %r402, %r379, %r404;
	// end inline asm
	mov.b64 	{%r396, %r401}, %rd423;
	// begin inline asm
	shfl.sync.down.b32 %r395, %r396, %r402, %r379, %r404;
	// end inline asm
	// begin inline asm
	shfl.sync.down.b32 %r400, %r401, %r402, %r379, %r404;
	// end inline asm
	mov.b64 	%rd66, {%r395, %r400};
	add.s32 	%r405, %r360, 2;
	setp.gt.s32 	%p174, %r405, %r379;
	mov.u64 	%rd424, %rd423;
	mov.u32 	%r607, %r606;
	@%p174 bra 	$L__BB7_78;
	setp.lt.s32 	%p175, %r606, %r385;
	mov.u64 	%rd424, %rd66;
	mov.u32 	%r607, %r385;
	@%p175 bra 	$L__BB7_78;
	setp.lt.s32 	%p176, %r385, %r606;
	mov.u64 	%rd424, %rd423;
	mov.u32 	%r607, %r606;
	@%p176 bra 	$L__BB7_78;
	setp.lt.s64 	%p177, %rd423, %rd66;
	min.s64 	%rd424, %rd423, %rd66;
	selp.b32 	%r607, %r606, %r385, %p177;
$L__BB7_78:
	mov.b32 	%r423, 4;
	mov.b32 	%r425, -1;
	// begin inline asm
	shfl.sync.down.b32 %r406, %r607, %r423, %r379, %r425;
	// end inline asm
	// begin inline asm
	shfl.sync.down.b32 %r411, %r412, %r423, %r379, %r425;
	// end inline asm
	mov.b64 	{%r417, %r422}, %rd424;
	// begin inline asm
	shfl.sync.down.b32 %r416, %r417, %r423, %r379, %r425;
	// end inline asm
	// begin inline asm
	shfl.sync.down.b32 %r421, %r422, %r423, %r379, %r425;
	// end inline asm
	mov.b64 	%rd69, {%r416, %r421};
	add.s32 	%r426, %r360, 4;
	setp.gt.s32 	%p178, %r426, %r379;
	mov.u32 	%r608, %r607;
	mov.u64 	%rd425, %rd424;
	@%p178 bra 	$L__BB7_82;
	setp.lt.s32 	%p179, %r607, %r406;
	mov.u32 	%r608, %r406;
	mov.u64 	%rd425, %rd69;
	@%p179 bra 	$L__BB7_82;
	setp.lt.s32 	%p180, %r406, %r607;
	mov.u32 	%r608, %r607;
	mov.u64 	%rd425, %rd424;
	@%p180 bra 	$L__BB7_82;
	setp.lt.s64 	%p181, %rd424, %rd69;
	selp.b32 	%r608, %r607, %r406, %p181;
	min.s64 	%rd425, %rd424, %rd69;
$L__BB7_82:
	mov.b32 	%r444, 8;
	mov.b32 	%r446, -1;
	// begin inline asm
	shfl.sync.down.b32 %r427, %r608, %r444, %r379, %r446;
	// end inline asm
	// begin inline asm
	shfl.sync.down.b32 %r432, %r433, %r444, %r379, %r446;
	// end inline asm
	mov.b64 	{%r438, %r443}, %rd425;
	// begin inline asm
	shfl.sync.down.b32 %r437, %r438, %r444, %r379, %r446;
	// end inline asm
	// begin inline asm
	shfl.sync.down.b32 %r442, %r443, %r444, %r379, %r446;
	// end inline asm
	mov.b64 	%rd72, {%r437, %r442};
	add.s32 	%r447, %r360, 8;
	setp.gt.s32 	%p182, %r447, %r379;
	mov.u32 	%r609, %r608;
	mov.u64 	%rd426, %rd425;
	@%p182 bra 	$L__BB7_86;
	setp.lt.s32 	%p183, %r608, %r427;
	mov.u32 	%r609, %r427;
	mov.u64 	%rd426, %rd72;
	@%p183 bra 	$L__BB7_86;
	setp.lt.s32 	%p184, %r427, %r608;
	mov.u32 	%r609, %r608;
	mov.u64 	%rd426, %rd425;
	@%p184 bra 	$L__BB7_86;
	setp.lt.s64 	%p185, %rd425, %rd72;
	selp.b32 	%r609, %r608, %r427, %p185;
	min.s64 	%rd426, %rd425, %rd72;
$L__BB7_86:
	mov.b32 	%r465, 16;
	mov.b32 	%r467, -1;
	// begin inline asm
	shfl.sync.down.b32 %r448, %r609, %r465, %r379, %r467;
	// end inline asm
	// begin inline asm
	shfl.sync.down.b32 %r453, %r454, %r465, %r379, %r467;
	// end inline asm
	mov.b64 	{%r459, %r464}, %rd426;
	// begin inline asm
	shfl.sync.down.b32 %r458, %r459, %r465, %r379, %r467;
	// end inline asm
	// begin inline asm
	shfl.sync.down.b32 %r463, %r464, %r465, %r379, %r467;
	// end inline asm
	mov.b64 	%rd75, {%r458, %r463};
	add.s32 	%r468, %r360, 16;
	setp.gt.s32 	%p186, %r468, %r379;
	mov.u32 	%r665, %r609;
	mov.u64 	%rd486, %rd426;
	@%p186 bra 	$L__BB7_90;
	setp.lt.s32 	%p187, %r609, %r448;
	mov.u32 	%r665, %r448;
	mov.u64 	%rd486, %rd75;
	@%p187 bra 	$L__BB7_90;
	setp.lt.s32 	%p188, %r448, %r609;
	mov.u32 	%r665, %r609;
	mov.u64 	%rd486, %rd426;
	@%p188 bra 	$L__BB7_90;
	setp.lt.s64 	%p189, %rd426, %rd75;
	selp.b32 	%r665, %r609, %r448, %p189;
	min.s64 	%rd486, %rd426, %rd75;
$L__BB7_90:
	setp.ne.s32 	%p190, %r360, 0;
	@%p190 bra 	$L__BB7_92;
	shr.u32 	%r469, %r1, 1;
	and.b32  	%r470, %r469, 496;
	mov.u32 	%r471, _ZN6thrust24THRUST_300001_SM_1000_NS8cuda_cub4core6detail5shmemE;
	add.s32 	%r472, %r471, %r470;
	st.shared.u32 	[%r472+8], %r665;
	st.shared.u64 	[%r472+16], %rd486;
$L__BB7_92:
	bar.sync 	0;
	setp.ne.s32 	%p191, %r1, 0;
	@%p191 bra 	$L__BB7_232;
	setp.lt.s32 	%p192, %r239, 33;
	mov.u32 	%r611, %r665;
	mov.u64 	%rd428, %rd486;
	@%p192 bra 	$L__BB7_97;
	ld.shared.u32 	%r88, [_ZN6thrust24THRUST_300001_SM_1000_NS8cuda_cub4core6detail5shmemE+24];
	ld.shared.u64 	%rd78, [_ZN6thrust24THRUST_300001_SM_1000_NS8cuda_cub4core6detail5shmemE+32];
	setp.lt.s32 	%p193, %r665, %r88;
	mov.u32 	%r611, %r88;
	mov.u64 	%rd428, %rd78;
	@%p193 bra 	$L__BB7_97;
	setp.lt.s32 	%p194, %r88, %r665;
	mov.u32 	%r611, %r665;
	mov.u64 	%rd428, %rd486;
	@%p194 bra 	$L__BB7_97;
	setp.lt.s64 	%p195, %rd486, %rd78;
	selp.b32 	%r611, %r665, %r88, %p195;
	min.s64 	%rd428, %rd486, %rd78;
$L__BB7_97:
	setp.lt.s32 	%p196, %r239, 65;
	mov.u32 	%r612, %r611;
	mov.u64 	%rd429, %rd428;
	@%p196 bra 	$L__BB7_101;
	ld.shared.u32 	%r91, [_ZN6thrust24THRUST_300001_SM_1000_NS8cuda_cub4core6detail5shmemE+40];
	ld.shared.u64 	%rd81, [_ZN6thrust24THRUST_300001_SM_1000_NS8cuda_cub4core6detail5shmemE+48];
	setp.lt.s32 	%p197, %r611, %r91;
	mov.u32 	%r612, %r91;
	mov.u64 	%rd429, %rd81;
	@%p197 bra 	$L__BB7_101;
	setp.lt.s32 	%p198, %r91, %r611;
	mov.u32 	%r612, %r611;
	mov.u64 	%rd429, %rd428;
	@%p198 bra 	$L__BB7_101;
	setp.lt.s64 	%p199, %rd428, %rd81;
	selp.b32 	%r612, %r611, %r91, %p199;
	min.s64 	%rd429, %rd428, %rd81;
$L__BB7_101:
	setp.lt.s32 	%p200, %r239, 97;
	mov.u32 	%r613, %r612;
	mov.u64 	%rd430, %rd429;
	@%p200 bra 	$L__BB7_105;
	ld.shared.u32 	%r94, [_ZN6thrust24THRUST_300001_SM_1000_NS8cuda_cub4core6detail5shmemE+56];
	ld.shared.u64 	%rd84, [_ZN6thrust24THRUST_300001_SM_1000_NS8cuda_cub4core6detail5shmemE+64];
	setp.lt.s32 	%p201, %r612, %r94;
	mov.u32 	%r613, %r94;
	mov.u64 	%rd430, %rd84;
	@%p201 bra 	$L__BB7_105;
	setp.lt.s32 	%p202, %r94, %r612;
	mov.u32 	%r613, %r612;
	mov.u64 	%rd430, %rd429;
	@%p202 bra 	$L__BB7_105;
	setp.lt.s64 	%p203, %rd429, %rd84;
	selp.b32 	%r613, %r612, %r94, %p203;
	min.s64 	%rd430, %rd429, %rd84;
$L__BB7_105:
	setp.lt.s32 	%p204, %r239, 129;
	mov.u32 	%r614, %r613;
	mov.u64 	%rd431, %rd430;
	@%p204 bra 	$L__BB7_109;
	ld.shared.u32 	%r97, [_ZN6thrust24THRUST_300001_SM_1000_NS8cuda_cub4core6detail5shmemE+72];
	ld.shared.u64 	%rd87, [_ZN6thrust24THRUST_300001_SM_1000_NS8cuda_cub4core6detail5shmemE+80];
	setp.lt.s32 	%p205, %r613, %r97;
	mov.u32 	%r614, %r97;
	mov.u64 	%rd431, %rd87;
	@%p205 bra 	$L__BB7_109;
	setp.lt.s32 	%p206, %r97, %r613;
	mov.u32 	%r614, %r613;
	mov.u64 	%rd431, %rd430;
	@%p206 bra 	$L__BB7_109;
	setp.lt.s64 	%p207, %rd430, %rd87;
	selp.b32 	%r614, %r613, %r97, %p207;
	min.s64 	%rd431, %rd430, %rd87;
$L__BB7_109:
	setp.lt.s32 	%p208, %r239, 161;
	mov.u32 	%r615, %r614;
	mov.u64 	%rd432, %rd431;
	@%p208 bra 	$L__BB7_113;
	ld.shared.u32 	%r100, [_ZN6thrust24THRUST_300001_SM_1000_NS8cuda_cub4core6detail5shmemE+88];
	ld.shared.u64 	%rd90, [_ZN6thrust24THRUST_300001_SM_1000_NS8cuda_cub4core6detail5shmemE+96];
	setp.lt.s32 	%p209, %r614, %r100;
	mov.u32 	%r615, %r100;
	mov.u64 	%rd432, %rd90;
	@%p209 bra 	$L__BB7_113;
	setp.lt.s32 	%p210, %r100, %r614;
	mov.u32 	%r615, %r614;
	mov.u64 	%rd432, %rd431;
	@%p210 bra 	$L__BB7_113;
	setp.lt.s64 	%p211, %rd431, %rd90;
	selp.b32 	%r615, %r614, %r100, %p211;
	min.s64 	%rd432, %rd431, %rd90;
$L__BB7_113:
	setp.lt.s32 	%p212, %r239, 193;
	mov.u32 	%r616, %r615;
	mov.u64 	%rd433, %rd432;
	@%p212 bra 	$L__BB7_117;
	ld.shared.u32 	%r103, [_ZN6thrust24THRUST_300001_SM_1000_NS8cuda_cub4core6detail5shmemE+104];
	ld.shared.u64 	%rd93, [_ZN6thrust24THRUST_300001_SM_1000_NS8cuda_cub4core6detail5shmemE+112];
	setp.lt.s32 	%p213, %r615, %r103;
	mov.u32 	%r616, %r103;
	mov.u64 	%rd433, %rd93;
	@%p213 bra 	$L__BB7_117;
	setp.lt.s32 	%p214, %r103, %r615;
	mov.u32 	%r616, %r615;
	mov.u64 	%rd433, %rd432;
	@%p214 bra 	$L__BB7_117;
	setp.lt.s64 	%p215, %rd432, %rd93;
	selp.b32 	%r616, %r615, %r103, %p215;
	min.s64 	%rd433, %rd432, %rd93;
$L__BB7_117:
	setp.lt.s32 	%p216, %r239, 225;
	mov.u32 	%r665, %r616;
	mov.u64 	%rd486, %rd433;
	@%p216 bra 	$L__BB7_232;
	ld.shared.u32 	%r106, [_ZN6thrust24THRUST_300001_SM_1000_NS8cuda_cub4core6detail5shmemE+120];
	ld.shared.u64 	%rd96, [_ZN6thrust24THRUST_300001_SM_1000_NS8cuda_cub4core6detail5shmemE+128];
	setp.lt.s32 	%p217, %r616, %r106;
	mov.u32 	%r665, %r106;
	mov.u64 	%rd486, %rd96;
	@%p217 bra 	$L__BB7_232;
	setp.lt.s32 	%p218, %r106, %r616;
	mov.u32 	%r665, %r616;
	mov.u64 	%rd486, %rd433;
	@%p218 bra 	$L__BB7_232;
	setp.lt.s64 	%p219, %rd433, %rd96;
	selp.b32 	%r665, %r616, %r106, %p219;
	min.s64 	%rd486, %rd433, %rd96;
	bra.uni 	$L__BB7_232;
$L__BB7_121:
	ld.param.u64 	%rd391, [_ZN6thrust24THRUST_300001_SM_1000_NS8cuda_cub4core6detail13_kernel_agentINS1_8__reduce11ReduceAgentIPN4cuda3std3__45tupleIJilEEESC_SB_lNS1_9__extrema9arg_max_fIilNS9_4lessIiEEEEEEJSC_SC_iSH_EEEvDpT0__param_0];
	mov.u32 	%r108, %tid.x;
	cvt.u64.u32 	%rd98, %r108;
	mul.wide.u32 	%rd258, %r108, 16;
	add.s64 	%rd239, %rd391, %rd258;
	// begin inline asm
	ld.global.nc.u64 %rd238, [%rd239];
	// end inline asm
	add.s64 	%rd241, %rd239, 8;
	// begin inline asm
	ld.global.nc.u64 %rd240, [%rd241];
	// end inline asm
	cvt.u32.u64 	%r109, %rd238;
	add.s64 	%rd243, %rd239, 4096;
	// begin inline asm
	ld.global.nc.u64 %rd242, [%rd243];
	// end inline asm
	add.s64 	%rd245, %rd239, 4104;
	// begin inline asm
	ld.global.nc.u64 %rd434, [%rd245];
	// end inline asm
	cvt.u32.u64 	%r617, %rd242;
	add.s64 	%rd247, %rd239, 8192;
	// begin inline asm
	ld.global.nc.u64 %rd246, [%rd247];
	// end inline asm
	add.s64 	%rd249, %rd239, 8200;
	// begin inline asm
	ld.global.nc.u64 %rd435, [%rd249];
	// end inline asm
	cvt.u32.u64 	%r618, %rd246;
	add.s64 	%rd251, %rd239, 12288;
	// begin inline asm
	ld.global.nc.u64 %rd250, [%rd251];
	// end inline asm
	add.s64 	%rd253, %rd239, 12296;
	// begin inline asm
	ld.global.nc.u64 %rd436, [%rd253];
	// end inline asm
	cvt.u32.u64 	%r619, %rd250;
	add.s64 	%rd255, %rd239, 16384;
	// begin inline asm
	ld.global.nc.u64 %rd254, [%rd255];
	// end inline asm
	add.s64 	%rd257, %rd239, 16392;
	// begin inline asm
	ld.global.nc.u64 %rd473, [%rd257];
	// end inline asm
	cvt.u32.u64 	%r652, %rd254;
	setp.lt.s32 	%p3, %r109, %r617;
	@%p3 bra 	$L__BB7_123;
	setp.lt.s32 	%p4, %r617, %r109;
	setp.lt.s64 	%p5, %rd240, %rd434;
	or.pred  	%p6, %p4, %p5;
	selp.b32 	%r617, %r109, %r617, %p6;
	selp.b64 	%rd434, %rd240, %rd434, %p6;
$L__BB7_123:
	setp.lt.s32 	%p7, %r617, %r618;
	@%p7 bra 	$L__BB7_125;
	setp.lt.s32 	%p8, %r618, %r617;
	setp.lt.s64 	%p9, %rd434, %rd435;
	or.pred  	%p10, %p8, %p9;
	selp.b32 	%r618, %r617, %r618, %p10;
	selp.b64 	%rd435, %rd434, %rd435, %p10;
$L__BB7_125:
	setp.lt.s32 	%p11, %r618, %r619;
	@%p11 bra 	$L__BB7_127;
	setp.lt.s32 	%p12, %r619, %r618;
	setp.lt.s64 	%p13, %rd435, %rd436;
	or.pred  	%p14, %p12, %p13;
	selp.b32 	%r619, %r618, %r619, %p14;
	selp.b64 	%rd436, %rd435, %rd436, %p14;
$L__BB7_127:
	setp.lt.s32 	%p15, %r619, %r652;
	@%p15 bra 	$L__BB7_129;
	setp.lt.s32 	%p16, %r652, %r619;
	setp.lt.s64 	%p17, %rd436, %rd473;
	or.pred  	%p18, %p16, %p17;
	selp.b32 	%r652, %r619, %r652, %p18;
	selp.b64 	%rd473, %rd436, %rd473, %p18;
$L__BB7_129:
	setp.lt.u32 	%p19, %r239, 2560;
	mov.b64 	%rd452, 1280;
	@%p19 bra 	$L__BB7_165;
	add.s64 	%rd262, %rd1, -2560;
	mul.hi.u64 	%rd263, %rd262, -3689348814741910323;
	shr.u64 	%rd112, %rd263, 10;
	setp.lt.u64 	%p20, %rd262, 1280;
	mov.b64 	%rd452, 1280;
	@%p20 bra 	$L__BB7_153;
	ld.param.u64 	%rd392, [_ZN6thrust24THRUST_300001_SM_1000_NS8cuda_cub4core6detail13_kernel_agentINS1_8__reduce11ReduceAgentIPN4cuda3std3__45tupleIJilEEESC_SB_lNS1_9__extrema9arg_max_fIilNS9_4lessIiEEEEEEJSC_SC_iSH_EEEvDpT0__param_0];
	add.s64 	%rd265, %rd112, 1;
	and.b64  	%rd438, %rd265, 36028797018963966;
	shl.b64 	%rd266, %rd98, 4;
	add.s64 	%rd267, %rd266, %rd392;
	add.s64 	%rd439, %rd267, 57352;
	mov.b64 	%rd452, 1280;
$L__BB7_132:
	add.s64 	%rd269, %rd439, -36872;
	// begin inline asm
	ld.global.nc.u64 %rd268, [%rd269];
	// end inline asm
	add.s64 	%rd271, %rd439, -36864;
	// begin inline asm
	ld.global.nc.u64 %rd442, [%rd271];
	// end inline asm
	cvt.u32.u64 	%r622, %rd268;
	add.s64 	%rd273, %rd439, -32776;
	// begin inline asm
	ld.global.nc.u64 %rd272, [%rd273];
	// end inline asm
	add.s64 	%rd275, %rd439, -32768;
	// begin inline asm
	ld.global.nc.u64 %rd443, [%rd275];
	// end inline asm
	cvt.u32.u64 	%r623, %rd272;
	add.s64 	%rd277, %rd439, -28680;
	// begin inline asm
	ld.global.nc.u64 %rd276, [%rd277];
	// end inline asm
	add.s64 	%rd279, %rd439, -28672;
	// begin inline asm
	ld.global.nc.u64 %rd444, [%rd279];
	// end inline asm
	cvt.u32.u64 	%r624, %rd276;
	add.s64 	%rd281, %rd439, -24584;
	// begin inline asm
	ld.global.nc.u64 %rd280, [%rd281];
	// end inline asm
	add.s64 	%rd283, %rd439, -24576;
	// begin inline asm
	ld.global.nc.u64 %rd445, [%rd283];
	// end inline asm
	cvt.u32.u64 	%r625, %rd280;
	add.s64 	%rd285, %rd439, -20488;
	// begin inline asm
	ld.global.nc.u64 %rd284, [%rd285];
	// end inline asm
	add.s64 	%rd287, %rd439, -20480;
	// begin inline asm
	ld.global.nc.u64 %rd446, [%rd287];
	// end inline asm
	cvt.u32.u64 	%r626, %rd284;
	setp.lt.s32 	%p21, %r652, %r622;
	@%p21 bra 	$L__BB7_134;
	setp.lt.s32 	%p22, %r622, %r652;
	setp.lt.s64 	%p23, %rd473, %rd442;
	or.pred  	%p24, %p22, %p23;
	selp.b32 	%r622, %r652, %r622, %p24;
	selp.b64 	%rd442, %rd473, %rd442, %p24;
$L__BB7_134:
	setp.lt.s32 	%p25, %r622, %r623;
	@%p25 bra 	$L__BB7_136;
	setp.lt.s32 	%p26, %r623, %r622;
	setp.lt.s64 	%p27, %rd442, %rd443;
	or.pred  	%p28, %p26, %p27;
	selp.b32 	%r623, %r622, %r623, %p28;
	selp.b64 	%rd443, %rd442, %rd443, %p28;
$L__BB7_136:
	setp.lt.s32 	%p29, %r623, %r624;
	@%p29 bra 	$L__BB7_138;
	setp.lt.s32 	%p30, %r624, %r623;
	setp.lt.s64 	%p31, %rd443, %rd444;
	or.pred  	%p32, %p30, %p31;
	selp.b32 	%r624, %r623, %r624, %p32;
	selp.b64 	%rd444, %rd443, %rd444, %p32;
$L__BB7_138:
	setp.lt.s32 	%p33, %r624, %r625;
	@%p33 bra 	$L__BB7_140;
	setp.lt.s32 	%p34, %r625, %r624;
	setp.lt.s64 	%p35, %rd444, %rd445;
	or.pred  	%p36, %p34, %p35;
	selp.b32 	%r625, %r624, %r625, %p36;
	selp.b64 	%rd445, %rd444, %rd445, %p36;
$L__BB7_140:
	setp.lt.s32 	%p37, %r625, %r626;
	@%p37 bra 	$L__BB7_142;
	setp.lt.s32 	%p38, %r626, %r625;
	setp.lt.s64 	%p39, %rd445, %rd446;
	or.pred  	%p40, %p38, %p39;
	selp.b32 	%r626, %r625, %r626, %p40;
	selp.b64 	%rd446, %rd445, %rd446, %p40;
$L__BB7_142:
	add.s64 	%rd289, %rd439, -16392;
	// begin inline asm
	ld.global.nc.u64 %rd288, [%rd289];
	// end inline asm
	add.s64 	%rd291, %rd439, -16384;
	// begin inline asm
	ld.global.nc.u64 %rd447, [%rd291];
	// end inline asm
	cvt.u32.u64 	%r627, %rd288;
	add.s64 	%rd293, %rd439, -12296;
	// begin inline asm
	ld.global.nc.u64 %rd292, [%rd293];
	// end inline asm
	add.s64 	%rd295, %rd439, -12288;
	// begin inline asm
	ld.global.nc.u64 %rd448, [%rd295];
	// end inline asm
	cvt.u32.u64 	%r628, %rd292;
	add.s64 	%rd297, %rd439, -8200;
	// begin inline asm
	ld.global.nc.u64 %rd296, [%rd297];
	// end inline asm
	add.s64 	%rd299, %rd439, -8192;
	// begin inline asm
	ld.global.nc.u64 %rd449, [%rd299];
	// end inline asm
	cvt.u32.u64 	%r629, %rd296;
	add.s64 	%rd301, %rd439, -4104;
	// begin inline asm
	ld.global.nc.u64 %rd300, [%rd301];
	// end inline asm
	add.s64 	%rd303, %rd439, -4096;
	// begin inline asm
	ld.global.nc.u64 %rd450, [%rd303];
	// end inline asm
	cvt.u32.u64 	%r630, %rd300;
	add.s64 	%rd305, %rd439, -8;
	// begin inline asm
	ld.global.nc.u64 %rd304, [%rd305];
	// end inline asm
	// begin inline asm
	ld.global.nc.u64 %rd473, [%rd439];
	// end inline asm
	cvt.u32.u64 	%r652, %rd304;
	setp.lt.s32 	%p41, %r626, %r627;
	@%p41 bra 	$L__BB7_144;
	setp.lt.s32 	%p42, %r627, %r626;
	setp.lt.s64 	%p43, %rd446, %rd447;
	or.pred  	%p44, %p42, %p43;
	selp.b32 	%r627, %r626, %r627, %p44;
	selp.b64 	%rd447, %rd446, %rd447, %p44;
$L__BB7_144:
	setp.lt.s32 	%p45, %r627, %r628;
	@%p45 bra 	$L__BB7_146;
	setp.lt.s32 	%p46, %r628, %r627;
	setp.lt.s64 	%p47, %rd447, %rd448;
	or.pred  	%p48, %p46, %p47;
	selp.b32 	%r628, %r627, %r628, %p48;
	selp.b64 	%rd448, %rd447, %rd448, %p48;
$L__BB7_146:
	setp.lt.s32 	%p49, %r628, %r629;
	@%p49 bra 	$L__BB7_148;
	setp.lt.s32 	%p50, %r629, %r628;
	setp.lt.s64 	%p51, %rd448, %rd449;
	or.pred  	%p52, %p50, %p51;
	selp.b32 	%r629, %r628, %r629, %p52;
	selp.b64 	%rd449, %rd448, %rd449, %p52;
$L__BB7_148:
	setp.lt.s32 	%p53, %r629, %r630;
	@%p53 bra 	$L__BB7_150;
	setp.lt.s32 	%p54, %r630, %r629;
	setp.lt.s64 	%p55, %rd449, %rd450;
	or.pred  	%p56, %p54, %p55;
	selp.b32 	%r630, %r629, %r630, %p56;
	selp.b64 	%rd450, %rd449, %rd450, %p56;
$L__BB7_150:
	setp.lt.s32 	%p57, %r630, %r652;
	@%p57 bra 	$L__BB7_152;
	setp.lt.s32 	%p58, %r652, %r630;
	setp.lt.s64 	%p59, %rd450, %rd473;
	or.pred  	%p60, %p58, %p59;
	selp.b32 	%r652, %r630, %r652, %p60;
	selp.b64 	%rd473, %rd450, %rd473, %p60;
$L__BB7_152:
	add.s64 	%rd452, %rd452, 2560;
	add.s64 	%rd439, %rd439, 40960;
	add.s64 	%rd438, %rd438, -2;
	setp.ne.s64 	%p61, %rd438, 0;
	@%p61 bra 	$L__BB7_132;
$L__BB7_153:
	and.b64  	%rd308, %rd112, 1;
	setp.eq.b64 	%p62, %rd308, 1;
	@%p62 bra 	$L__BB7_165;
	ld.param.u64 	%rd393, [_ZN6thrust24THRUST_300001_SM_1000_NS8cuda_cub4core6detail13_kernel_agentINS1_8__reduce11ReduceAgentIPN4cuda3std3__45tupleIJilEEESC_SB_lNS1_9__extrema9arg_max_fIilNS9_4lessIiEEEEEEJSC_SC_iSH_EEEvDpT0__param_0];
	shl.b64 	%rd329, %rd452, 4;
	add.s64 	%rd331, %rd393, %rd258;
	add.s64 	%rd310, %rd331, %rd329;
	// begin inline asm
	ld.global.nc.u64 %rd309, [%rd310];
	// end inline asm
	add.s64 	%rd312, %rd310, 8;
	// begin inline asm
	ld.global.nc.u64 %rd456, [%rd312];
	// end inline asm
	cvt.u32.u64 	%r634, %rd309;
	add.s64 	%rd314, %rd310, 4096;
	// begin inline asm
	ld.global.nc.u64 %rd313, [%rd314];
	// end inline asm
	add.s64 	%rd316, %rd310, 4104;
	// begin inline asm
	ld.global.nc.u64 %rd457, [%rd316];
	// end inline asm
	cvt.u32.u64 	%r635, %rd313;
	add.s64 	%rd318, %rd310, 8192;
	// begin inline asm
	ld.global.nc.u64 %rd317, [%rd318];
	// end inline asm
	add.s64 	%rd320, %rd310, 8200;
	// begin inline asm
	ld.global.nc.u64 %rd458, [%rd320];
	// end inline asm
	cvt.u32.u64 	%r636, %rd317;
	add.s64 	%rd322, %rd310, 12288;
	// begin inline asm
	ld.global.nc.u64 %rd321, [%rd322];
	// end inline asm
	add.s64 	%rd324, %rd310, 12296;
	// begin inline asm
	ld.global.nc.u64 %rd459, [%rd324];
	// end inline asm
	cvt.u32.u64 	%r637, %rd321;
	add.s64 	%rd326, %rd310, 16384;
	// begin inline asm
	ld.global.nc.u64 %rd325, [%rd326];
	// end inline asm
	add.s64 	%rd328, %rd310, 16392;
	// begin inline asm
	ld.global.nc.u64 %rd460, [%rd328];
	// end inline asm
	cvt.u32.u64 	%r638, %rd325;
	setp.lt.s32 	%p63, %r652, %r634;
	@%p63 bra 	$L__BB7_156;
	setp.lt.s32 	%p64, %r634, %r652;
	setp.lt.s64 	%p65, %rd473, %rd456;
	or.pred  	%p66, %p64, %p65;
	selp.b32 	%r634, %r652, %r634, %p66;
	selp.b64 	%rd456, %rd473, %rd456, %p66;
$L__BB7_156:
	setp.lt.s32 	%p67, %r634, %r635;
	@%p67 bra 	$L__BB7_158;
	setp.lt.s32 	%p68, %r635, %r634;
	setp.lt.s64 	%p69, %rd456, %rd457;
	or.pred  	%p70, %p68, %p69;
	selp.b32 	%r635, %r634, %r635, %p70;
	selp.b64 	%rd457, %rd456, %rd457, %p70;
$L__BB7_158:
	setp.lt.s32 	%p71, %r635, %r636;
	@%p71 bra 	$L__BB7_160;
	setp.lt.s32 	%p72, %r636, %r635;
	setp.lt.s64 	%p73, %rd457, %rd458;
	or.pred  	%p74, %p72, %p73;
	selp.b32 	%r636, %r635, %r636, %p74;
	selp.b64 	%rd458, %rd457, %rd458, %p74;
$L__BB7_160:
	setp.lt.s32 	%p75, %r636, %r637;
	@%p75 bra 	$L__BB7_162;
	setp.lt.s32 	%p76, %r637, %r636;
	setp.lt.s64 	%p77, %rd458, %rd459;
	or.pred  	%p78, %p76, %p77;
	selp.b32 	%r637, %r636, %r637, %p78;
	selp.b64 	%rd459, %rd458, %rd459, %p78;
$L__BB7_162:
	setp.lt.s32 	%p79, %r637, %r638;
	@%p79 bra 	$L__BB7_164;
	setp.lt.s32 	%p80, %r638, %r637;
	setp.lt.s64 	%p81, %rd459, %rd460;
	or.pred  	%p82, %p80, %p81;
	selp.b32 	%r638, %r637, %r638, %p82;
	selp.b64 	%rd460, %rd459, %rd460, %p82;
$L__BB7_164:
	add.s64 	%rd452, %rd452, 1280;
	mov.u64 	%rd473, %rd460;
	mov.u32 	%r652, %r638;
$L__BB7_165:
	cvt.s64.s32 	%rd332, %r239;
	setp.ge.s64 	%p83, %rd452, %rd332;
	@%p83 bra 	$L__BB7_188;
	cvt.u32.u64 	%r171, %rd452;
	sub.s32 	%r172, %r239, %r171;
	setp.ge.s32 	%p84, %r108, %r172;
	@%p84 bra 	$L__BB7_188;
	not.b32 	%r242, %r108;
	add.s32 	%r243, %r239, %r242;
	sub.s32 	%r173, %r243, %r171;
	and.b32  	%r244, %r173, 768;
	setp.eq.s32 	%p85, %r244, 768;
	mov.u32 	%r644, %r108;
	@%p85 bra 	$L__BB7_173;
	ld.param.u64 	%rd394, [_ZN6thrust24THRUST_300001_SM_1000_NS8cuda_cub4core6detail13_kernel_agentINS1_8__reduce11ReduceAgentIPN4cuda3std3__45tupleIJilEEESC_SB_lNS1_9__extrema9arg_max_fIilNS9_4lessIiEEEEEEJSC_SC_iSH_EEEvDpT0__param_0];
	cvt.u64.u32 	%rd334, %r108;
	add.s64 	%rd335, %rd452, %rd334;
	shl.b64 	%rd336, %rd335, 4;
	add.s64 	%rd463, %rd394, %rd336;
	shr.u32 	%r245, %r173, 8;
	add.s32 	%r246, %r245, 1;
	and.b32  	%r247, %r246, 3;
	neg.s32 	%r640, %r247;
	mov.u32 	%r644, %r108;
$L__BB7_169:
	.pragma "nounroll";
	mov.u64 	%rd176, %rd473;
	mov.u32 	%r177, %r652;
	// begin inline asm
	ld.global.nc.u64 %rd337, [%rd463];
	// end inline asm
	add.s64 	%rd340, %rd463, 8;
	// begin inline asm
	ld.global.nc.u64 %rd339, [%rd340];
	// end inline asm
	cvt.u32.u64 	%r178, %rd337;
	setp.lt.s32 	%p86, %r177, %r178;
	mov.u32 	%r652, %r178;
	mov.u64 	%rd473, %rd339;
	@%p86 bra 	$L__BB7_172;
	setp.lt.s32 	%p87, %r178, %r177;
	mov.u32 	%r652, %r177;
	mov.u64 	%rd473, %rd176;
	@%p87 bra 	$L__BB7_172;
	setp.lt.s64 	%p88, %rd176, %rd339;
	selp.b32 	%r652, %r177, %r178, %p88;
	min.s64 	%rd473, %rd176, %rd339;
$L__BB7_172:
	add.s32 	%r644, %r644, 256;
	add.s64 	%rd463, %rd463, 4096;
	add.s32 	%r640, %r640, 1;
	setp.ne.s32 	%p89, %r640, 0;
	@%p89 bra 	$L__BB7_169;
$L__BB7_173:
	setp.lt.u32 	%p90, %r173, 768;
	@%p90 bra 	$L__BB7_188;
	ld.param.u64 	%rd395, [_ZN6thrust24THRUST_300001_SM_1000_NS8cuda_cub4core6detail13_kernel_agentINS1_8__reduce11ReduceAgentIPN4cuda3std3__45tupleIJilEEESC_SB_lNS1_9__extrema9arg_max_fIilNS9_4lessIiEEEEEEJSC_SC_iSH_EEEvDpT0__param_0];
	cvt.u64.u32 	%rd341, %r644;
	add.s64 	%rd342, %rd452, %rd341;
	shl.b64 	%rd343, %rd342, 4;
	add.s64 	%rd344, %rd343, %rd395;
	add.s64 	%rd468, %rd344, 12296;
$L__BB7_175:
	add.s64 	%rd346, %rd468, -12296;
	// begin inline asm
	ld.global.nc.u64 %rd345, [%rd346];
	// end inline asm
	add.s64 	%rd348, %rd468, -12288;
	// begin inline asm
	ld.global.nc.u64 %rd347, [%rd348];
	// end inline asm
	cvt.u32.u64 	%r188, %rd345;
	setp.lt.s32 	%p91, %r652, %r188;
	mov.u32 	%r649, %r188;
	mov.u64 	%rd470, %rd347;
	@%p91 bra 	$L__BB7_178;
	setp.lt.s32 	%p92, %r188, %r652;
	mov.u32 	%r649, %r652;
	mov.u64 	%rd470, %rd473;
	@%p92 bra 	$L__BB7_178;
	setp.lt.s64 	%p93, %rd473, %rd347;
	selp.b32 	%r649, %r652, %r188, %p93;
	min.s64 	%rd470, %rd473, %rd347;
$L__BB7_178:
	add.s64 	%rd350, %rd468, -8200;
	// begin inline asm
	ld.global.nc.u64 %rd349, [%rd350];
	// end inline asm
	add.s64 	%rd352, %rd468, -8192;
	// begin inline asm
	ld.global.nc.u64 %rd351, [%rd352];
	// end inline asm
	cvt.u32.u64 	%r191, %rd349;
	setp.lt.s32 	%p94, %r649, %r191;
	mov.u32 	%r650, %r191;
	mov.u64 	%rd471, %rd351;
	@%p94 bra 	$L__BB7_181;
	setp.lt.s32 	%p95, %r191, %r649;
	mov.u32 	%r650, %r649;
	mov.u64 	%rd471, %rd470;
	@%p95 bra 	$L__BB7_181;
	setp.lt.s64 	%p96, %rd470, %rd351;
	selp.b32 	%r650, %r649, %r191, %p96;
	min.s64 	%rd471, %rd470, %rd351;
$L__BB7_181:
	add.s64 	%rd354, %rd468, -4104;
	// begin inline asm
	ld.global.nc.u64 %rd353, [%rd354];
	// end inline asm
	add.s64 	%rd356, %rd468, -4096;
	// begin inline asm
	ld.global.nc.u64 %rd355, [%rd356];
	// end inline asm
	cvt.u32.u64 	%r194, %rd353;
	setp.lt.s32 	%p97, %r650, %r194;
	mov.u32 	%r651, %r194;
	mov.u64 	%rd472, %rd355;
	@%p97 bra 	$L__BB7_184;
	setp.lt.s32 	%p98, %r194, %r650;
	mov.u32 	%r651, %r650;
	mov.u64 	%rd472, %rd471;
	@%p98 bra 	$L__BB7_184;
	setp.lt.s64 	%p99, %rd471, %rd355;
	selp.b32 	%r651, %r650, %r194, %p99;
	min.s64 	%rd472, %rd471, %rd355;
$L__BB7_184:
	add.s64 	%rd358, %rd468, -8;
	// begin inline asm
	ld.global.nc.u64 %rd357, [%rd358];
	// end inline asm
	// begin inline asm
	ld.global.nc.u64 %rd359, [%rd468];
	// end inline asm
	cvt.u32.u64 	%r197, %rd357;
	setp.lt.s32 	%p100, %r651, %r197;
	mov.u32 	%r652, %r197;
	mov.u64 	%rd473, %rd359;
	@%p100 bra 	$L__BB7_187;
	setp.lt.s32 	%p101, %r197, %r651;
	mov.u32 	%r652, %r651;
	mov.u64 	%rd473, %rd472;
	@%p101 bra 	$L__BB7_187;
	setp.lt.s64 	%p102, %rd472, %rd359;
	selp.b32 	%r652, %r651, %r197, %p102;
	min.s64 	%rd473, %rd472, %rd359;
$L__BB7_187:
	add.s32 	%r644, %r644, 1024;
	add.s64 	%rd468, %rd468, 16384;
	setp.lt.s32 	%p103, %r644, %r172;
	@%p103 bra 	$L__BB7_175;
$L__BB7_188:
	// begin inline asm
	mov.u32 %r248, %laneid;
	// end inline asm
	mov.b32 	%r266, 1;
	mov.b32 	%r267, 31;
	mov.b32 	%r268, -1;
	// begin inline asm
	shfl.sync.down.b32 %r249, %r652, %r266, %r267, %r268;
	// end inline asm
	// begin inline asm
	shfl.sync.down.b32 %r254, %r255, %r266, %r267, %r268;
	// end inline asm
	mov.b64 	{%r260, %r265}, %rd473;
	// begin inline asm
	shfl.sync.down.b32 %r259, %r260, %r266, %r267, %r268;
	// end inline asm
	// begin inline asm
	shfl.sync.down.b32 %r264, %r265, %r266, %r267, %r268;
	// end inline asm
	mov.b64 	%rd200, {%r259, %r264};
	setp.gt.s32 	%p104, %r248, 30;
	mov.u32 	%r654, %r652;
	mov.u64 	%rd475, %rd473;
	@%p104 bra 	$L__BB7_192;
	setp.lt.s32 	%p105, %r652, %r249;
	mov.u32 	%r654, %r249;
	mov.u64 	%rd475, %rd200;
	@%p105 bra 	$L__BB7_192;
	setp.lt.s32 	%p106, %r249, %r652;
	mov.u32 	%r654, %r652;
	mov.u64 	%rd475, %rd473;
	@%p106 bra 	$L__BB7_192;
	setp.lt.s64 	%p107, %rd473, %rd200;
	selp.b32 	%r654, %r652, %r249, %p107;
	min.s64 	%rd475, %rd473, %rd200;
$L__BB7_192:
	mov.b32 	%r286, 2;
	mov.b32 	%r287, 31;
	mov.b32 	%r288, -1;
	// begin inline asm
	shfl.sync.down.b32 %r269, %r654, %r286, %r287, %r288;
	// end inline asm
	// begin inline asm
	shfl.sync.down.b32 %r274, %r275, %r286, %r287, %r288;
	// end inline asm
	mov.b64 	{%r280, %r285}, %rd475;
	// begin inline asm
	shfl.sync.down.b32 %r279, %r280, %r286, %r287, %r288;
	// end inline asm
	// begin inline asm
	shfl.sync.down.b32 %r284, %r285, %r286, %r287, %r288;
	// end inline asm
	mov.b64 	%rd203, {%r279, %r284};
	setp.gt.s32 	%p108, %r248, 29;
	mov.u32 	%r655, %r654;
	mov.u64 	%rd476, %rd475;
	@%p108 bra 	$L__BB7_196;
	setp.lt.s32 	%p109, %r654, %r269;
	mov.u32 	%r655, %r269;
	mov.u64 	%rd476, %rd203;
	@%p109 bra 	$L__BB7_196;
	setp.lt.s32 	%p110, %r269, %r654;
	mov.u32 	%r655, %r654;
	mov.u64 	%rd476, %rd475;
	@%p110 bra 	$L__BB7_196;
	setp.lt.s64 	%p111, %rd475, %rd203;
	selp.b32 	%r655, %r654, %r269, %p111;
	min.s64 	%rd476, %rd475, %rd203;
$L__BB7_196:
	mov.b32 	%r306, 4;
	mov.b32 	%r307, 31;
	mov.b32 	%r308, -1;
	// begin inline asm
	shfl.sync.down.b32 %r289, %r655, %r306, %r307, %r308;
	// end inline asm
	// begin inline asm
	shfl.sync.down.b32 %r294, %r295, %r306, %r307, %r308;
	// end inline asm
	mov.b64 	{%r300, %r305}, %rd476;
	// begin inline asm
	shfl.sync.down.b32 %r299, %r300, %r306, %r307, %r308;
	// end inline asm
	// begin inline asm
	shfl.sync.down.b32 %r304, %r305, %r306, %r307, %r308;
	// end inline asm
	mov.b64 	%rd206, {%r299, %r304};
	setp.gt.s32 	%p112, %r248, 27;
	mov.u32 	%r656, %r655;
	mov.u64 	%rd477, %rd476;
	@%p112 bra 	$L__BB7_200;
	setp.lt.s32 	%p113, %r655, %r289;
	mov.u32 	%r656, %r289;
	mov.u64 	%rd477, %rd206;
	@%p113 bra 	$L__BB7_200;
	setp.lt.s32 	%p114, %r289, %r655;
	mov.u32 	%r656, %r655;
	mov.u64 	%rd477, %rd476;
	@%p114 bra 	$L__BB7_200;
	setp.lt.s64 	%p115, %rd476, %rd206;
	selp.b32 	%r656, %r655, %r289, %p115;
	min.s64 	%rd477, %rd476, %rd206;
$L__BB7_200:
	mov.b32 	%r326, 8;
	mov.b32 	%r327, 31;
	mov.b32 	%r328, -1;
	// begin inline asm
	shfl.sync.down.b32 %r309, %r656, %r326, %r327, %r328;
	// end inline asm
	// begin inline asm
	shfl.sync.down.b32 %r314, %r315, %r326, %r327, %r328;
	// end inline asm
	mov.b64 	{%r320, %r325}, %rd477;
	// begin inline asm
	shfl.sync.down.b32 %r319, %r320, %r326, %r327, %r328;
	// end inline asm
	// begin inline asm
	shfl.sync.down.b32 %r324, %r325, %r326, %r327, %r328;
	// end inline asm
	mov.b64 	%rd209, {%r319, %r324};
	setp.gt.s32 	%p116, %r248, 23;
	mov.u32 	%r657, %r656;
	mov.u64 	%rd478, %rd477;
	@%p116 bra 	$L__BB7_204;
	setp.lt.s32 	%p117, %r656, %r309;
	mov.u32 	%r657, %r309;
	mov.u64 	%rd478, %rd209;
	@%p117 bra 	$L__BB7_204;
	setp.lt.s32 	%p118, %r309, %r656;
	mov.u32 	%r657, %r656;
	mov.u64 	%rd478, %rd477;
	@%p118 bra 	$L__BB7_204;
	setp.lt.s64 	%p119, %rd477, %rd209;
	selp.b32 	%r657, %r656, %r309, %p119;
	min.s64 	%rd478, %rd477, %rd209;
$L__BB7_204:
	mov.b32 	%r346, 16;
	mov.b32 	%r347, 31;
	mov.b32 	%r348, -1;
	// begin inline asm
	shfl.sync.down.b32 %r329, %r657, %r346, %r347, %r348;
	// end inline asm
	// begin inline asm
	shfl.sync.down.b32 %r334, %r335, %r346, %r347, %r348;
	// end inline asm
	mov.b64 	{%r340, %r345}, %rd478;
	// begin inline asm
	shfl.sync.down.b32 %r339, %r340, %r346, %r347, %r348;
	// end inline asm
	// begin inline asm
	shfl.sync.down.b32 %r344, %r345, %r346, %r347, %r348;
	// end inline asm
	mov.b64 	%rd212, {%r339, %r344};
	setp.gt.s32 	%p120, %r248, 15;
	mov.u32 	%r665, %r657;
	mov.u64 	%rd486, %rd478;
	@%p120 bra 	$L__BB7_208;
	setp.lt.s32 	%p121, %r657, %r329;
	mov.u32 	%r665, %r329;
	mov.u64 	%rd486, %rd212;
	@%p121 bra 	$L__BB7_208;
	setp.lt.s32 	%p122, %r329, %r657;
	mov.u32 	%r665, %r657;
	mov.u64 	%rd486, %rd478;
	@%p122 bra 	$L__BB7_208;
	setp.lt.s64 	%p123, %rd478, %rd212;
	selp.b32 	%r665, %r657, %r329, %p123;
	min.s64 	%rd486, %rd478, %rd212;
$L__BB7_208:
	setp.ne.s32 	%p124, %r248, 0;
	@%p124 bra 	$L__BB7_210;
	shr.u32 	%r349, %r108, 1;
	and.b32  	%r350, %r349, 496;
	mov.u32 	%r351, _ZN6thrust24THRUST_300001_SM_1000_NS8cuda_cub4core6detail5shmemE;
	add.s32 	%r352, %r351, %r350;
	st.shared.u32 	[%r352+8], %r665;
	st.shared.u64 	[%r352+16], %rd486;
$L__BB7_210:
	bar.sync 	0;
	setp.ne.s32 	%p125, %r108, 0;
	@%p125 bra 	$L__BB7_232;
	ld.shared.u32 	%r218, [_ZN6thrust24THRUST_300001_SM_1000_NS8cuda_cub4core6detail5shmemE+24];
	ld.shared.u64 	%rd215, [_ZN6thrust24THRUST_300001_SM_1000_NS8cuda_cub4core6detail5shmemE+32];
	setp.lt.s32 	%p126, %r665, %r218;
	mov.u32 	%r659, %r218;
	mov.u64 	%rd480, %rd215;
	@%p126 bra 	$L__BB7_214;
	setp.lt.s32 	%p127, %r218, %r665;
	mov.u32 	%r659, %r665;
	mov.u64 	%rd480, %rd486;
	@%p127 bra 	$L__BB7_214;
	setp.lt.s64 	%p128, %rd486, %rd215;
	selp.b32 	%r659, %r665, %r218, %p128;
	min.s64 	%rd480, %rd486, %rd215;
$L__BB7_214:
	ld.shared.u32 	%r221, [_ZN6thrust24THRUST_300001_SM_1000_NS8cuda_cub4core6detail5shmemE+40];
	ld.shared.u64 	%rd218, [_ZN6thrust24THRUST_300001_SM_1000_NS8cuda_cub4core6detail5shmemE+48];
	setp.lt.s32 	%p129, %r659, %r221;
	mov.u32 	%r660, %r221;
	mov.u64 	%rd481, %rd218;
	@%p129 bra 	$L__BB7_217;
	setp.lt.s32 	%p130, %r221, %r659;
	mov.u32 	%r660, %r659;
	mov.u64 	%rd481, %rd480;
	@%p130 bra 	$L__BB7_217;
	setp.lt.s64 	%p131, %rd480, %rd218;
	selp.b32 	%r660, %r659, %r221, %p131;
	min.s64 	%rd481, %rd480, %rd218;
$L__BB7_217:
	ld.shared.u32 	%r224, [_ZN6thrust24THRUST_300001_SM_1000_NS8cuda_cub4core6detail5shmemE+56];
	ld.shared.u64 	%rd221, [_ZN6thrust24THRUST_300001_SM_1000_NS8cuda_cub4core6detail5shmemE+64];
	setp.lt.s32 	%p132, %r660, %r224;
	mov.u32 	%r661, %r224;
	mov.u64 	%rd482, %rd221;
	@%p132 bra 	$L__BB7_220;
	setp.lt.s32 	%p133, %r224, %r660;
	mov.u32 	%r661, %r660;
	mov.u64 	%rd482, %rd481;
	@%p133 bra 	$L__BB7_220;
	setp.lt.s64 	%p134, %rd481, %rd221;
	selp.b32 	%r661, %r660, %r224, %p134;
	min.s64 	%rd482, %rd481, %rd221;
$L__BB7_220:
	ld.shared.u32 	%r227, [_ZN6thrust24THRUST_300001_SM_1000_NS8cuda_cub4core6detail5shmemE+72];
	ld.shared.u64 	%rd224, [_ZN6thrust24THRUST_300001_SM_1000_NS8cuda_cub4core6detail5shmemE+80];
	setp.lt.s32 	%p135, %r661, %r227;
	mov.u32 	%r662, %r227;
	mov.u64 	%rd483, %rd224;
	@%p135 bra 	$L__BB7_223;
	setp.lt.s32 	%p136, %r227, %r661;
	mov.u32 	%r662, %r661;
	mov.u64 	%rd483, %rd482;
	@%p136 bra 	$L__BB7_223;
	setp.lt.s64 	%p137, %rd482, %rd224;
	selp.b32 	%r662, %r661, %r227, %p137;
	min.s64 	%rd483, %rd482, %rd224;
$L__BB7_223:
	ld.shared.u32 	%r230, [_ZN6thrust24THRUST_300001_SM_1000_NS8cuda_cub4core6detail5shmemE+88];
	ld.shared.u64 	%rd227, [_ZN6thrust24THRUST_300001_SM_1000_NS8cuda_cub4core6detail5shmemE+96];
	setp.lt.s32 	%p138, %r662, %r230;
	mov.u32 	%r663, %r230;
	mov.u64 	%rd484, %rd227;
	@%p138 bra 	$L__BB7_226;
	setp.lt.s32 	%p139, %r230, %r662;
	mov.u32 	%r663, %r662;
	mov.u64 	%rd484, %rd483;
	@%p139 bra 	$L__BB7_226;
	setp.lt.s64 	%p140, %rd483, %rd227;
	selp.b32 	%r663, %r662, %r230, %p140;
	min.s64 	%rd484, %rd483, %rd227;
$L__BB7_226:
	ld.shared.u32 	%r233, [_ZN6thrust24THRUST_300001_SM_1000_NS8cuda_cub4core6detail5shmemE+104];
	ld.shared.u64 	%rd230, [_ZN6thrust24THRUST_300001_SM_1000_NS8cuda_cub4core6detail5shmemE+112];
	setp.lt.s32 	%p141, %r663, %r233;
	mov.u32 	%r664, %r233;
	mov.u64 	%rd485, %rd230;
	@%p141 bra 	$L__BB7_229;
	setp.lt.s32 	%p142, %r233, %r663;
	mov.u32 	%r664, %r663;
	mov.u64 	%rd485, %rd484;
	@%p142 bra 	$L__BB7_229;
	setp.lt.s64 	%p143, %rd484, %rd230;
	selp.b32 	%r664, %r663, %r233, %p143;
	min.s64 	%rd485, %rd484, %rd230;
$L__BB7_229:
	ld.shared.u32 	%r236, [_ZN6thrust24THRUST_300001_SM_1000_NS8cuda_cub4core6detail5shmemE+120];
	ld.shared.u64 	%rd233, [_ZN6thrust24THRUST_300001_SM_1000_NS8cuda_cub4core6detail5shmemE+128];
	setp.lt.s32 	%p144, %r664, %r236;
	mov.u32 	%r665, %r236;
	mov.u64 	%rd486, %rd233;
	@%p144 bra 	$L__BB7_232;
	setp.lt.s32 	%p145, %r236, %r664;
	mov.u32 	%r665, %r664;
	mov.u64 	%rd486, %rd485;
	@%p145 bra 	$L__BB7_232;
	setp.lt.s64 	%p146, %rd485, %rd233;
	selp.b32 	%r665, %r664, %r236, %p146;
	min.s64 	%rd486, %rd485, %rd233;
$L__BB7_232:
	mov.u32 	%r578, %tid.x;
	setp.ne.s32 	%p263, %r578, 0;
	@%p263 bra 	$L__BB7_234;
	ld.param.u64 	%rd399, [_ZN6thrust24THRUST_300001_SM_1000_NS8cuda_cub4core6detail13_kernel_agentINS1_8__reduce11ReduceAgentIPN4cuda3std3__45tupleIJilEEESC_SB_lNS1_9__extrema9arg_max_fIilNS9_4lessIiEEEEEEJSC_SC_iSH_EEEvDpT0__param_1];
	cvta.to.global.u64 	%rd390, %rd399;
	st.global.u32 	[%rd390], %r665;
	st.global.u64 	[%rd390+8], %rd486;
$L__BB7_234:
	ret;

}
	// .globl	_ZN3cub18CUB_300001_SM_10006detail11EmptyKernelIvEEvv
.visible .entry _ZN3cub18CUB_300001_SM_10006detail11EmptyKernelIvEEvv()
{


	ret;

}
	// .globl	_ZN3cub18CUB_300001_SM_10006detail8for_each13static_kernelINS2_12policy_hub_t12policy_500_tEmN6thrust24THRUST_300001_SM_1000_NS8cuda_cub20__uninitialized_fill7functorINS7_10device_ptrIiEEiEEEEvT0_T1_
.visible .entry _ZN3cub18CUB_300001_SM_10006detail8for_each13static_kernelINS2_12policy_hub_t12policy_500_tEmN6thrust24THRUST_300001_SM_1000_NS8cuda_cub20__uninitialized_fill7functorINS7_10device_ptrIiEEiEEEEvT0_T1_(
	.param .u64 _ZN3cub18CUB_300001_SM_10006detail8for_each13static_kernelINS2_12policy_hub_t12policy_500_tEmN6thrust24THRUST_300001_SM_1000_NS8cuda_cub20__uninitialized_fill7functorINS7_10device_ptrIiEEiEEEEvT0_T1__param_0,
	.param .align 8 .b8 _ZN3cub18CUB_300001_SM_10006detail8for_each13static_kernelINS2_12policy_hub_t12policy_500_tEmN6thrust24THRUST_300001_SM_1000_NS8cuda_cub20__uninitialized_fill7functorINS7_10device_ptrIiEEiEEEEvT0_T1__param_1[16]
)
.maxntid 256
{
	.reg .pred 	%p<4>;
	.reg .b16 	%rs<5>;
	.reg .b32 	%r<12>;
	.reg .b64 	%rd<16>;

	ld.param.u32 	%r3, [_ZN3cub18CUB_300001_SM_10006detail8for_each13static_kernelINS2_12policy_hub_t12policy_500_tEmN6thrust24THRUST_300001_SM_1000_NS8cuda_cub20__uninitialized_fill7functorINS7_10device_ptrIiEEiEEEEvT0_T1__param_1+8];
	ld.param.u64 	%rd4, [_ZN3cub18CUB_300001_SM_10006detail8for_each13static_kernelINS2_12policy_hub_t12policy_500_tEmN6thrust24THRUST_300001_SM_1000_NS8cuda_cub20__uninitialized_fill7functorINS7_10device_ptrIiEEiEEEEvT0_T1__param_1];
	ld.param.u64 	%rd5, [_ZN3cub18CUB_300001_SM_10006detail8for_each13static_kernelINS2_12policy_hub_t12policy_500_tEmN6thrust24THRUST_300001_SM_1000_NS8cuda_cub20__uninitialized_fill7functorINS7_10device_ptrIiEEiEEEEvT0_T1__param_0];
	mov.u32 	%r9, %ctaid.x;
	mul.wide.u32 	%rd1, %r9, 512;
	sub.s64 	%rd2, %rd5, %rd1;
	setp.lt.u64 	%p1, %rd2, 512;
	@%p1 bra 	$L__BB9_2;
	mov.u32 	%r11, %tid.x;
	cvta.to.global.u64 	%rd11, %rd4;
	cvt.u64.u32 	%rd12, %r11;
	add.s64 	%rd13, %rd1, %rd12;
	shl.b64 	%rd14, %rd13, 2;
	add.s64 	%rd15, %rd11, %rd14;
	st.global.u32 	[%rd15], %r3;
	st.global.u32 	[%rd15+1024], %r3;
	bra.uni 	$L__BB9_6;
$L__BB9_2:
	cvta.to.global.u64 	%rd6, %rd4;
	mov.u32 	%r2, %tid.x;
	cvt.u64.u32 	%rd7, %r2;
	setp.le.u64 	%p2, %rd2, %rd7;
	add.s64 	%rd8, %rd1, %rd7;
	shl.b64 	%rd9, %rd8, 2;
	add.s64 	%rd3, %rd6, %rd9;
	@%p2 bra 	$L__BB9_4;
	st.global.u32 	[%rd3], %r3;
$L__BB9_4:
	add.s32 	%r10, %r2, 256;
	cvt.u64.u32 	%rd10, %r10;
	setp.le.u64 	%p3, %rd2, %rd10;
	@%p3 bra 	$L__BB9_6;
	st.global.u32 	[%rd3+1024], %r3;
$L__BB9_6:
	ret;

}
	// .globl	_ZN3cub18CUB_300001_SM_10006detail8for_each13static_kernelINS2_12policy_hub_t12policy_500_tElN6thrust24THRUST_300001_SM_1000_NS8cuda_cub10__tabulate7functorINS7_6detail15normal_iteratorINS7_10device_ptrIiEEEENS7_6system6detail7generic6detail22compute_sequence_valueIivEElEEEEvT0_T1_
.visible .entry _ZN3cub18CUB_300001_SM_10006detail8for_each13static_kernelINS2_12policy_hub_t12policy_500_tElN6thrust24THRUST_300001_SM_1000_NS8cuda_cub10__tabulate7functorINS7_6detail15normal_iteratorINS7_10device_ptrIiEEEENS7_6system6detail7generic6detail22compute_sequence_valueIivEElEEEEvT0_T1_(
	.param .u64 _ZN3cub18CUB_300001_SM_10006detail8for_each13static_kernelINS2_12policy_hub_t12policy_500_tElN6thrust24THRUST_300001_SM_1000_NS8cuda_cub10__tabulate7functorINS7_6detail15normal_iteratorINS7_10device_ptrIiEEEENS7_6system6detail7generic6detail22compute_sequence_valueIivEElEEEEvT0_T1__param_0,
	.param .align 8 .b8 _ZN3cub18CUB_300001_SM_10006detail8for_each13static_kernelINS2_12policy_hub_t12policy_500_tElN6thrust24THRUST_300001_SM_1000_NS8cuda_cub10__tabulate7functorINS7_6detail15normal_iteratorINS7_10device_ptrIiEEEENS7_6system6detail7generic6detail22compute_sequence_valueIivEElEEEEvT0_T1__param_1[16]
)
.maxntid 256
{
	.reg .pred 	%p<4>;
	.reg .b32 	%r<18>;
	.reg .b64 	%rd<20>;

	ld.param.u64 	%rd7, [_ZN3cub18CUB_300001_SM_10006detail8for_each13static_kernelINS2_12policy_hub_t12policy_500_tElN6thrust24THRUST_300001_SM_1000_NS8cuda_cub10__tabulate7functorINS7_6detail15normal_iteratorINS7_10device_ptrIiEEEENS7_6system6detail7generic6detail22compute_sequence_valueIivEElEEEEvT0_T1__param_1];
	ld.param.u64 	%rd8, [_ZN3cub18CUB_300001_SM_10006detail8for_each13static_kernelINS2_12policy_hub_t12policy_500_tElN6thrust24THRUST_300001_SM_1000_NS8cuda_cub10__tabulate7functorINS7_6detail15normal_iteratorINS7_10device_ptrIiEEEENS7_6system6detail7generic6detail22compute_sequence_valueIivEElEEEEvT0_T1__param_0];
	ld.param.v2.u32 	{%r3, %r4}, [_ZN3cub18CUB_300001_SM_10006detail8for_each13static_kernelINS2_12policy_hub_t12policy_500_tElN6thrust24THRUST_300001_SM_1000_NS8cuda_cub10__tabulate7functorINS7_6detail15normal_iteratorINS7_10device_ptrIiEEEENS7_6system6detail7generic6detail22compute_sequence_valueIivEElEEEEvT0_T1__param_1+8];
	mov.u32 	%r5, %ctaid.x;
	mul.wide.u32 	%rd1, %r5, 512;
	sub.s64 	%rd2, %rd8, %rd1;
	setp.lt.s64 	%p1, %rd2, 512;
	@%p1 bra 	$L__BB10_2;
	mov.u32 	%r13, %tid.x;
	cvta.to.global.u64 	%rd15, %rd7;
	cvt.u64.u32 	%rd16, %r13;
	add.s64 	%rd17, %rd1, %rd16;
	cvt.u32.u64 	%r14, %rd17;
	mad.lo.s32 	%r15, %r4, %r14, %r3;
	shl.b64 	%rd18, %rd17, 2;
	add.s64 	%rd19, %rd15, %rd18;
	st.global.u32 	[%rd19], %r15;
	add.s32 	%r16, %r14, 256;
	mad.lo.s32 	%r17, %r4, %r16, %r3;
	st.global.u32 	[%rd19+1024], %r17;
	bra.uni 	$L__BB10_6;
$L__BB10_2:
	cvta.to.global.u64 	%rd3, %rd7;
	mov.u32 	%r6, %tid.x;
	cvt.s64.s32 	%rd4, %rd2;
	cvt.u64.u32 	%rd5, %r6;
	setp.le.s64 	%p2, %rd4, %rd5;
	@%p2 bra 	$L__BB10_4;
	add.s64 	%rd9, %rd1, %rd5;
	cvt.u32.u64 	%r7, %rd9;
	mad.lo.s32 	%r8, %r4, %r7, %r3;
	shl.b64 	%rd10, %rd9, 2;
	add.s64 	%rd11, %rd3, %rd10;
	st.global.u32 	[%rd11], %r8;
$L__BB10_4:
	cvt.u32.u64 	%r9, %rd5;
	add.s32 	%r10, %r9, 256;
	cvt.u64.u32 	%rd6, %r10;
	setp.le.s64 	%p3, %rd4, %rd6;
	@%p3 bra 	$L__BB10_6;
	add.s64 	%rd12, %rd1, %rd6;
	shl.b64 	%rd13, %rd12, 2;
	cvt.u32.u64 	%r11, %rd12;
	mad.lo.s32 	%r12, %r4, %r11, %r3;
	add.s64 	%rd14, %rd13, %rd3;
	st.global.u32 	[%rd14], %r12;
$L__BB10_6:
	ret;

}
	// .globl	_ZN3cub18CUB_300001_SM_10006detail9transform16transform_kernelINS2_10policy_hubILb1EN4cuda3std3__45tupleIJN6thrust24THRUST_300001_SM_1000_NS6detail15normal_iteratorINSA_10device_ptrIiEEEEEEEE10policy1000Ei13getMovieCountSF_JPiEEEvT0_iT1_T2_DpNS2_10kernel_argIT3_EE
.visible .entry _ZN3cub18CUB_300001_SM_10006detail9transform16transform_kernelINS2_10policy_hubILb1EN4cuda3std3__45tupleIJN6thrust24THRUST_300001_SM_1000_NS6detail15normal_iteratorINSA_10device_ptrIiEEEEEEEE10policy1000Ei13getMovieCountSF_JPiEEEvT0_iT1_T2_DpNS2_10kernel_argIT3_EE(
	.param .u32 _ZN3cub18CUB_300001_SM_10006detail9transform16transform_kernelINS2_10policy_hubILb1EN4cuda3std3__45tupleIJN6thrust24THRUST_300001_SM_1000_NS6detail15normal_iteratorINSA_10device_ptrIiEEEEEEEE10policy1000Ei13getMovieCountSF_JPiEEEvT0_iT1_T2_DpNS2_10kernel_argIT3_EE_param_0,
	.param .u32 _ZN3cub18CUB_300001_SM_10006detail9transform16transform_kernelINS2_10policy_hubILb1EN4cuda3std3__45tupleIJN6thrust24THRUST_300001_SM_1000_NS6detail15normal_iteratorINSA_10device_ptrIiEEEEEEEE10policy1000Ei13getMovieCountSF_JPiEEEvT0_iT1_T2_DpNS2_10kernel_argIT3_EE_param_1,
	.param .align 8 .b8 _ZN3cub18CUB_300001_SM_10006detail9transform16transform_kernelINS2_10policy_hubILb1EN4cuda3std3__45tupleIJN6thrust24THRUST_300001_SM_1000_NS6detail15normal_iteratorINSA_10device_ptrIiEEEEEEEE10policy1000Ei13getMovieCountSF_JPiEEEvT0_iT1_T2_DpNS2_10kernel_argIT3_EE_param_2[24],
	.param .align 8 .b8 _ZN3cub18CUB_300001_SM_10006detail9transform16transform_kernelINS2_10policy_hubILb1EN4cuda3std3__45tupleIJN6thrust24THRUST_300001_SM_1000_NS6detail15normal_iteratorINSA_10device_ptrIiEEEEEEEE10policy1000Ei13getMovieCountSF_JPiEEEvT0_iT1_T2_DpNS2_10kernel_argIT3_EE_param_3[8],
	.param .align 8 .b8 _ZN3cub18CUB_300001_SM_10006detail9transform16transform_kernelINS2_10policy_hubILb1EN4cuda3std3__45tupleIJN6thrust24THRUST_300001_SM_1000_NS6detail15normal_iteratorINSA_10device_ptrIiEEEEEEEE10policy1000Ei13getMovieCountSF_JPiEEEvT0_iT1_T2_DpNS2_10kernel_argIT3_EE_param_4[16]
)
.maxntid 128
{
	.local .align 16 .b8 	__local_depot11[160];
	.reg .b64 	%SP;
	.reg .b64 	%SPL;
	.reg .pred 	%p<44>;
	.reg .b32 	%r<141>;
	.reg .b64 	%rd<54>;

	mov.u64 	%SPL, __local_depot11;
	ld.param.u32 	%r1, [_ZN3cub18CUB_300001_SM_10006detail9transform16transform_kernelINS2_10policy_hubILb1EN4cuda3std3__45tupleIJN6thrust24THRUST_300001_SM_1000_NS6detail15normal_iteratorINSA_10device_ptrIiEEEEEEEE10policy1000Ei13getMovieCountSF_JPiEEEvT0_iT1_T2_DpNS2_10kernel_argIT3_EE_param_2];
	ld.param.u32 	%r62, [_ZN3cub18CUB_300001_SM_10006detail9transform16transform_kernelINS2_10policy_hubILb1EN4cuda3std3__45tupleIJN6thrust24THRUST_300001_SM_1000_NS6detail15normal_iteratorINSA_10device_ptrIiEEEEEEEE10policy1000Ei13getMovieCountSF_JPiEEEvT0_iT1_T2_DpNS2_10kernel_argIT3_EE_param_0];
	ld.param.u64 	%rd14, [_ZN3cub18CUB_300001_SM_10006detail9transform16transform_kernelINS2_10policy_hubILb1EN4cuda3std3__45tupleIJN6thrust24THRUST_300001_SM_1000_NS6detail15normal_iteratorINSA_10device_ptrIiEEEEEEEE10policy1000Ei13getMovieCountSF_JPiEEEvT0_iT1_T2_DpNS2_10kernel_argIT3_EE_param_4];
	ld.param.u64 	%rd15, [_ZN3cub18CUB_300001_SM_10006detail9transform16transform_kernelINS2_10policy_hubILb1EN4cuda3std3__45tupleIJN6thrust24THRUST_300001_SM_1000_NS6detail15normal_iteratorINSA_10device_ptrIiEEEEEEEE10policy1000Ei13getMovieCountSF_JPiEEEvT0_iT1_T2_DpNS2_10kernel_argIT3_EE_param_3];
	ld.param.u64 	%rd16, [_ZN3cub18CUB_300001_SM_10006detail9transform16transform_kernelINS2_10policy_hubILb1EN4cuda3std3__45tupleIJN6thrust24THRUST_300001_SM_1000_NS6detail15normal_iteratorINSA_10device_ptrIiEEEEEEEE10policy1000Ei13getMovieCountSF_JPiEEEvT0_iT1_T2_DpNS2_10kernel_argIT3_EE_param_2+16];
	ld.param.u64 	%rd17, [_ZN3cub18CUB_300001_SM_10006detail9transform16transform_kernelINS2_10policy_hubILb1EN4cuda3std3__45tupleIJN6thrust24THRUST_300001_SM_1000_NS6detail15normal_iteratorINSA_10device_ptrIiEEEEEEEE10policy1000Ei13getMovieCountSF_JPiEEEvT0_iT1_T2_DpNS2_10kernel_argIT3_EE_param_2+8];
	ld.param.u32 	%r61, [_ZN3cub18CUB_300001_SM_10006detail9transform16transform_kernelINS2_10policy_hubILb1EN4cuda3std3__45tupleIJN6thrust24THRUST_300001_SM_1000_NS6detail15normal_iteratorINSA_10device_ptrIiEEEEEEEE10policy1000Ei13getMovieCountSF_JPiEEEvT0_iT1_T2_DpNS2_10kernel_argIT3_EE_param_1];
	add.u64 	%rd1, %SPL, 0;
	add.u64 	%rd2, %SPL, 96;
	cvta.to.global.u64 	%rd3, %rd17;
	cvta.to.global.u64 	%rd4, %rd16;
	cvta.to.global.u64 	%rd20, %rd15;
	cvta.to.global.u64 	%rd21, %rd14;
	shl.b32 	%r2, %r61, 7;
	mov.u32 	%r63, %ctaid.x;
	mul.lo.s32 	%r64, %r2, %r63;
	sub.s32 	%r3, %r62, %r64;
	min.s32 	%r4, %r2, %r3;
	mul.wide.s32 	%rd22, %r64, 4;
	add.s64 	%rd5, %rd21, %rd22;
	add.s64 	%rd6, %rd20, %rd22;
	shl.b32 	%r5, %r4, 2;
	mov.u32 	%r6, %tid.x;
	shl.b32 	%r120, %r6, 7;
	setp.ge.s32 	%p1, %r120, %r5;
	@%p1 bra 	$L__BB11_2;
$L__BB11_1:
	.pragma "nounroll";
	cvt.u64.u32 	%rd24, %r120;
	add.s64 	%rd23, %rd5, %rd24;
	// begin inline asm
	prefetch.global.L2 [%rd23];
	// end inline asm
	add.s32 	%r120, %r120, 16384;
	setp.lt.s32 	%p2, %r120, %r5;
	@%p2 bra 	$L__BB11_1;
$L__BB11_2:
	setp.gt.s32 	%p3, %r2, %r3;
	@%p3 bra 	$L__BB11_27;
	setp.lt.s32 	%p4, %r61, 1;
	@%p4 bra 	$L__BB11_58;
	setp.lt.s32 	%p5, %r1, 1;
	@%p5 bra 	$L__BB11_16;
	mov.b32 	%r121, 0;
$L__BB11_6:
	shl.b32 	%r83, %r121, 7;
	add.s32 	%r11, %r83, %r6;
	mul.wide.s32 	%rd35, %r11, 4;
	add.s64 	%rd36, %rd5, %rd35;
	mov.b32 	%r122, 0;
	st.local.v4.u32 	[%rd1], {%r122, %r122, %r122, %r122};
	st.local.v4.u32 	[%rd1+16], {%r122, %r122, %r122, %r122};
	st.local.v4.u32 	[%rd1+32], {%r122, %r122, %r122, %r122};
	st.local.v4.u32 	[%rd1+48], {%r122, %r122, %r122, %r122};
	st.local.v4.u32 	[%rd1+64], {%r122, %r122, %r122, %r122};
	st.local.v4.u32 	[%rd1+80], {%r122, %r122, %r122, %r122};
	st.local.u32 	[%rd2], %r122;
	st.local.u32 	[%rd2+4], %r122;
	st.local.u32 	[%rd2+8], %r122;
	st.local.u32 	[%rd2+12], %r122;
	st.local.u32 	[%rd2+16], %r122;
	st.local.u32 	[%rd2+20], %r122;
	st.local.u32 	[%rd2+24], %r122;
	st.local.u32 	[%rd2+28], %r122;
	st.local.u32 	[%rd2+32], %r122;
	st.local.u32 	[%rd2+36], %r122;
	st.local.u32 	[%rd2+40], %r122;
	st.local.u32 	[%rd2+44], %r122;
	st.local.u32 	[%rd2+48], %r122;
	st.local.u32 	[%rd2+52], %r122;
	st.local.u32 	[%rd2+56], %r122;
	ld.global.u32 	%r12, [%rd36];
	mov.u32 	%r125, %r122;
$L__BB11_7:
	shr.u32 	%r84, %r12, %r122;
	and.b32  	%r85, %r84, 1;
	setp.eq.b32 	%p14, %r85, 1;
	not.pred 	%p15, %p14;
	@%p15 bra 	$L__BB11_14;
	mul.wide.u32 	%rd37, %r122, 12;
	add.s64 	%rd7, %rd3, %rd37;
	ld.global.u32 	%r87, [%rd7+8];
	mul.wide.s32 	%rd38, %r87, 4;
	add.s64 	%rd8, %rd2, %rd38;
	ld.local.u32 	%r15, [%rd8+-4];
	add.s64 	%rd39, %rd4, %rd38;
	ld.global.u32 	%r88, [%rd39+-4];
	setp.ge.s32 	%p16, %r15, %r88;
	mov.b32 	%r126, 0;
	@%p16 bra 	$L__BB11_15;
	ld.global.u32 	%r124, [%rd7];
	ld.global.u32 	%r17, [%rd7+4];
	setp.gt.s32 	%p17, %r124, %r17;
	@%p17 bra 	$L__BB11_15;
	setp.ge.s32 	%p18, %r124, %r17;
	@%p18 bra 	$L__BB11_13;
$L__BB11_11:
	mul.wide.s32 	%rd40, %r124, 4;
	add.s64 	%rd9, %rd1, %rd40;
	ld.local.u32 	%r91, [%rd9];
	setp.eq.s32 	%p19, %r91, 1;
	@%p19 bra 	$L__BB11_15;
	mov.b32 	%r92, 1;
	st.local.u32 	[%rd9], %r92;
	add.s32 	%r124, %r124, 1;
	setp.lt.s32 	%p20, %r124, %r17;
	@%p20 bra 	$L__BB11_11;
$L__BB11_13:
	add.s32 	%r93, %r15, 1;
	st.local.u32 	[%rd8+-4], %r93;
	add.s32 	%r125, %r125, 1;
$L__BB11_14:
	add.s32 	%r122, %r122, 1;
	setp.ne.s32 	%p21, %r122, %r1;
	mov.u32 	%r126, %r125;
	@%p21 bra 	$L__BB11_7;
$L__BB11_15:
	add.s64 	%rd42, %rd6, %rd35;
	st.global.u32 	[%rd42], %r126;
	add.s32 	%r121, %r121, 1;
	setp.eq.s32 	%p22, %r121, %r61;
	@%p22 bra 	$L__BB11_58;
	bra.uni 	$L__BB11_6;
$L__BB11_16:
	and.b32  	%r25, %r61, 7;
	setp.lt.u32 	%p6, %r61, 8;
	mov.b32 	%r138, 0;
	@%p6 bra 	$L__BB11_19;
	and.b32  	%r138, %r61, 2147483640;
	mov.b32 	%r133, 0;
$L__BB11_18:
	.pragma "nounroll";
	shl.b32 	%r67, %r133, 7;
	add.s32 	%r68, %r67, %r6;
	mul.wide.u32 	%rd25, %r68, 4;
	add.s64 	%rd26, %rd6, %rd25;
	mov.b32 	%r69, 0;
	st.global.u32 	[%rd26], %r69;
	add.s32 	%r70, %r68, 128;
	mul.wide.s32 	%rd27, %r70, 4;
	add.s64 	%rd28, %rd6, %rd27;
	st.global.u32 	[%rd28], %r69;
	st.global.u32 	[%rd28+512], %r69;
	st.global.u32 	[%rd28+1024], %r69;
	st.global.u32 	[%rd28+1536], %r69;
	st.global.u32 	[%rd28+2048], %r69;
	st.global.u32 	[%rd28+2560], %r69;
	st.global.u32 	[%rd28+3072], %r69;
	add.s32 	%r133, %r133, 8;
	setp.eq.s32 	%p7, %r133, %r138;
	@%p7 bra 	$L__BB11_19;
	bra.uni 	$L__BB11_18;
$L__BB11_19:
	setp.eq.s32 	%p8, %r25, 0;
	@%p8 bra 	$L__BB11_58;
	and.b32  	%r56, %r61, 3;
	setp.lt.u32 	%p9, %r25, 4;
	@%p9 bra 	$L__BB11_22;
	shl.b32 	%r71, %r138, 7;
	add.s32 	%r72, %r71, %r6;
	mul.wide.s32 	%rd29, %r72, 4;
	add.s64 	%rd30, %rd6, %rd29;
	mov.b32 	%r73, 0;
	st.global.u32 	[%rd30], %r73;
	st.global.u32 	[%rd30+512], %r73;
	st.global.u32 	[%rd30+1024], %r73;
	st.global.u32 	[%rd30+1536], %r73;
	add.s32 	%r138, %r138, 4;
$L__BB11_22:
	setp.eq.s32 	%p10, %r56, 0;
	@%p10 bra 	$L__BB11_58;
	setp.eq.s32 	%p11, %r56, 1;
	@%p11 bra 	$L__BB11_25;
	shl.b32 	%r74, %r138, 7;
	add.s32 	%r75, %r74, %r6;
	mul.wide.s32 	%rd31, %r75, 4;
	add.s64 	%rd32, %rd6, %rd31;
	mov.b32 	%r76, 0;
	st.global.u32 	[%rd32], %r76;
	st.global.u32 	[%rd32+512], %r76;
	add.s32 	%r138, %r138, 2;
$L__BB11_25:
	and.b32  	%r77, %r61, 1;
	setp.eq.b32 	%p12, %r77, 1;
	not.pred 	%p13, %p12;
	@%p13 bra 	$L__BB11_58;
	shl.b32 	%r78, %r138, 7;
	add.s32 	%r79, %r78, %r6;
	mul.wide.s32 	%rd33, %r79, 4;
	add.s64 	%rd34, %rd6, %rd33;
	mov.b32 	%r80, 0;
	st.global.u32 	[%rd34], %r80;
	bra.uni 	$L__BB11_58;
$L__BB11_27:
	setp.lt.s32 	%p23, %r61, 1;
	@%p23 bra 	$L__BB11_58;
	setp.lt.s32 	%p24, %r1, 1;
	@%p24 bra 	$L__BB11_42;
	mov.b32 	%r127, 0;
$L__BB11_30:
	shl.b32 	%r108, %r127, 7;
	add.s32 	%r28, %r108, %r6;
	setp.ge.s32 	%p34, %r28, %r4;
	@%p34 bra 	$L__BB11_41;
	mul.wide.s32 	%rd46, %r28, 4;
	add.s64 	%rd47, %rd5, %rd46;
	mov.b32 	%r128, 0;
	st.local.v4.u32 	[%rd1], {%r128, %r128, %r128, %r128};
	st.local.v4.u32 	[%rd1+16], {%r128, %r128, %r128, %r128};
	st.local.v4.u32 	[%rd1+32], {%r128, %r128, %r128, %r128};
	st.local.v4.u32 	[%rd1+48], {%r128, %r128, %r128, %r128};
	st.local.v4.u32 	[%rd1+64], {%r128, %r128, %r128, %r128};
	st.local.v4.u32 	[%rd1+80], {%r128, %r128, %r128, %r128};
	st.local.u32 	[%rd2], %r128;
	st.local.u32 	[%rd2+4], %r128;
	st.local.u32 	[%rd2+8], %r128;
	st.local.u32 	[%rd2+12], %r128;
	st.local.u32 	[%rd2+16], %r128;
	st.local.u32 	[%rd2+20], %r128;
	st.local.u32 	[%rd2+24], %r128;
	st.local.u32 	[%rd2+28], %r128;
	st.local.u32 	[%rd2+32], %r128;
	st.local.u32 	[%rd2+36], %r128;
	st.local.u32 	[%rd2+40], %r128;
	st.local.u32 	[%rd2+44], %r128;
	st.local.u32 	[%rd2+48], %r128;
	st.local.u32 	[%rd2+52], %r128;
	st.local.u32 	[%rd2+56], %r128;
	ld.global.u32 	%r29, [%rd47];
	mov.u32 	%r131, %r128;
$L__BB11_32:
	shr.u32 	%r110, %r29, %r128;
	and.b32  	%r111, %r110, 1;
	setp.eq.b32 	%p35, %r111, 1;
	not.pred 	%p36, %p35;
	@%p36 bra 	$L__BB11_39;
	mul.wide.u32 	%rd48, %r128, 12;
	add.s64 	%rd10, %rd3, %rd48;
	ld.global.u32 	%r113, [%rd10+8];
	mul.wide.s32 	%rd49, %r113, 4;
	add.s64 	%rd11, %rd2, %rd49;
	ld.local.u32 	%r32, [%rd11+-4];
	add.s64 	%rd50, %rd4, %rd49;
	ld.global.u32 	%r114, [%rd50+-4];
	setp.ge.s32 	%p37, %r32, %r114;
	mov.b32 	%r132, 0;
	@%p37 bra 	$L__BB11_40;
	ld.global.u32 	%r130, [%rd10];
	ld.global.u32 	%r34, [%rd10+4];
	setp.gt.s32 	%p38, %r130, %r34;
	@%p38 bra 	$L__BB11_40;
	setp.ge.s32 	%p39, %r130, %r34;
	@%p39 bra 	$L__BB11_38;
$L__BB11_36:
	mul.wide.s32 	%rd51, %r130, 4;
	add.s64 	%rd12, %rd1, %rd51;
	ld.local.u32 	%r117, [%rd12];
	setp.eq.s32 	%p40, %r117, 1;
	@%p40 bra 	$L__BB11_40;
	mov.b32 	%r118, 1;
	st.local.u32 	[%rd12], %r118;
	add.s32 	%r130, %r130, 1;
	setp.lt.s32 	%p41, %r130, %r34;
	@%p41 bra 	$L__BB11_36;
$L__BB11_38:
	add.s32 	%r119, %r32, 1;
	st.local.u32 	[%rd11+-4], %r119;
	add.s32 	%r131, %r131, 1;
$L__BB11_39:
	add.s32 	%r128, %r128, 1;
	setp.ne.s32 	%p42, %r128, %r1;
	mov.u32 	%r132, %r131;
	@%p42 bra 	$L__BB11_32;
$L__BB11_40:
	mul.wide.s32 	%rd52, %r28, 4;
	add.s64 	%rd53, %rd6, %rd52;
	st.global.u32 	[%rd53], %r132;
$L__BB11_41:
	add.s32 	%r127, %r127, 1;
	setp.eq.s32 	%p43, %r127, %r61;
	@%p43 bra 	$L__BB11_58;
	bra.uni 	$L__BB11_30;
$L__BB11_42:
	and.b32  	%r42, %r61, 3;
	setp.lt.u32 	%p25, %r61, 4;
	mov.b32 	%r135, 0;
	@%p25 bra 	$L__BB11_53;
	and.b32  	%r135, %r61, 2147483644;
	mov.b32 	%r134, 0;
$L__BB11_44:
	shl.b32 	%r96, %r134, 7;
	add.s32 	%r47, %r96, %r6;
	setp.ge.s32 	%p26, %r47, %r4;
	mul.wide.s32 	%rd43, %r47, 4;
	add.s64 	%rd13, %rd6, %rd43;
	@%p26 bra 	$L__BB11_46;
	mov.b32 	%r97, 0;
	st.global.u32 	[%rd13], %r97;
$L__BB11_46:
	add.s32 	%r98, %r47, 128;
	setp.ge.s32 	%p27, %r98, %r4;
	@%p27 bra 	$L__BB11_48;
	mov.b32 	%r99, 0;
	st.global.u32 	[%rd13+512], %r99;
$L__BB11_48:
	add.s32 	%r100, %r47, 256;
	setp.ge.s32 	%p28, %r100, %r4;
	@%p28 bra 	$L__BB11_50;
	mov.b32 	%r101, 0;
	st.global.u32 	[%rd13+1024], %r101;
$L__BB11_50:
	add.s32 	%r102, %r47, 384;
	setp.ge.s32 	%p29, %r102, %r4;
	@%p29 bra 	$L__BB11_52;
	mov.b32 	%r103, 0;
	st.global.u32 	[%rd13+1536], %r103;
$L__BB11_52:
	add.s32 	%r134, %r134, 4;
	setp.ne.s32 	%p30, %r134, %r135;
	@%p30 bra 	$L__BB11_44;
$L__BB11_53:
	setp.eq.s32 	%p31, %r42, 0;
	@%p31 bra 	$L__BB11_58;
	mov.b32 	%r137, 0;
$L__BB11_55:
	.pragma "nounroll";
	shl.b32 	%r105, %r135, 7;
	add.s32 	%r52, %r105, %r6;
	setp.ge.s32 	%p32, %r52, %r4;
	@%p32 bra 	$L__BB11_57;
	mul.wide.s32 	%rd44, %r52, 4;
	add.s64 	%rd45, %rd6, %rd44;
	mov.b32 	%r106, 0;
	st.global.u32 	[%rd45], %r106;
$L__BB11_57:
	add.s32 	%r135, %r135, 1;
	add.s32 	%r137, %r137, 1;
	setp.eq.s32 	%p33, %r137, %r42;
	@%p33 bra 	$L__BB11_58;
	bra.uni 	$L__BB11_55;
$L__BB11_58:
	ret;

}
	// .globl	_ZN3cub18CUB_300001_SM_10006detail9transform16transform_kernelINS2_10policy_hubILb1EN4cuda3std3__45tupleIJN6thrust24THRUST_300001_SM_1000_NS6detail15normal_iteratorINSA_10device_ptrIiEEEEEEEE10policy1000El13getMovieCountSF_JPiEEEvT0_iT1_T2_DpNS2_10kernel_argIT3_EE
.visible .entry _ZN3cub18CUB_300001_SM_10006detail9transform16transform_kernelINS2_10policy_hubILb1EN4cuda3std3__45tupleIJN6thrust24THRUST_300001_SM_1000_NS6detail15normal_iteratorINSA_10device_ptrIiEEEEEEEE10policy1000El13getMovieCountSF_JPiEEEvT0_iT1_T2_DpNS2_10kernel_argIT3_EE(
	.param .u64 _ZN3cub18CUB_300001_SM_10006detail9transform16transform_kernelINS2_10policy_hubILb1EN4cuda3std3__45tupleIJN6thrust24THRUST_300001_SM_1000_NS6detail15normal_iteratorINSA_10device_ptrIiEEEEEEEE10policy1000El13getMovieCountSF_JPiEEEvT0_iT1_T2_DpNS2_10kernel_argIT3_EE_param_0,
	.param .u32 _ZN3cub18CUB_300001_SM_10006detail9transform16transform_kernelINS2_10policy_hubILb1EN4cuda3std3__45tupleIJN6thrust24THRUST_300001_SM_1000_NS6detail15normal_iteratorINSA_10device_ptrIiEEEEEEEE10policy1000El13getMovieCountSF_JPiEEEvT0_iT1_T2_DpNS2_10kernel_argIT3_EE_param_1,
	.param .align 8 .b8 _ZN3cub18CUB_300001_SM_10006detail9transform16transform_kernelINS2_10policy_hubILb1EN4cuda3std3__45tupleIJN6thrust24THRUST_300001_SM_1000_NS6detail15normal_iteratorINSA_10device_ptrIiEEEEEEEE10policy1000El13getMovieCountSF_JPiEEEvT0_iT1_T2_DpNS2_10kernel_argIT3_EE_param_2[24],
	.param .align 8 .b8 _ZN3cub18CUB_300001_SM_10006detail9transform16transform_kernelINS2_10policy_hubILb1EN4cuda3std3__45tupleIJN6thrust24THRUST_300001_SM_1000_NS6detail15normal_iteratorINSA_10device_ptrIiEEEEEEEE10policy1000El13getMovieCountSF_JPiEEEvT0_iT1_T2_DpNS2_10kernel_argIT3_EE_param_3[8],
	.param .align 8 .b8 _ZN3cub18CUB_300001_SM_10006detail9transform16transform_kernelINS2_10policy_hubILb1EN4cuda3std3__45tupleIJN6thrust24THRUST_300001_SM_1000_NS6detail15normal_iteratorINSA_10device_ptrIiEEEEEEEE10policy1000El13getMovieCountSF_JPiEEEvT0_iT1_T2_DpNS2_10kernel_argIT3_EE_param_4[16]
)
.maxntid 128
{
	.local .align 16 .b8 	__local_depot12[160];
	.reg .b64 	%SP;
	.reg .b64 	%SPL;
	.reg .pred 	%p<44>;
	.reg .b32 	%r<138>;
	.reg .b64 	%rd<60>;

	mov.u64 	%SPL, __local_depot12;
	ld.param.u32 	%r1, [_ZN3cub18CUB_300001_SM_10006detail9transform16transform_kernelINS2_10policy_hubILb1EN4cuda3std3__45tupleIJN6thrust24THRUST_300001_SM_1000_NS6detail15normal_iteratorINSA_10device_ptrIiEEEEEEEE10policy1000El13getMovieCountSF_JPiEEEvT0_iT1_T2_DpNS2_10kernel_argIT3_EE_param_2];
	ld.param.u64 	%rd14, [_ZN3cub18CUB_300001_SM_10006detail9transform16transform_kernelINS2_10policy_hubILb1EN4cuda3std3__45tupleIJN6thrust24THRUST_300001_SM_1000_NS6detail15normal_iteratorINSA_10device_ptrIiEEEEEEEE10policy1000El13getMovieCountSF_JPiEEEvT0_iT1_T2_DpNS2_10kernel_argIT3_EE_param_0];
	ld.param.u64 	%rd15, [_ZN3cub18CUB_300001_SM_10006detail9transform16transform_kernelINS2_10policy_hubILb1EN4cuda3std3__45tupleIJN6thrust24THRUST_300001_SM_1000_NS6detail15normal_iteratorINSA_10device_ptrIiEEEEEEEE10policy1000El13getMovieCountSF_JPiEEEvT0_iT1_T2_DpNS2_10kernel_argIT3_EE_param_4];
	ld.param.u64 	%rd16, [_ZN3cub18CUB_300001_SM_10006detail9transform16transform_kernelINS2_10policy_hubILb1EN4cuda3std3__45tupleIJN6thrust24THRUST_300001_SM_1000_NS6detail15normal_iteratorINSA_10device_ptrIiEEEEEEEE10policy1000El13getMovieCountSF_JPiEEEvT0_iT1_T2_DpNS2_10kernel_argIT3_EE_param_3];
	ld.param.u64 	%rd17, [_ZN3cub18CUB_300001_SM_10006detail9transform16transform_kernelINS2_10policy_hubILb1EN4cuda3std3__45tupleIJN6thrust24THRUST_300001_SM_1000_NS6detail15normal_iteratorINSA_10device_ptrIiEEEEEEEE10policy1000El13getMovieCountSF_JPiEEEvT0_iT1_T2_DpNS2_10kernel_argIT3_EE_param_2+16];
	ld.param.u64 	%rd18, [_ZN3cub18CUB_300001_SM_10006detail9transform16transform_kernelINS2_10policy_hubILb1EN4cuda3std3__45tupleIJN6thrust24THRUST_300001_SM_1000_NS6detail15normal_iteratorINSA_10device_ptrIiEEEEEEEE10policy1000El13getMovieCountSF_JPiEEEvT0_iT1_T2_DpNS2_10kernel_argIT3_EE_param_2+8];
	ld.param.u32 	%r60, [_ZN3cub18CUB_300001_SM_10006detail9transform16transform_kernelINS2_10policy_hubILb1EN4cuda3std3__45tupleIJN6thrust24THRUST_300001_SM_1000_NS6detail15normal_iteratorINSA_10device_ptrIiEEEEEEEE10policy1000El13getMovieCountSF_JPiEEEvT0_iT1_T2_DpNS2_10kernel_argIT3_EE_param_1];
	add.u64 	%rd1, %SPL, 0;
	add.u64 	%rd2, %SPL, 96;
	cvta.to.global.u64 	%rd3, %rd18;
	cvta.to.global.u64 	%rd4, %rd17;
	cvta.to.global.u64 	%rd21, %rd16;
	cvta.to.global.u64 	%rd22, %rd15;
	shl.b32 	%r2, %r60, 7;
	mov.u32 	%r61, %ctaid.x;
	cvt.u64.u32 	%rd23, %r61;
	cvt.s64.s32 	%rd24, %r2;
	mul.lo.s64 	%rd25, %rd24, %rd23;
	sub.s64 	%rd26, %rd14, %rd25;
	min.s64 	%rd27, %rd26, %rd24;
	cvt.u32.u64 	%r3, %rd27;
	shl.b64 	%rd28, %rd25, 2;
	add.s64 	%rd5, %rd22, %rd28;
	add.s64 	%rd6, %rd21, %rd28;
	shl.b32 	%r4, %r3, 2;
	mov.u32 	%r5, %tid.x;
	shl.b32 	%r117, %r5, 7;
	setp.ge.s32 	%p1, %r117, %r4;
	@%p1 bra 	$L__BB12_2;
$L__BB12_1:
	.pragma "nounroll";
	cvt.u64.u32 	%rd30, %r117;
	add.s64 	%rd29, %rd5, %rd30;
	// begin inline asm
	prefetch.global.L2 [%rd29];
	// end inline asm
	add.s32 	%r117, %r117, 16384;
	setp.lt.s32 	%p2, %r117, %r4;
	@%p2 bra 	$L__BB12_1;
$L__BB12_2:
	setp.eq.s32 	%p3, %r2, %r3;
	@%p3 bra 	$L__BB12_34;
	setp.lt.s32 	%p4, %r60, 1;
	@%p4 bra 	$L__BB12_58;
	setp.lt.s32 	%p5, %r1, 1;
	@%p5 bra 	$L__BB12_18;
	mov.b32 	%r118, 0;
$L__BB12_6:
	shl.b32 	%r76, %r118, 7;
	add.s32 	%r10, %r76, %r5;
	setp.ge.s32 	%p15, %r10, %r3;
	@%p15 bra 	$L__BB12_17;
	mul.wide.s32 	%rd34, %r10, 4;
	add.s64 	%rd35, %rd5, %rd34;
	mov.b32 	%r119, 0;
	st.local.v4.u32 	[%rd1], {%r119, %r119, %r119, %r119};
	st.local.v4.u32 	[%rd1+16], {%r119, %r119, %r119, %r119};
	st.local.v4.u32 	[%rd1+32], {%r119, %r119, %r119, %r119};
	st.local.v4.u32 	[%rd1+48], {%r119, %r119, %r119, %r119};
	st.local.v4.u32 	[%rd1+64], {%r119, %r119, %r119, %r119};
	st.local.v4.u32 	[%rd1+80], {%r119, %r119, %r119, %r119};
	st.local.u32 	[%rd2], %r119;
	st.local.u32 	[%rd2+4], %r119;
	st.local.u32 	[%rd2+8], %r119;
	st.local.u32 	[%rd2+12], %r119;
	st.local.u32 	[%rd2+16], %r119;
	st.local.u32 	[%rd2+20], %r119;
	st.local.u32 	[%rd2+24], %r119;
	st.local.u32 	[%rd2+28], %r119;
	st.local.u32 	[%rd2+32], %r119;
	st.local.u32 	[%rd2+36], %r119;
	st.local.u32 	[%rd2+40], %r119;
	st.local.u32 	[%rd2+44], %r119;
	st.local.u32 	[%rd2+48], %r119;
	st.local.u32 	[%rd2+52], %r119;
	st.local.u32 	[%rd2+56], %r119;
	ld.global.u32 	%r11, [%rd35];
	mov.u32 	%r122, %r119;
$L__BB12_8:
	shr.u32 	%r78, %r11, %r119;
	and.b32  	%r79, %r78, 1;
	setp.eq.b32 	%p16, %r79, 1;
	not.pred 	%p17, %p16;
	@%p17 bra 	$L__BB12_15;
	mul.wide.u32 	%rd36, %r119, 12;
	add.s64 	%rd7, %rd3, %rd36;
	ld.global.u32 	%r81, [%rd7+8];
	mul.wide.s32 	%rd37, %r81, 4;
	add.s64 	%rd8, %rd2, %rd37;
	ld.local.u32 	%r14, [%rd8+-4];
	add.s64 	%rd38, %rd4, %rd37;
	ld.global.u32 	%r82, [%rd38+-4];
	setp.ge.s32 	%p18, %r14, %r82;
	mov.b32 	%r123, 0;
	@%p18 bra 	$L__BB12_16;
	ld.global.u32 	%r121, [%rd7];
	ld.global.u32 	%r16, [%rd7+4];
	setp.gt.s32 	%p19, %r121, %r16;
	@%p19 bra 	$L__BB12_16;
	setp.ge.s32 	%p20, %r121, %r16;
	@%p20 bra 	$L__BB12_14;
$L__BB12_12:
	mul.wide.s32 	%rd39, %r121, 4;
	add.s64 	%rd9, %rd1, %rd39;
	ld.local.u32 	%r85, [%rd9];
	setp.eq.s32 	%p21, %r85, 1;
	@%p21 bra 	$L__BB12_16;
	mov.b32 	%r86, 1;
	st.local.u32 	[%rd9], %r86;
	add.s32 	%r121, %r121, 1;
	setp.lt.s32 	%p22, %r121, %r16;
	@%p22 bra 	$L__BB12_12;
$L__BB12_14:
	add.s32 	%r87, %r14, 1;
	st.local.u32 	[%rd8+-4], %r87;
	add.s32 	%r122, %r122, 1;
$L__BB12_15:
	add.s32 	%r119, %r119, 1;
	setp.ne.s32 	%p23, %r119, %r1;
	mov.u32 	%r123, %r122;
	@%p23 bra 	$L__BB12_8;
$L__BB12_16:
	mul.wide.s32 	%rd40, %r10, 4;
	add.s64 	%rd41, %rd6, %rd40;
	st.global.u32 	[%rd41], %r123;
$L__BB12_17:
	add.s32 	%r118, %r118, 1;
	setp.eq.s32 	%p24, %r118, %r60;
	@%p24 bra 	$L__BB12_58;
	bra.uni 	$L__BB12_6;
$L__BB12_18:
	and.b32  	%r24, %r60, 3;
	setp.lt.u32 	%p6, %r60, 4;
	mov.b32 	%r135, 0;
	@%p6 bra 	$L__BB12_29;
	and.b32  	%r135, %r60, 2147483644;
	mov.b32 	%r131, 0;
$L__BB12_20:
	shl.b32 	%r64, %r131, 7;
	add.s32 	%r46, %r64, %r5;
	setp.ge.s32 	%p7, %r46, %r3;
	mul.wide.s32 	%rd31, %r46, 4;
	add.s64 	%rd13, %rd6, %rd31;
	@%p7 bra 	$L__BB12_22;
	mov.b32 	%r65, 0;
	st.global.u32 	[%rd13], %r65;
$L__BB12_22:
	add.s32 	%r66, %r46, 128;
	setp.ge.s32 	%p8, %r66, %r3;
	@%p8 bra 	$L__BB12_24;
	mov.b32 	%r67, 0;
	st.global.u32 	[%rd13+512], %r67;
$L__BB12_24:
	add.s32 	%r68, %r46, 256;
	setp.ge.s32 	%p9, %r68, %r3;
	@%p9 bra 	$L__BB12_26;
	mov.b32 	%r69, 0;
	st.global.u32 	[%rd13+1024], %r69;
$L__BB12_26:
	add.s32 	%r70, %r46, 384;
	setp.ge.s32 	%p10, %r70, %r3;
	@%p10 bra 	$L__BB12_28;
	mov.b32 	%r71, 0;
	st.global.u32 	[%rd13+1536], %r71;
$L__BB12_28:
	add.s32 	%r131, %r131, 4;
	setp.eq.s32 	%p11, %r131, %r135;
	@%p11 bra 	$L__BB12_29;
	bra.uni 	$L__BB12_20;
$L__BB12_29:
	setp.eq.s32 	%p12, %r24, 0;
	@%p12 bra 	$L__BB12_58;
	mov.b32 	%r137, 0;
$L__BB12_31:
	.pragma "nounroll";
	shl.b32 	%r73, %r135, 7;
	add.s32 	%r57, %r73, %r5;
	setp.ge.s32 	%p13, %r57, %r3;
	@%p13 bra 	$L__BB12_33;
	mul.wide.s32 	%rd32, %r57, 4;
	add.s64 	%rd33, %rd6, %rd32;
	mov.b32 	%r74, 0;
	st.global.u32 	[%rd33], %r74;
$L__BB12_33:
	add.s32 	%r135, %r135, 1;
	add.s32 	%r137, %r137, 1;
	setp.ne.s32 	%p14, %r137, %r24;
	@%p14 bra 	$L__BB12_31;
	bra.uni 	$L__BB12_58;
$L__BB12_34:
	setp.lt.s32 	%p25, %r60, 1;
	@%p25 bra 	$L__BB12_58;
	setp.lt.s32 	%p26, %r1, 1;
	@%p26 bra 	$L__BB12_47;
	mov.b32 	%r124, 0;
$L__BB12_37:
	shl.b32 	%r106, %r124, 7;
	add.s32 	%r27, %r106, %r5;
	mul.wide.s32 	%rd52, %r27, 4;
	add.s64 	%rd53, %rd5, %rd52;
	mov.b32 	%r125, 0;
	st.local.v4.u32 	[%rd1], {%r125, %r125, %r125, %r125};
	st.local.v4.u32 	[%rd1+16], {%r125, %r125, %r125, %r125};
	st.local.v4.u32 	[%rd1+32], {%r125, %r125, %r125, %r125};
	st.local.v4.u32 	[%rd1+48], {%r125, %r125, %r125, %r125};
	st.local.v4.u32 	[%rd1+64], {%r125, %r125, %r125, %r125};
	st.local.v4.u32 	[%rd1+80], {%r125, %r125, %r125, %r125};
	st.local.u32 	[%rd2], %r125;
	st.local.u32 	[%rd2+4], %r125;
	st.local.u32 	[%rd2+8], %r125;
	st.local.u32 	[%rd2+12], %r125;
	st.local.u32 	[%rd2+16], %r125;
	st.local.u32 	[%rd2+20], %r125;
	st.local.u32 	[%rd2+24], %r125;
	st.local.u32 	[%rd2+28], %r125;
	st.local.u32 	[%rd2+32], %r125;
	st.local.u32 	[%rd2+36], %r125;
	st.local.u32 	[%rd2+40], %r125;
	st.local.u32 	[%rd2+44], %r125;
	st.local.u32 	[%rd2+48], %r125;
	st.local.u32 	[%rd2+52], %r125;
	st.local.u32 	[%rd2+56], %r125;
	ld.global.u32 	%r28, [%rd53];
	mov.u32 	%r128, %r125;
$L__BB12_38:
	shr.u32 	%r107, %r28, %r125;
	and.b32  	%r108, %r107, 1;
	setp.eq.b32 	%p35, %r108, 1;
	not.pred 	%p36, %p35;
	@%p36 bra 	$L__BB12_45;
	mul.wide.u32 	%rd54, %r125, 12;
	add.s64 	%rd10, %rd3, %rd54;
	ld.global.u32 	%r110, [%rd10+8];
	mul.wide.s32 	%rd55, %r110, 4;
	add.s64 	%rd11, %rd2, %rd55;
	ld.local.u32 	%r31, [%rd11+-4];
	add.s64 	%rd56, %rd4, %rd55;
	ld.global.u32 	%r111, [%rd56+-4];
	setp.ge.s32 	%p37, %r31, %r111;
	mov.b32 	%r129, 0;
	@%p37 bra 	$L__BB12_46;
	ld.global.u32 	%r127, [%rd10];
	ld.global.u32 	%r33, [%rd10+4];
	setp.gt.s32 	%p38, %r127, %r33;
	@%p38 bra 	$L__BB12_46;
	setp.ge.s32 	%p39, %r127, %r33;
	@%p39 bra 	$L__BB12_44;
$L__BB12_42:
	mul.wide.s32 	%rd57, %r127, 4;
	add.s64 	%rd12, %rd1, %rd57;
	ld.local.u32 	%r114, [%rd12];
	setp.eq.s32 	%p40, %r114, 1;
	@%p40 bra 	$L__BB12_46;
	mov.b32 	%r115, 1;
	st.local.u32 	[%rd12], %r115;
	add.s32 	%r127, %r127, 1;
	setp.lt.s32 	%p41, %r127, %r33;
	@%p41 bra 	$L__BB12_42;
$L__BB12_44:
	add.s32 	%r116, %r31, 1;
	st.local.u32 	[%rd11+-4], %r116;
	add.s32 	%r128, %r128, 1;
$L__BB12_45:
	add.s32 	%r125, %r125, 1;
	setp.ne.s32 	%p42, %r125, %r1;
	mov.u32 	%r129, %r128;
	@%p42 bra 	$L__BB12_38;
$L__BB12_46:
	add.s64 	%rd59, %rd6, %rd52;
	st.global.u32 	[%rd59], %r129;
	add.s32 	%r124, %r124, 1;
	setp.eq.s32 	%p43, %r124, %r60;
	@%p43 bra 	$L__BB12_58;
	bra.uni 	$L__BB12_37;
$L__BB12_47:
	and.b32  	%r41, %r60, 7;
	setp.lt.u32 	%p27, %r60, 8;
	mov.b32 	%r133, 0;
	@%p27 bra 	$L__BB12_50;
	and.b32  	%r133, %r60, 2147483640;
	mov.b32 	%r130, 0;
$L__BB12_49:
	.pragma "nounroll";
	shl.b32 	%r90, %r130, 7;
	add.s32 	%r91, %r90, %r5;
	mul.wide.u32 	%rd42, %r91, 4;
	add.s64 	%rd43, %rd6, %rd42;
	mov.b32 	%r92, 0;
	st.global.u32 	[%rd43], %r92;
	add.s32 	%r93, %r91, 128;
	mul.wide.s32 	%rd44, %r93, 4;
	add.s64 	%rd45, %rd6, %rd44;
	st.global.u32 	[%rd45], %r92;
	st.global.u32 	[%rd45+512], %r92;
	st.global.u32 	[%rd45+1024], %r92;
	st.global.u32 	[%rd45+1536], %r92;
	st.global.u32 	[%rd45+2048], %r92;
	st.global.u32 	[%rd45+2560], %r92;
	st.global.u32 	[%rd45+3072], %r92;
	add.s32 	%r130, %r130, 8;
	setp.eq.s32 	%p28, %r130, %r133;
	@%p28 bra 	$L__BB12_50;
	bra.uni 	$L__BB12_49;
$L__BB12_50:
	setp.eq.s32 	%p29, %r41, 0;
	@%p29 bra 	$L__BB12_58;
	and.b32  	%r49, %r60, 3;
	setp.lt.u32 	%p30, %r41, 4;
	@%p30 bra 	$L__BB12_53;
	shl.b32 	%r94, %r133, 7;
	add.s32 	%r95, %r94, %r5;
	mul.wide.s32 	%rd46, %r95, 4;
	add.s64 	%rd47, %rd6, %rd46;
	mov.b32 	%r96, 0;
	st.global.u32 	[%rd47], %r96;
	st.global.u32 	[%rd47+512], %r96;
	st.global.u32 	[%rd47+1024], %r96;
	st.global.u32 	[%rd47+1536], %r96;
	add.s32 	%r133, %r133, 4;
$L__BB12_53:
	setp.eq.s32 	%p31, %r49, 0;
	@%p31 bra 	$L__BB12_58;
	setp.eq.s32 	%p32, %r49, 1;
	@%p32 bra 	$L__BB12_56;
	shl.b32 	%r97, %r133, 7;
	add.s32 	%r98, %r97, %r5;
	mul.wide.s32 	%rd48, %r98, 4;
	add.s64 	%rd49, %rd6, %rd48;
	mov.b32 	%r99, 0;
	st.global.u32 	[%rd49], %r99;
	st.global.u32 	[%rd49+512], %r99;
	add.s32 	%r133, %r133, 2;
$L__BB12_56:
	and.b32  	%r100, %r60, 1;
	setp.eq.b32 	%p33, %r100, 1;
	not.pred 	%p34, %p33;
	@%p34 bra 	$L__BB12_58;
	shl.b32 	%r101, %r133, 7;
	add.s32 	%r102, %r101, %r5;
	mul.wide.s32 	%rd50, %r102, 4;
	add.s64 	%rd51, %rd6, %rd50;
	mov.b32 	%r103, 0;
	st.global.u32 	[%rd51], %r103;
$L__BB12_58:
	ret;

}


// ===== COMPILED SASS (sm_100) =====

	.target	sm_100

	.elftype	@"ET_EXEC"


//--------------------- .note.nv.tkinfo           --------------------------
	.section	.note.nv.tkinfo,"",@"SHT_NOTE"
	.sectionflags	@"SHF_NOTE_NV_TKINFO"
	.tkinfo
        /*0018*/ 	.word	0x00000002
        /*0030*/ 	.string	""
        /*0030*/ 	.string	"ptxas"
        /*0030*/ 	.string	"Cuda compilation tools, release 13.0, V13.0.88"
        /*0030*/ 	.string	"Build cuda_13.0.r13.0/compiler.36424714_0"
        /*0030*/ 	.string	"-arch sm_100 -m 64 "



//--------------------- .note.nv.cuinfo           --------------------------
	.section	.note.nv.cuinfo,"",@"SHT_NOTE"
	.sectionflags	@"SHF_NOTE_NV_CUINFO"
        /*0018*/ 	.short	0x0002
        /*001a*/ 	.short	0x0064
        /*001c*/ 	.short	0x0082
	.zero		2


//--------------------- .nv.info                  --------------------------
	.section	.nv.info,"",@"SHT_CUDA_INFO"
	.align	4


	//----- nvinfo : EIATTR_REGCOUNT
	.align		4
        /*0000*/ 	.byte	0x04, 0x2f
        /*0002*/ 	.short	(.L_46 - .L_45)
	.align		4
.L_45:
        /*0004*/ 	.word	index@(_ZN6thrust24THRUST_300001_SM_1000_NS8cuda_cub4core6detail13_kernel_agentINS1_8__reduce11ReduceAgentINS0_12zip_iteratorIN4cuda3std3__45tupleIJNS0_6detail15normal_iteratorINS0_10device_ptrIiEEEENS0_17counting_iteratorIlNS0_11use_defaultESI_SI_EEEEEEEPNSB_IJilEEESM_iNS1_9__extrema9arg_max_fIilNSA_4lessIiEEEEEEJSL_SN_iSS_EEEvDpT0_)
        /*0008*/ 	.word	0x0000001c


	//----- nvinfo : EIATTR_FRAME_SIZE
	.align		4
.L_46:
        /*000c*/ 	.byte	0x04, 0x11
        /*000e*/ 	.short	(.L_48 - .L_47)
	.align		4
.L_47:
        /*0010*/ 	.word	index@(_ZN6thrust24THRUST_300001_SM_1000_NS8cuda_cub4core6detail13_kernel_agentINS1_8__reduce11ReduceAgentINS0_12zip_iteratorIN4cuda3std3__45tupleIJNS0_6detail15normal_iteratorINS0_10device_ptrIiEEEENS0_17counting_iteratorIlNS0_11use_defaultESI_SI_EEEEEEEPNSB_IJilEEESM_iNS1_9__extrema9arg_max_fIilNSA_4lessIiEEEEEEJSL_SN_iSS_EEEvDpT0_)
        /*0014*/ 	.word	0x00000000


	//----- nvinfo : EIATTR_REGCOUNT
	.align		4
.L_48:
        /*0018*/ 	.byte	0x04, 0x2f
        /*001a*/ 	.short	(.L_50 - .L_49)
	.align		4
.L_49:
        /*001c*/ 	.word	index@(_ZN6thrust24THRUST_300001_SM_1000_NS8cuda_cub4core6detail13_kernel_agentINS1_8__reduce11ReduceAgentINS0_12zip_iteratorIN4cuda3std3__45tupleIJNS0_6detail15normal_iteratorINS0_10device_ptrIiEEEENS0_17counting_iteratorIlNS0_11use_defaultESI_SI_EEEEEEEPNSB_IJilEEESM_iNS1_9__extrema9arg_max_fIilNSA_4lessIiEEEEEEJSL_SN_iN3cub18CUB_300001_SM_100013GridEvenShareIiEENSV_9GridQueueIjEESS_EEEvDpT0_)
        /*0020*/ 	.word	0x0000001d


	//----- nvinfo : EIATTR_FRAME_SIZE
	.align		4
.L_50:
        /*0024*/ 	.byte	0x04, 0x11
        /*0026*/ 	.short	(.L_52 - .L_51)
	.align		4
.L_51:
        /*0028*/ 	.word	index@(_ZN6thrust24THRUST_300001_SM_1000_NS8cuda_cub4core6detail13_kernel_agentINS1_8__reduce11ReduceAgentINS0_12zip_iteratorIN4cuda3std3__45tupleIJNS0_6detail15normal_iteratorINS0_10device_ptrIiEEEENS0_17counting_iteratorIlNS0_11use_defaultESI_SI_EEEEEEEPNSB_IJilEEESM_iNS1_9__extrema9arg_max_fIilNSA_4lessIiEEEEEEJSL_SN_iN3cub18CUB_300001_SM_100013GridEvenShareIiEENSV_9GridQueueIjEESS_EEEvDpT0_)
        /*002c*/ 	.word	0x00000000


	//----- nvinfo : EIATTR_REGCOUNT
	.align		4
.L_52:
        /*0030*/ 	.byte	0x04, 0x2f
        /*0032*/ 	.short	(.L_54 - .L_53)
	.align		4
.L_53:
        /*0034*/ 	.word	index@(_ZN6thrust24THRUST_300001_SM_1000_NS8cuda_cub4core6detail13_kernel_agentINS1_8__reduce10DrainAgentIiEEJN3cub18CUB_300001_SM_10009GridQueueIjEEiEEEvDpT0_)
        /*0038*/ 	.word	0x00000008


	//----- nvinfo : EIATTR_FRAME_SIZE
	.align		4
.L_54:
        /*003c*/ 	.byte	0x04, 0x11
        /*003e*/ 	.short	(.L_56 - .L_55)
	.align		4
.L_55:
        /*0040*/ 	.word	index@(_ZN6thrust24THRUST_300001_SM_1000_NS8cuda_cub4core6detail13_kernel_agentINS1_8__reduce10DrainAgentIiEEJN3cub18CUB_300001_SM_10009GridQueueIjEEiEEEvDpT0_)
        /*0044*/ 	.word	0x00000000


	//----- nvinfo : EIATTR_REGCOUNT
	.align		4
.L_56:
        /*0048*/ 	.byte	0x04, 0x2f
        /*004a*/ 	.short	(.L_58 - .L_57)
	.align		4
.L_57:
        /*004c*/ 	.word	index@(_ZN6thrust24THRUST_300001_SM_1000_NS8cuda_cub4core6detail13_kernel_agentINS1_8__reduce11ReduceAgentIPN4cuda3std3__45tupleIJilEEESC_SB_iNS1_9__extrema9arg_max_fIilNS9_4lessIiEEEEEEJSC_SC_iSH_EEEvDpT0_)
        /*0050*/ 	.word	0x00000020


	//----- nvinfo : EIATTR_FRAME_SIZE
	.align		4
.L_58:
        /*0054*/ 	.byte	0x04, 0x11
        /*0056*/ 	.short	(.L_60 - .L_59)
	.align		4
.L_59:
        /*0058*/ 	.word	index@(_ZN6thrust24THRUST_300001_SM_1000_NS8cuda_cub4core6detail13_kernel_agentINS1_8__reduce11ReduceAgentIPN4cuda3std3__45tupleIJilEEESC_SB_iNS1_9__extrema9arg_max_fIilNS9_4lessIiEEEEEEJSC_SC_iSH_EEEvDpT0_)
        /*005c*/ 	.word	0x00000000


	//----- nvinfo : EIATTR_REGCOUNT
	.align		4
.L_60:
        /*0060*/ 	.byte	0x04, 0x2f
        /*0062*/ 	.short	(.L_62 - .L_61)
	.align		4
.L_61:
        /*0064*/ 	.word	index@(_ZN6thrust24THRUST_300001_SM_1000_NS8cuda_cub4core6detail13_kernel_agentINS1_8__reduce11ReduceAgentINS0_12zip_iteratorIN4cuda3std3__45tupleIJNS0_6detail15normal_iteratorINS0_10device_ptrIiEEEENS0_17counting_iteratorIlNS0_11use_defaultESI_SI_EEEEEEEPNSB_IJilEEESM_lNS1_9__extrema9arg_max_fIilNSA_4lessIiEEEEEEJSL_SN_lSS_EEEvDpT0_)
        /*0068*/ 	.word	0x0000001c


	//----- nvinfo : EIATTR_FRAME_SIZE
	.align		4
.L_62:
        /*006c*/ 	.byte	0x04, 0x11
        /*006e*/ 	.short	(.L_64 - .L_63)
	.align		4
.L_63:
        /*0070*/ 	.word	index@(_ZN6thrust24THRUST_300001_SM_1000_NS8cuda_cub4core6detail13_kernel_agentINS1_8__reduce11ReduceAgentINS0_12zip_iteratorIN4cuda3std3__45tupleIJNS0_6detail15normal_iteratorINS0_10device_ptrIiEEEENS0_17counting_iteratorIlNS0_11use_defaultESI_SI_EEEEEEEPNSB_IJilEEESM_lNS1_9__extrema9arg_max_fIilNSA_4lessIiEEEEEEJSL_SN_lSS_EEEvDpT0_)
        /*0074*/ 	.word	0x00000000


	//----- nvinfo : EIATTR_REGCOUNT
	.align		4
.L_64:
        /*0078*/ 	.byte	0x04, 0x2f
        /*007a*/ 	.short	(.L_66 - .L_65)
	.align		4
.L_65:
        /*007c*/ 	.word	index@(_ZN6thrust24THRUST_300001_SM_1000_NS8cuda_cub4core6detail13_kernel_agentINS1_8__reduce11ReduceAgentINS0_12zip_iteratorIN4cuda3std3__45tupleIJNS0_6detail15normal_iteratorINS0_10device_ptrIiEEEENS0_17counting_iteratorIlNS0_11use_defaultESI_SI_EEEEEEEPNSB_IJilEEESM_lNS1_9__extrema9arg_max_fIilNSA_4lessIiEEEEEEJSL_SN_lN3cub18CUB_300001_SM_100013GridEvenShareIlEENSV_9GridQueueIyEESS_EEEvDpT0_)
        /*0080*/ 	.word	0x0000001e


	//----- nvinfo : EIATTR_FRAME_SIZE
	.align		4
.L_66:
        /*0084*/ 	.byte	0x04, 0x11
        /*0086*/ 	.short	(.L_68 - .L_67)
	.align		4
.L_67:
        /*0088*/ 	.word	index@(_ZN6thrust24THRUST_300001_SM_1000_NS8cuda_cub4core6detail13_kernel_agentINS1_8__reduce11ReduceAgentINS0_12zip_iteratorIN4cuda3std3__45tupleIJNS0_6detail15normal_iteratorINS0_10device_ptrIiEEEENS0_17counting_iteratorIlNS0_11use_defaultESI_SI_EEEEEEEPNSB_IJilEEESM_lNS1_9__extrema9arg_max_fIilNSA_4lessIiEEEEEEJSL_SN_lN3cub18CUB_300001_SM_100013GridEvenShareIlEENSV_9GridQueueIyEESS_EEEvDpT0_)
        /*008c*/ 	.word	0x00000000


	//----- nvinfo : EIATTR_REGCOUNT
	.align		4
.L_68:
        /*0090*/ 	.byte	0x04, 0x2f
        /*0092*/ 	.short	(.L_70 - .L_69)
	.align		4
.L_69:
        /*0094*/ 	.word	index@(_ZN6thrust24THRUST_300001_SM_1000_NS8cuda_cub4core6detail13_kernel_agentINS1_8__reduce10DrainAgentIlEEJN3cub18CUB_300001_SM_10009GridQueueIyEElEEEvDpT0_)
        /*0098*/ 	.word	0x00000008


	//----- nvinfo : EIATTR_FRAME_SIZE
	.align		4
.L_70:
        /*009c*/ 	.byte	0x04, 0x11
        /*009e*/ 	.short	(.L_72 - .L_71)
	.align		4
.L_71:
        /*00a0*/ 	.word	index@(_ZN6thrust24THRUST_300001_SM_1000_NS8cuda_cub4core6detail13_kernel_agentINS1_8__reduce10DrainAgentIlEEJN3cub18CUB_300001_SM_10009GridQueueIyEElEEEvDpT0_)
        /*00a4*/ 	.word	0x00000000


	//----- nvinfo : EIATTR_REGCOUNT
	.align		4
.L_72:
        /*00a8*/ 	.byte	0x04, 0x2f
        /*00aa*/ 	.short	(.L_74 - .L_73)
	.align		4
.L_73:
        /*00ac*/ 	.word	index@(_ZN6thrust24THRUST_300001_SM_1000_NS8cuda_cub4core6detail13_kernel_agentINS1_8__reduce11ReduceAgentIPN4cuda3std3__45tupleIJilEEESC_SB_lNS1_9__extrema9arg_max_fIilNS9_4lessIiEEEEEEJSC_SC_iSH_EEEvDpT0_)
        /*00b0*/ 	.word	0x00000020


	//----- nvinfo : EIATTR_FRAME_SIZE
	.align		4
.L_74:
        /*00b4*/ 	.byte	0x04, 0x11
        /*00b6*/ 	.short	(.L_76 - .L_75)
	.align		4
.L_75:
        /*00b8*/ 	.word	index@(_ZN6thrust24THRUST_300001_SM_1000_NS8cuda_cub4core6detail13_kernel_agentINS1_8__reduce11ReduceAgentIPN4cuda3std3__45tupleIJilEEESC_SB_lNS1_9__extrema9arg_max_fIilNS9_4lessIiEEEEEEJSC_SC_iSH_EEEvDpT0_)
        /*00bc*/ 	.word	0x00000000


	//----- nvinfo : EIATTR_REGCOUNT
	.align		4
.L_76:
        /*00c0*/ 	.byte	0x04, 0x2f
        /*00c2*/ 	.short	(.L_78 - .L_77)
	.align		4
.L_77:
        /*00c4*/ 	.word	index@(_ZN3cub18CUB_300001_SM_10006detail11EmptyKernelIvEEvv)
        /*00c8*/ 	.word	0x00000004


	//----- nvinfo : EIATTR_FRAME_SIZE
	.align		4
.L_78:
        /*00cc*/ 	.byte	0x04, 0x11
        /*00ce*/ 	.short	(.L_80 - .L_79)
	.align		4
.L_79:
        /*00d0*/ 	.word	index@(_ZN3cub18CUB_300001_SM_10006detail11EmptyKernelIvEEvv)
        /*00d4*/ 	.word	0x00000000


	//----- nvinfo : EIATTR_REGCOUNT
	.align		4
.L_80:
        /*00d8*/ 	.byte	0x04, 0x2f
        /*00da*/ 	.short	(.L_82 - .L_81)
	.align		4
.L_81:
        /*00dc*/ 	.word	index@(_ZN3cub18CUB_300001_SM_10006detail8for_each13static_kernelINS2_12policy_hub_t12policy_500_tEmN6thrust24THRUST_300001_SM_1000_NS8cuda_cub20__uninitialized_fill7functorINS7_10device_ptrIiEEiEEEEvT0_T1_)
        /*00e0*/ 	.word	0x00000008


	//----- nvinfo : EIATTR_FRAME_SIZE
	.align		4
.L_82:
        /*00e4*/ 	.byte	0x04, 0x11
        /*00e6*/ 	.short	(.L_84 - .L_83)
	.align		4
.L_83:
        /*00e8*/ 	.word	index@(_ZN3cub18CUB_300001_SM_10006detail8for_each13static_kernelINS2_12policy_hub_t12policy_500_tEmN6thrust24THRUST_300001_SM_1000_NS8cuda_cub20__uninitialized_fill7functorINS7_10device_ptrIiEEiEEEEvT0_T1_)
        /*00ec*/ 	.word	0x00000000


	//----- nvinfo : EIATTR_REGCOUNT
	.align		4
.L_84:
        /*00f0*/ 	.byte	0x04, 0x2f
        /*00f2*/ 	.short	(.L_86 - .L_85)
	.align		4
.L_85:
        /*00f4*/ 	.word	index@(_ZN3cub18CUB_300001_SM_10006detail8for_each13static_kernelINS2_12policy_hub_t12policy_500_tElN6thrust24THRUST_300001_SM_1000_NS8cuda_cub10__tabulate7functorINS7_6detail15normal_iteratorINS7_10device_ptrIiEEEENS7_6system6detail7generic6detail22compute_sequence_valueIivEElEEEEvT0_T1_)
        /*00f8*/ 	.word	0x0000000a


	//----- nvinfo : EIATTR_FRAME_SIZE
	.align		4
.L_86:
        /*00fc*/ 	.byte	0x04, 0x11
        /*00fe*/ 	.short	(.L_88 - .L_87)
	.align		4
.L_87:
        /*0100*/ 	.word	index@(_ZN3cub18CUB_300001_SM_10006detail8for_each13static_kernelINS2_12policy_hub_t12policy_500_tElN6thrust24THRUST_300001_SM_1000_NS8cuda_cub10__tabulate7functorINS7_6detail15normal_iteratorINS7_10device_ptrIiEEEENS7_6system6detail7generic6detail22compute_sequence_valueIivEElEEEEvT0_T1_)
        /*0104*/ 	.word	0x00000000


	//----- nvinfo : EIATTR_REGCOUNT
	.align		4
.L_88:
        /*0108*/ 	.byte	0x04, 0x2f
        /*010a*/ 	.short	(.L_90 - .L_89)
	.align		4
.L_89:
        /*010c*/ 	.word	index@(_ZN3cub18CUB_300001_SM_10006detail9transform16transform_kernelINS2_10policy_hubILb1EN4cuda3std3__45tupleIJN6thrust24THRUST_300001_SM_1000_NS6detail15normal_iteratorINSA_10device_ptrIiEEEEEEEE10policy1000Ei13getMovieCountSF_JPiEEEvT0_iT1_T2_DpNS2_10kernel_argIT3_EE)
        /*0110*/ 	.word	0x00000018


	//----- nvinfo : EIATTR_FRAME_SIZE
	.align		4
.L_90:
        /*0114*/ 	.byte	0x04, 0x11
        /*0116*/ 	.short	(.L_92 - .L_91)
	.align		4
.L_91:
        /*0118*/ 	.word	index@(_ZN3cub18CUB_300001_SM_10006detail9transform16transform_kernelINS2_10policy_hubILb1EN4cuda3std3__45tupleIJN6thrust24THRUST_300001_SM_1000_NS6detail15normal_iteratorINSA_10device_ptrIiEEEEEEEE10policy1000Ei13getMovieCountSF_JPiEEEvT0_iT1_T2_DpNS2_10kernel_argIT3_EE)
        /*011c*/ 	.word	0x000000a0


	//----- nvinfo : EIATTR_REGCOUNT
	.align		4
.L_92:
        /*0120*/ 	.byte	0x04, 0x2f
        /*0122*/ 	.short	(.L_94 - .L_93)
	.align		4
.L_93:
        /*0124*/ 	.word	index@(_ZN3cub18CUB_300001_SM_10006detail9transform16transform_kernelINS2_10policy_hubILb1EN4cuda3std3__45tupleIJN6thrust24THRUST_300001_SM_1000_NS6detail15normal_iteratorINSA_10device_ptrIiEEEEEEEE10policy1000El13getMovieCountSF_JPiEEEvT0_iT1_T2_DpNS2_10kernel_argIT3_EE)
        /*0128*/ 	.word	0x00000018


	//----- nvinfo : EIATTR_FRAME_SIZE
	.align		4
.L_94:
        /*012c*/ 	.byte	0x04, 0x11
        /*012e*/ 	.short	(.L_96 - .L_95)
	.align		4
.L_95:
        /*0130*/ 	.word	index@(_ZN3cub18CUB_300001_SM_10006detail9transform16transform_kernelINS2_10policy_hubILb1EN4cuda3std3__45tupleIJN6thrust24THRUST_300001_SM_1000_NS6detail15normal_iteratorINSA_10device_ptrIiEEEEEEEE10policy1000El13getMovieCountSF_JPiEEEvT0_iT1_T2_DpNS2_10kernel_argIT3_EE)
        /*0134*/ 	.word	0x000000a0


	//----- nvinfo : EIATTR_MIN_STACK_SIZE
	.align		4
.L_96:
        /*0138*/ 	.byte	0x04, 0x12
        /*013a*/ 	.short	(.L_98 - .L_97)
	.align		4
.L_97:
        /*013c*/ 	.word	index@(_ZN3cub18CUB_300001_SM_10006detail9transform16transform_kernelINS2_10policy_hubILb1EN4cuda3std3__45tupleIJN6thrust24THRUST_300001_SM_1000_NS6detail15normal_iteratorINSA_10device_ptrIiEEEEEEEE10policy1000El13getMovieCountSF_JPiEEEvT0_iT1_T2_DpNS2_10kernel_argIT3_EE)
        /*0140*/ 	.word	0x000000a0


	//----- nvinfo : EIATTR_MIN_STACK_SIZE
	.align		4
.L_98:
        /*0144*/ 	.byte	0x04, 0x12
        /*0146*/ 	.short	(.L_100 - .L_99)
	.align		4
.L_99:
        /*0148*/ 	.word	index@(_ZN3cub18CUB_300001_SM_10006detail9transform16transform_kernelINS2_10policy_hubILb1EN4cuda3std3__45tupleIJN6thrust24THRUST_300001_SM_1000_NS6detail15normal_iteratorINSA_10device_ptrIiEEEEEEEE10policy1000Ei13getMovieCountSF_JPiEEEvT0_iT1_T2_DpNS2_10kernel_argIT3_EE)
        /*014c*/ 	.word	0x000000a0


	//----- nvinfo : EIATTR_MIN_STACK_SIZE
	.align		4
.L_100:
        /*0150*/ 	.byte	0x04, 0x12
        /*0152*/ 	.short	(.L_102 - .L_101)
	.align		4
.L_101:
        /*0154*/ 	.word	index@(_ZN3cub18CUB_300001_SM_10006detail8for_each13static_kernelINS2_12policy_hub_t12policy_500_tElN6thrust24THRUST_300001_SM_1000_NS8cuda_cub10__tabulate7functorINS7_6detail15normal_iteratorINS7_10device_ptrIiEEEENS7_6system6detail7generic6detail22compute_sequence_valueIivEElEEEEvT0_T1_)
        /*0158*/ 	.word	0x00000000


	//----- nvinfo : EIATTR_MIN_STACK_SIZE
	.align		4
.L_102:
        /*015c*/ 	.byte	0x04, 0x12
        /*015e*/ 	.short	(.L_104 - .L_103)
	.align		4
.L_103:
        /*0160*/ 	.word	index@(_ZN3cub18CUB_300001_SM_10006detail8for_each13static_kernelINS2_12policy_hub_t12policy_500_tEmN6thrust24THRUST_300001_SM_1000_NS8cuda_cub20__uninitialized_fill7functorINS7_10device_ptrIiEEiEEEEvT0_T1_)
        /*0164*/ 	.word	0x00000000


	//----- nvinfo : EIATTR_MIN_STACK_SIZE
	.align		4
.L_104:
        /*0168*/ 	.byte	0x04, 0x12
        /*016a*/ 	.short	(.L_106 - .L_105)
	.align		4
.L_105:
        /*016c*/ 	.word	index@(_ZN3cub18CUB_300001_SM_10006detail11EmptyKernelIvEEvv)
        /*0170*/ 	.word	0x00000000


	//----- nvinfo : EIATTR_MIN_STACK_SIZE
	.align		4
.L_106:
        /*0174*/ 	.byte	0x04, 0x12
        /*0176*/ 	.short	(.L_108 - .L_107)
	.align		4
.L_107:
        /*0178*/ 	.word	index@(_ZN6thrust24THRUST_300001_SM_1000_NS8cuda_cub4core6detail13_kernel_agentINS1_8__reduce11ReduceAgentIPN4cuda3std3__45tupleIJilEEESC_SB_lNS1_9__extrema9arg_max_fIilNS9_4lessIiEEEEEEJSC_SC_iSH_EEEvDpT0_)
        /*017c*/ 	.word	0x00000000


	//----- nvinfo : EIATTR_MIN_STACK_SIZE
	.align		4
.L_108:
        /*0180*/ 	.byte	0x04, 0x12
        /*0182*/ 	.short	(.L_110 - .L_109)
	.align		4
.L_109:
        /*0184*/ 	.word	index@(_ZN6thrust24THRUST_300001_SM_1000_NS8cuda_cub4core6detail13_kernel_agentINS1_8__reduce10DrainAgentIlEEJN3cub18CUB_300001_SM_10009GridQueueIyEElEEEvDpT0_)
        /*0188*/ 	.word	0x00000000


	//----- nvinfo : EIATTR_MIN_STACK_SIZE
	.align		4
.L_110:
        /*018c*/ 	.byte	0x04, 0x12
        /*018e*/ 	.short	(.L_112 - .L_111)
	.align		4
.L_111:
        /*0190*/ 	.word	index@(_ZN6thrust24THRUST_300001_SM_1000_NS8cuda_cub4core6detail13_kernel_agentINS1_8__reduce11ReduceAgentINS0_12zip_iteratorIN4cuda3std3__45tupleIJNS0_6detail15normal_iteratorINS0_10device_ptrIiEEEENS0_17counting_iteratorIlNS0_11use_defaultESI_SI_EEEEEEEPNSB_IJilEEESM_lNS1_9__extrema9arg_max_fIilNSA_4lessIiEEEEEEJSL_SN_lN3cub18CUB_300001_SM_100013GridEvenShareIlEENSV_9GridQueueIyEESS_EEEvDpT0_)
        /*0194*/ 	.word	0x00000000


	//----- nvinfo : EIATTR_MIN_STACK_SIZE
	.align		4
.L_112:
        /*0198*/ 	.byte	0x04, 0x12
        /*019a*/ 	.short	(.L_114 - .L_113)
	.align		4
.L_113:
        /*019c*/ 	.word	index@(_ZN6thrust24THRUST_300001_SM_1000_NS8cuda_cub4core6detail13_kernel_agentINS1_8__reduce11ReduceAgentINS0_12zip_iteratorIN4cuda3std3__45tupleIJNS0_6detail15normal_iteratorINS0_10device_ptrIiEEEENS0_17counting_iteratorIlNS0_11use_defaultESI_SI_EEEEEEEPNSB_IJilEEESM_lNS1_9__extrema9arg_max_fIilNSA_4lessIiEEEEEEJSL_SN_lSS_EEEvDpT0_)
        /*01a0*/ 	.word	0x00000000


	//----- nvinfo : EIATTR_MIN_STACK_SIZE
	.align		4
.L_114:
        /*01a4*/ 	.byte	0x04, 0x12
        /*01a6*/ 	.short	(.L_116 - .L_115)
	.align		4
.L_115:
        /*01a8*/ 	.word	index@(_ZN6thrust24THRUST_300001_SM_1000_NS8cuda_cub4core6detail13_kernel_agentINS1_8__reduce11ReduceAgentIPN4cuda3std3__45tupleIJilEEESC_SB_iNS1_9__extrema9arg_max_fIilNS9_4lessIiEEEEEEJSC_SC_iSH_EEEvDpT0_)
        /*01ac*/ 	.word	0x00000000


	//----- nvinfo : EIATTR_MIN_STACK_SIZE
	.align		4
.L_116:
        /*01b0*/ 	.byte	0x04, 0x12
        /*01b2*/ 	.short	(.L_118 - .L_117)
	.align		4
.L_117:
        /*01b4*/ 	.word	index@(_ZN6thrust24THRUST_300001_SM_1000_NS8cuda_cub4core6detail13_kernel_agentINS1_8__reduce10DrainAgentIiEEJN3cub18CUB_300001_SM_10009GridQueueIjEEiEEEvDpT0_)
        /*01b8*/ 	.word	0x00000000


	//----- nvinfo : EIATTR_MIN_STACK_SIZE
	.align		4
.L_118:
        /*01bc*/ 	.byte	0x04, 0x12
        /*01be*/ 	.short	(.L_120 - .L_119)
	.align		4
.L_119:
        /*01c0*/ 	.word	index@(_ZN6thrust24THRUST_300001_SM_1000_NS8cuda_cub4core6detail13_kernel_agentINS1_8__reduce11ReduceAgentINS0_12zip_iteratorIN4cuda3std3__45tupleIJNS0_6detail15normal_iteratorINS0_10device_ptrIiEEEENS0_17counting_iteratorIlNS0_11use_defaultESI_SI_EEEEEEEPNSB_IJilEEESM_iNS1_9__extrema9arg_max_fIilNSA_4lessIiEEEEEEJSL_SN_iN3cub18CUB_300001_SM_100013GridEvenShareIiEENSV_9GridQueueIjEESS_EEEvDpT0_)
        /*01c4*/ 	.word	0x00000000


	//----- nvinfo : EIATTR_MIN_STACK_SIZE
	.align		4
.L_120:
        /*01c8*/ 	.byte	0x04, 0x12
        /*01ca*/ 	.short	(.L_122 - .L_121)
	.align		4
.L_121:
        /*01cc*/ 	.word	index@(_ZN6thrust24THRUST_300001_SM_1000_NS8cuda_cub4core6detail13_kernel_agentINS1_8__reduce11ReduceAgentINS0_12zip_iteratorIN4cuda3std3__45tupleIJNS0_6detail15normal_iteratorINS0_10device_ptrIiEEEENS0_17counting_iteratorIlNS0_11use_defaultESI_SI_EEEEEEEPNSB_IJilEEESM_iNS1_9__extrema9arg_max_fIilNSA_4lessIiEEEEEEJSL_SN_iSS_EEEvDpT0_)
        /*01d0*/ 	.word	0x00000000
.L_122:


//--------------------- .nv.compat                --------------------------
	.section	.nv.compat,"",@"SHT_CUDA_COMPAT_INFO"
	.align	4
        /*0000*/ 	.byte	0x02, 0x09, 0x00, 0x00, 0x02, 0x02, 0x01, 0x00, 0x02, 0x05, 0x05, 0x00, 0x03, 0x07, 0x01, 0x01
        /*0010*/ 	.byte	0x02, 0x03, 0x00, 0x00, 0x02, 0x06, 0x01, 0x00, 0x04, 0x0b, 0x08, 0x00, 0x09, 0x00, 0x00, 0x00
        /*0020*/ 	.byte	0x00, 0x00, 0x00, 0x00


//--------------------- .nv.info._ZN3cub18CUB_300001_SM_10006detail9transform16transform_kernelINS2_10policy_hubILb1EN4cuda3std3__45tupleIJN6thrust24THRUST_300001_SM_1000_NS6detail15normal_iteratorINSA_10device_ptrIiEEEEEEEE10policy1000El13getMovieCountSF_JPiEEEvT0_iT1_T2_DpNS2_10kernel_argIT3_EE --------------------------
	.section	.nv.info._ZN3cub18CUB_300001_SM_10006detail9transform16transform_kernelINS2_10policy_hubILb1EN4cuda3std3__45tupleIJN6thrust24THRUST_300001_SM_1000_NS6detail15normal_iteratorINSA_10device_ptrIiEEEEEEEE10policy1000El13getMovieCountSF_JPiEEEvT0_iT1_T2_DpNS2_10kernel_argIT3_EE,"",@"SHT_CUDA_INFO"
	.sectionflags	@""
	.align	4


	//----- nvinfo : EIATTR_CUDA_API_VERSION
	.align		4
        /*0000*/ 	.byte	0x04, 0x37
        /*0002*/ 	.short	(.L_124 - .L_123)
.L_123:
        /*0004*/ 	.word	0x00000082


	//----- nvinfo : EIATTR_KPARAM_INFO
	.align		4
.L_124:
        /*0008*/ 	.byte	0x04, 0x17
        /*000a*/ 	.short	(.L_126 - .L_125)
.L_125:
        /*000c*/ 	.word	0x00000000
        /*0010*/ 	.short	0x0004
        /*0012*/ 	.short	0x0030
        /*0014*/ 	.byte	0x00, 0xf0, 0x41, 0x00


	//----- nvinfo : EIATTR_KPARAM_INFO
	.align		4
.L_126:
        /*0018*/ 	.byte	0x04, 0x17
        /*001a*/ 	.short	(.L_128 - .L_127)
.L_127:
        /*001c*/ 	.word	0x00000000
        /*0020*/ 	.short	0x0003
        /*0022*/ 	.short	0x0028
        /*0024*/ 	.byte	0x00, 0xf0, 0x21, 0x00


	//----- nvinfo : EIATTR_KPARAM_INFO
	.align		4
.L_128:
        /*0028*/ 	.byte	0x04, 0x17
        /*002a*/ 	.short	(.L_130 - .L_129)
.L_129:
        /*002c*/ 	.word	0x00000000
        /*0030*/ 	.short	0x0002
        /*0032*/ 	.short	0x0010
        /*0034*/ 	.byte	0x00, 0xf0, 0x61, 0x00


	//----- nvinfo : EIATTR_KPARAM_INFO
	.align		4
.L_130:
        /*0038*/ 	.byte	0x04, 0x17
        /*003a*/ 	.short	(.L_132 - .L_131)
.L_131:
        /*003c*/ 	.word	0x00000000
        /*0040*/ 	.short	0x0001
        /*0042*/ 	.short	0x0008
        /*0044*/ 	.byte	0x00, 0xf0, 0x11, 0x00


	//----- nvinfo : EIATTR_KPARAM_INFO
	.align		4
.L_132:
        /*0048*/ 	.byte	0x04, 0x17
        /*004a*/ 	.short	(.L_134 - .L_133)
.L_133:
        /*004c*/ 	.word	0x00000000
        /*0050*/ 	.short	0x0000
        /*0052*/ 	.short	0x0000
        /*0054*/ 	.byte	0x00, 0xf0, 0x21, 0x00


	//----- nvinfo : EIATTR_SPARSE_MMA_MASK
	.align		4
.L_134:
        /*0058*/ 	.byte	0x03, 0x50
        /*005a*/ 	.short	0x0000


	//----- nvinfo : EIATTR_MAXREG_COUNT
	.align		4
        /*005c*/ 	.byte	0x03, 0x1b
        /*005e*/ 	.short	0x00ff


	//----- nvinfo : EIATTR_MERCURY_ISA_VERSION
	.align		4
        /*0060*/ 	.byte	0x03, 0x5f
        /*0062*/ 	.short	0x0101


	//----- nvinfo : EIATTR_VRC_CTA_INIT_COUNT
	.align		4
        /*0064*/ 	.byte	0x02, 0x4a
	.zero		1
	.zero		1


	//----- nvinfo : EIATTR_EXIT_INSTR_OFFSETS
	.align		4
        /*0068*/ 	.byte	0x04, 0x1c
        /*006a*/ 	.short	(.L_136 - .L_135)


	//   ....[0]....
.L_135:
        /*006c*/ 	.word	0x00000280


	//   ....[1]....
        /*0070*/ 	.word	0x00000770


	//   ....[2]....
        /*0074*/ 	.word	0x000009e0


	//   ....[3]....
        /*0078*/ 	.word	0x00000a80


	//   ....[4]....
        /*007c*/ 	.word	0x00000aa0


	//   ....[5]....
        /*0080*/ 	.word	0x00000f70


	//   ....[6]....
        /*0084*/ 	.word	0x000010f0


	//   ....[7]....
        /*0088*/ 	.word	0x000011b0


	//   ....[8]....
        /*008c*/ 	.word	0x00001240


	//   ....[9]....
        /*0090*/ 	.word	0x00001280


	//----- nvinfo : EIATTR_MAX_THREADS
	.align		4
.L_136:
        /*0094*/ 	.byte	0x04, 0x05
        /*0096*/ 	.short	(.L_138 - .L_137)
.L_137:
        /*0098*/ 	.word	0x00000080
        /*009c*/ 	.word	0x00000001
        /*00a0*/ 	.word	0x00000001


	//----- nvinfo : EIATTR_CRS_STACK_SIZE
	.align		4
.L_138:
        /*00a4*/ 	.byte	0x04, 0x1e
        /*00a6*/ 	.short	(.L_140 - .L_139)
.L_139:
        /*00a8*/ 	.word	0x00000000


	//----- nvinfo : EIATTR_CBANK_PARAM_SIZE
	.align		4
.L_140:
        /*00ac*/ 	.byte	0x03, 0x19
        /*00ae*/ 	.short	0x0040


	//----- nvinfo : EIATTR_PARAM_CBANK
	.align		4
        /*00b0*/ 	.byte	0x04, 0x0a
        /*00b2*/ 	.short	(.L_142 - .L_141)
	.align		4
.L_141:
        /*00b4*/ 	.word	index@(.nv.constant0._ZN3cub18CUB_300001_SM_10006detail9transform16transform_kernelINS2_10policy_hubILb1EN4cuda3std3__45tupleIJN6thrust24THRUST_300001_SM_1000_NS6detail15normal_iteratorINSA_10device_ptrIiEEEEEEEE10policy1000El13getMovieCountSF_JPiEEEvT0_iT1_T2_DpNS2_10kernel_argIT3_EE)
        /*00b8*/ 	.short	0x0380
        /*00ba*/ 	.short	0x0040


	//----- nvinfo : EIATTR_SW_WAR
	.align		4
.L_142:
        /*00bc*/ 	.byte	0x04, 0x36
        /*00be*/ 	.short	(.L_144 - .L_143)
.L_143:
        /*00c0*/ 	.word	0x00000008
.L_144:


//--------------------- .nv.info._ZN3cub18CUB_300001_SM_10006detail9transform16transform_kernelINS2_10policy_hubILb1EN4cuda3std3__45tupleIJN6thrust24THRUST_300001_SM_1000_NS6detail15normal_iteratorINSA_10device_ptrIiEEEEEEEE10policy1000Ei13getMovieCountSF_JPiEEEvT0_iT1_T2_DpNS2_10kernel_argIT3_EE --------------------------
	.section	.nv.info._ZN3cub18CUB_300001_SM_10006detail9transform16transform_kernelINS2_10policy_hubILb1EN4cuda3std3__45tupleIJN6thrust24THRUST_300001_SM_1000_NS6detail15normal_iteratorINSA_10device_ptrIiEEEEEEEE10policy1000Ei13getMovieCountSF_JPiEEEvT0_iT1_T2_DpNS2_10kernel_argIT3_EE,"",@"SHT_CUDA_INFO"
	.sectionflags	@""
	.align	4


	//----- nvinfo : EIATTR_CUDA_API_VERSION
	.align		4
        /*0000*/ 	.byte	0x04, 0x37
        /*0002*/ 	.short	(.L_146 - .L_145)
.L_145:
        /*0004*/ 	.word	0x00000082


	//----- nvinfo : EIATTR_KPARAM_INFO
	.align		4
.L_146:
        /*0008*/ 	.byte	0x04, 0x17
        /*000a*/ 	.short	(.L_148 - .L_147)
.L_147:
        /*000c*/ 	.word	0x00000000
        /*0010*/ 	.short	0x0004
        /*0012*/ 	.short	0x0028
        /*0014*/ 	.byte	0x00, 0xf0, 0x41, 0x00


	//----- nvinfo : EIATTR_KPARAM_INFO
	.align		4
.L_148:
        /*0018*/ 	.byte	0x04, 0x17
        /*001a*/ 	.short	(.L_150 - .L_149)
.L_149:
        /*001c*/ 	.word	0x00000000
        /*0020*/ 	.short	0x0003
        /*0022*/ 	.short	0x0020
        /*0024*/ 	.byte	0x00, 0xf0, 0x21, 0x00


	//----- nvinfo : EIATTR_KPARAM_INFO
	.align		4
.L_150:
        /*0028*/ 	.byte	0x04, 0x17
        /*002a*/ 	.short	(.L_152 - .L_151)
.L_151:
        /*002c*/ 	.word	0x00000000
        /*0030*/ 	.short	0x0002
        /*0032*/ 	.short	0x0008
        /*0034*/ 	.byte	0x00, 0xf0, 0x61, 0x00


	//----- nvinfo : EIATTR_KPARAM_INFO
	.align		4
.L_152:
        /*0038*/ 	.byte	0x04, 0x17
        /*003a*/ 	.short	(.L_154 - .L_153)
.L_153:
        /*003c*/ 	.word	0x00000000
        /*0040*/ 	.short	0x0001
        /*0042*/ 	.short	0x0004
        /*0044*/ 	.byte	0x00, 0xf0, 0x11, 0x00


	//----- nvinfo : EIATTR_KPARAM_INFO
	.align		4
.L_154:
        /*0048*/ 	.byte	0x04, 0x17
        /*004a*/ 	.short	(.L_156 - .L_155)
.L_155:
        /*004c*/ 	.word	0x00000000
        /*0050*/ 	.short	0x0000
        /*0052*/ 	.short	0x0000
        /*0054*/ 	.byte	0x00, 0xf0, 0x11, 0x00


	//----- nvinfo : EIATTR_SPARSE_MMA_MASK
	.align		4
.L_156:
        /*0058*/ 	.byte	0x03, 0x50
        /*005a*/ 	.short	0x0000


	//----- nvinfo : EIATTR_MAXREG_COUNT
	.align		4
        /*005c*/ 	.byte	0x03, 0x1b
        /*005e*/ 	.short	0x00ff


	//----- nvinfo : EIATTR_MERCURY_ISA_VERSION
	.align		4
        /*0060*/ 	.byte	0x03, 0x5f
        /*0062*/ 	.short	0x0101


	//----- nvinfo : EIATTR_VRC_CTA_INIT_COUNT
	.align		4
        /*0064*/ 	.byte	0x02, 0x4a
	.zero		1
	.zero		1


	//----- nvinfo : EIATTR_EXIT_INSTR_OFFSETS
	.align		4
        /*0068*/ 	.byte	0x04, 0x1c
        /*006a*/ 	.short	(.L_158 - .L_157)


	//   ....[0]....
.L_157:
        /*006c*/ 	.word	0x000001d0


	//   ....[1]....
        /*0070*/ 	.word	0x00000680


	//   ....[2]....
        /*0074*/ 	.word	0x00000800


	//   ....[3]....
        /*0078*/ 	.word	0x000008d0


	//   ....[4]....
        /*007c*/ 	.word	0x00000960


	//   ....[5]....
        /*0080*/ 	.word	0x000009a0


	//   ....[6]....
        /*0084*/ 	.word	0x000009c0


	//   ....[7]....
        /*0088*/ 	.word	0x00000eb0


	//   ....[8]....
        /*008c*/ 	.word	0x00001040


	//   ....[9]....
        /*0090*/ 	.word	0x000010c0


	//----- nvinfo : EIATTR_MAX_THREADS
	.align		4
.L_158:
        /*0094*/ 	.byte	0x04, 0x05
        /*0096*/ 	.short	(.L_160 - .L_159)
.L_159:
        /*0098*/ 	.word	0x00000080
        /*009c*/ 	.word	0x00000001
        /*00a0*/ 	.word	0x00000001


	//----- nvinfo : EIATTR_CRS_STACK_SIZE
	.align		4
.L_160:
        /*00a4*/ 	.byte	0x04, 0x1e
        /*00a6*/ 	.short	(.L_162 - .L_161)
.L_161:
        /*00a8*/ 	.word	0x00000000


	//----- nvinfo : EIATTR_CBANK_PARAM_SIZE
	.align		4
.L_162:
        /*00ac*/ 	.byte	0x03, 0x19
        /*00ae*/ 	.short	0x0038


	//----- nvinfo : EIATTR_PARAM_CBANK
	.align		4
        /*00b0*/ 	.byte	0x04, 0x0a
        /*00b2*/ 	.short	(.L_164 - .L_163)
	.align		4
.L_163:
        /*00b4*/ 	.word	index@(.nv.constant0._ZN3cub18CUB_300001_SM_10006detail9transform16transform_kernelINS2_10policy_hubILb1EN4cuda3std3__45tupleIJN6thrust24THRUST_300001_SM_1000_NS6detail15normal_iteratorINSA_10device_ptrIiEEEEEEEE10policy1000Ei13getMovieCountSF_JPiEEEvT0_iT1_T2_DpNS2_10kernel_argIT3_EE)
        /*00b8*/ 	.short	0x0380
        /*00ba*/ 	.short	0x0038


	//----- nvinfo : EIATTR_SW_WAR
	.align		4
.L_164:
        /*00bc*/ 	.byte	0x04, 0x36
        /*00be*/ 	.short	(.L_166 - .L_165)
.L_165:
        /*00c0*/ 	.word	0x00000008
.L_166:


//--------------------- .nv.info._ZN3cub18CUB_300001_SM_10006detail8for_each13static_kernelINS2_12policy_hub_t12policy_500_tElN6thrust24THRUST_300001_SM_1000_NS8cuda_cub10__tabulate7functorINS7_6detail15normal_iteratorINS7_10device_ptrIiEEEENS7_6system6detail7generic6detail22compute_sequence_valueIivEElEEEEvT0_T1_ --------------------------
	.section	.nv.info._ZN3cub18CUB_300001_SM_10006detail8for_each13static_kernelINS2_12policy_hub_t12policy_500_tElN6thrust24THRUST_300001_SM_1000_NS8cuda_cub10__tabulate7functorINS7_6detail15normal_iteratorINS7_10device_ptrIiEEEENS7_6system6detail7generic6detail22compute_sequence_valueIivEElEEEEvT0_T1_,"",@"SHT_CUDA_INFO"
	.sectionflags	@""
	.align	4


	//----- nvinfo : EIATTR_CUDA_API_VERSION
	.align		4
        /*0000*/ 	.byte	0x04, 0x37
        /*0002*/ 	.short	(.L_168 - .L_167)
.L_167:
        /*0004*/ 	.word	0x00000082


	//----- nvinfo : EIATTR_KPARAM_INFO
	.align		4
.L_168:
        /*0008*/ 	.byte	0x04, 0x17
        /*000a*/ 	.short	(.L_170 - .L_169)
.L_169:
        /*000c*/ 	.word	0x00000000
        /*0010*/ 	.short	0x0001
        /*0012*/ 	.short	0x0008
        /*0014*/ 	.byte	0x00, 0xf0, 0x41, 0x00


	//----- nvinfo : EIATTR_KPARAM_INFO
	.align		4
.L_170:
        /*0018*/ 	.byte	0x04, 0x17
        /*001a*/ 	.short	(.L_172 - .L_171)
.L_171:
        /*001c*/ 	.word	0x00000000
        /*0020*/ 	.short	0x0000
        /*0022*/ 	.short	0x0000
        /*0024*/ 	.byte	0x00, 0xf0, 0x21, 0x00


	//----- nvinfo : EIATTR_SPARSE_MMA_MASK
	.align		4
.L_172:
        /*0028*/ 	.byte	0x03, 0x50
        /*002a*/ 	.short	0x0000


	//----- nvinfo : EIATTR_MAXREG_COUNT
	.align		4
        /*002c*/ 	.byte	0x03, 0x1b
        /*002e*/ 	.short	0x00ff


	//----- nvinfo : EIATTR_MERCURY_ISA_VERSION
	.align		4
        /*0030*/ 	.byte	0x03, 0x5f
        /*0032*/ 	.short	0x0101


	//----- nvinfo : EIATTR_VRC_CTA_INIT_COUNT
	.align		4
        /*0034*/ 	.byte	0x02, 0x4a
	.zero		1
	.zero		1


	//----- nvinfo : EIATTR_EXIT_INSTR_OFFSETS
	.align		4
        /*0038*/ 	.byte	0x04, 0x1c
        /*003a*/ 	.short	(.L_174 - .L_173)


	//   ....[0]....
.L_173:
        /*003c*/ 	.word	0x00000160


	//   ....[1]....
        /*0040*/ 	.word	0x000002b0


	//   ....[2]....
        /*0044*/ 	.word	0x00000340


	//----- nvinfo : EIATTR_MAX_THREADS
	.align		4
.L_174:
        /*0048*/ 	.byte	0x04, 0x05
        /*004a*/ 	.short	(.L_176 - .L_175)
.L_175:
        /*004c*/ 	.word	0x00000100
        /*0050*/ 	.word	0x00000001
        /*0054*/ 	.word	0x00000001


	//----- nvinfo : EIATTR_CRS_STACK_SIZE
	.align		4
.L_176:
        /*0058*/ 	.byte	0x04, 0x1e
        /*005a*/ 	.short	(.L_178 - .L_177)
.L_177:
        /*005c*/ 	.word	0x00000000


	//----- nvinfo : EIATTR_CBANK_PARAM_SIZE
	.align		4
.L_178:
        /*0060*/ 	.byte	0x03, 0x19
        /*0062*/ 	.short	0x0018


	//----- nvinfo : EIATTR_PARAM_CBANK
	.align		4
        /*0064*/ 	.byte	0x04, 0x0a
        /*0066*/ 	.short	(.L_180 - .L_179)
	.align		4
.L_179:
        /*0068*/ 	.word	index@(.nv.constant0._ZN3cub18CUB_300001_SM_10006detail8for_each13static_kernelINS2_12policy_hub_t12policy_500_tElN6thrust24THRUST_300001_SM_1000_NS8cuda_cub10__tabulate7functorINS7_6detail15normal_iteratorINS7_10device_ptrIiEEEENS7_6system6detail7generic6detail22compute_sequence_valueIivEElEEEEvT0_T1_)
        /*006c*/ 	.short	0x0380
        /*006e*/ 	.short	0x0018


	//----- nvinfo : EIATTR_SW_WAR
	.align		4
.L_180:
        /*0070*/ 	.byte	0x04, 0x36
        /*0072*/ 	.short	(.L_182 - .L_181)
.L_181:
        /*0074*/ 	.word	0x00000008
.L_182:


//--------------------- .nv.info._ZN3cub18CUB_300001_SM_10006detail8for_each13static_kernelINS2_12policy_hub_t12policy_500_tEmN6thrust24THRUST_300001_SM_1000_NS8cuda_cub20__uninitialized_fill7functorINS7_10device_ptrIiEEiEEEEvT0_T1_ --------------------------
	.section	.nv.info._ZN3cub18CUB_300001_SM_10006detail8for_each13static_kernelINS2_12policy_hub_t12policy_500_tEmN6thrust24THRUST_300001_SM_1000_NS8cuda_cub20__uninitialized_fill7functorINS7_10device_ptrIiEEiEEEEvT0_T1_,"",@"SHT_CUDA_INFO"
	.sectionflags	@""
	.align	4


	//----- nvinfo : EIATTR_CUDA_API_VERSION
	.align		4
        /*0000*/ 	.byte	0x04, 0x37
        /*0002*/ 	.short	(.L_184 - .L_183)
.L_183:
        /*0004*/ 	.word	0x00000082


	//----- nvinfo : EIATTR_KPARAM_INFO
	.align		4
.L_184:
        /*0008*/ 	.byte	0x04, 0x17
        /*000a*/ 	.short	(.L_186 - .L_185)
.L_185:
        /*000c*/ 	.word	0x00000000
        /*0010*/ 	.short	0x0001
        /*0012*/ 	.short	0x0008
        /*0014*/ 	.byte	0x00, 0xf0, 0x41, 0x00


	//----- nvinfo : EIATTR_KPARAM_INFO
	.align		4
.L_186:
        /*0018*/ 	.byte	0x04, 0x17
        /*001a*/ 	.short	(.L_188 - .L_187)
.L_187:
        /*001c*/ 	.word	0x00000000
        /*0020*/ 	.short	0x0000
        /*0022*/ 	.short	0x0000
        /*0024*/ 	.byte	0x00, 0xf0, 0x21, 0x00


	//----- nvinfo : EIATTR_SPARSE_MMA_MASK
	.align		4
.L_188:
        /*0028*/ 	.byte	0x03, 0x50
        /*002a*/ 	.short	0x0000


	//----- nvinfo : EIATTR_MAXREG_COUNT
	.align		4
        /*002c*/ 	.byte	0x03, 0x1b
        /*002e*/ 	.short	0x00ff


	//----- nvinfo : EIATTR_MERCURY_ISA_VERSION
	.align		4
        /*0030*/ 	.byte	0x03, 0x5f
        /*0032*/ 	.short	0x0101


	//----- nvinfo : EIATTR_VRC_CTA_INIT_COUNT
	.align		4
        /*0034*/ 	.byte	0x02, 0x4a
	.zero		1
	.zero		1


	//----- nvinfo : EIATTR_EXIT_INSTR_OFFSETS
	.align		4
        /*0038*/ 	.byte	0x04, 0x1c
        /*003a*/ 	.short	(.L_190 - .L_189)


	//   ....[0]....
.L_189:
        /*003c*/ 	.word	0x00000130


	//   ....[1]....
        /*0040*/ 	.word	0x00000230


	//   ....[2]....
        /*0044*/ 	.word	0x00000260


	//----- nvinfo : EIATTR_MAX_THREADS
	.align		4
.L_190:
        /*0048*/ 	.byte	0x04, 0x05
        /*004a*/ 	.short	(.L_192 - .L_191)
.L_191:
        /*004c*/ 	.word	0x00000100
        /*0050*/ 	.word	0x00000001
        /*0054*/ 	.word	0x00000001


	//----- nvinfo : EIATTR_CBANK_PARAM_SIZE
	.align		4
.L_192:
        /*0058*/ 	.byte	0x03, 0x19
        /*005a*/ 	.short	0x0018


	//----- nvinfo : EIATTR_PARAM_CBANK
	.align		4
        /*005c*/ 	.byte	0x04, 0x0a
        /*005e*/ 	.short	(.L_194 - .L_193)
	.align		4
.L_193:
        /*0060*/ 	.word	index@(.nv.constant0._ZN3cub18CUB_300001_SM_10006detail8for_each13static_kernelINS2_12policy_hub_t12policy_500_tEmN6thrust24THRUST_300001_SM_1000_NS8cuda_cub20__uninitialized_fill7functorINS7_10device_ptrIiEEiEEEEvT0_T1_)
        /*0064*/ 	.short	0x0380
        /*0066*/ 	.short	0x0018


	//----- nvinfo : EIATTR_SW_WAR
	.align		4
.L_194:
        /*0068*/ 	.byte	0x04, 0x36
        /*006a*/ 	.short	(.L_196 - .L_195)
.L_195:
        /*006c*/ 	.word	0x00000008
.L_196:


//--------------------- .nv.info._ZN3cub18CUB_300001_SM_10006detail11EmptyKernelIvEEvv --------------------------
	.section	.nv.info._ZN3cub18CUB_300001_SM_10006detail11EmptyKernelIvEEvv,"",@"SHT_CUDA_INFO"
	.sectionflags	@""
	.align	4


	//----- nvinfo : EIATTR_CUDA_API_VERSION
	.align		4
        /*0000*/ 	.byte	0x04, 0x37
        /*0002*/ 	.short	(.L_198 - .L_197)
.L_197:
        /*0004*/ 	.word	0x00000082


	//----- nvinfo : EIATTR_SPARSE_MMA_MASK
	.align		4
.L_198:
        /*0008*/ 	.byte	0x03, 0x50
        /*000a*/ 	.short	0x0000


	//----- nvinfo : EIATTR_MAXREG_COUNT
	.align		4
        /*000c*/ 	.byte	0x03, 0x1b
        /*000e*/ 	.short	0x00ff


	//----- nvinfo : EIATTR_MERCURY_ISA_VERSION
	.align		4
        /*0010*/ 	.byte	0x03, 0x5f
        /*0012*/ 	.short	0x0101


	//----- nvinfo : EIATTR_VRC_CTA_INIT_COUNT
	.align		4
        /*0014*/ 	.byte	0x02, 0x4a
	.zero		1
	.zero		1


	//----- nvinfo : EIATTR_EXIT_INSTR_OFFSETS
	.align		4
        /*0018*/ 	.byte	0x04, 0x1c
        /*001a*/ 	.short	(.L_200 - .L_199)


	//   ....[0]....
.L_199:
        /*001c*/ 	.word	0x00000010


	//----- nvinfo : EIATTR_SW_WAR
	.align		4
.L_200:
        /*0020*/ 	.byte	0x04, 0x36
        /*0022*/ 	.short	(.L_202 - .L_201)
.L_201:
        /*0024*/ 	.word	0x00000008
.L_202:


//--------------------- .nv.info._ZN6thrust24THRUST_300001_SM_1000_NS8cuda_cub4core6detail13_kernel_agentINS1_8__reduce11ReduceAgentIPN4cuda3std3__45tupleIJilEEESC_SB_lNS1_9__extrema9arg_max_fIilNS9_4lessIiEEEEEEJSC_SC_iSH_EEEvDpT0_ --------------------------
	.section	.nv.info._ZN6thrust24THRUST_300001_SM_1000_NS8cuda_cub4core6detail13_kernel_agentINS1_8__reduce11ReduceAgentIPN4cuda3std3__45tupleIJilEEESC_SB_lNS1_9__extrema9arg_max_fIilNS9_4lessIiEEEEEEJSC_SC_iSH_EEEvDpT0_,"",@"SHT_CUDA_INFO"
	.sectionflags	@""
	.align	4


	//----- nvinfo : EIATTR_CUDA_API_VERSION
	.align		4
        /*0000*/ 	.byte	0x04, 0x37
        /*0002*/ 	.short	(.L_204 - .L_203)
.L_203:
        /*0004*/ 	.word	0x00000082


	//----- nvinfo : EIATTR_KPARAM_INFO
	.align		4
.L_204:
        /*0008*/ 	.byte	0x04, 0x17
        /*000a*/ 	.short	(.L_206 - .L_205)
.L_205:
        /*000c*/ 	.word	0x00000000
        /*0010*/ 	.short	0x0003
        /*0012*/ 	.short	0x0014
        /*0014*/ 	.byte	0x00, 0xf0, 0x05, 0x00


	//----- nvinfo : EIATTR_KPARAM_INFO
	.align		4
.L_206:
        /*0018*/ 	.byte	0x04, 0x17
        /*001a*/ 	.short	(.L_208 - .L_207)
.L_207:
        /*001c*/ 	.word	0x00000000
        /*0020*/ 	.short	0x0002
        /*0022*/ 	.short	0x0010
        /*0024*/ 	.byte	0x00, 0xf0, 0x11, 0x00


	//----- nvinfo : EIATTR_KPARAM_INFO
	.align		4
.L_208:
        /*0028*/ 	.byte	0x04, 0x17
        /*002a*/ 	.short	(.L_210 - .L_209)
.L_209:
        /*002c*/ 	.word	0x00000000
        /*0030*/ 	.short	0x0001
        /*0032*/ 	.short	0x0008
        /*0034*/ 	.byte	0x00, 0xf5, 0x21, 0x00


	//----- nvinfo : EIATTR_KPARAM_INFO
	.align		4
.L_210:
        /*0038*/ 	.byte	0x04, 0x17
        /*003a*/ 	.short	(.L_212 - .L_211)
.L_211:
        /*003c*/ 	.word	0x00000000
        /*0040*/ 	.short	0x0000
        /*0042*/ 	.short	0x0000
        /*0044*/ 	.byte	0x00, 0xf5, 0x21, 0x00


	//----- nvinfo : EIATTR_SPARSE_MMA_MASK
	.align		4
.L_212:
        /*0048*/ 	.byte	0x03, 0x50
        /*004a*/ 	.short	0x0000


	//----- nvinfo : EIATTR_MAXREG_COUNT
	.align		4
        /*004c*/ 	.byte	0x03, 0x1b
        /*004e*/ 	.short	0x00ff


	//----- nvinfo : EIATTR_NUM_BARRIERS
	.align		4
        /*0050*/ 	.byte	0x02, 0x4c
        /*0052*/ 	.byte	0x01
	.zero		1


	//----- nvinfo : EIATTR_MERCURY_ISA_VERSION
	.align		4
        /*0054*/ 	.byte	0x03, 0x5f
        /*0056*/ 	.short	0x0101


	//----- nvinfo : EIATTR_COOP_GROUP_MASK_REGIDS
	.align		4
        /*0058*/ 	.byte	0x04, 0x29
        /*005a*/ 	.short	(.L_214 - .L_213)


	//   ....[0]....
.L_213:
        /*005c*/ 	.word	0xffffffff


	//   ....[1]....
        /*0060*/ 	.word	0xffffffff


	//   ....[2]....
        /*0064*/ 	.word	0xffffffff


	//   ....[3]....
        /*0068*/ 	.word	0xffffffff


	//   ....[4]....
        /*006c*/ 	.word	0xffffffff


	//   ....[5]....
        /*0070*/ 	.word	0xffffffff


	//   ....[6]....
        /*0074*/ 	.word	0xffffffff


	//   ....[7]....
        /*0078*/ 	.word	0xffffffff


	//   ....[8]....
        /*007c*/ 	.word	0xffffffff


	//   ....[9]....
        /*0080*/ 	.word	0xffffffff


	//   ....[10]....
        /*0084*/ 	.word	0xffffffff


	//   ....[11]....
        /*0088*/ 	.word	0xffffffff


	//   ....[12]....
        /*008c*/ 	.word	0xffffffff


	//   ....[13]....
        /*0090*/ 	.word	0xffffffff


	//   ....[14]....
        /*0094*/ 	.word	0xffffffff


	//   ....[15]....
        /*0098*/ 	.word	0xffffffff


	//   ....[16]....
        /*009c*/ 	.word	0xffffffff


	//   ....[17]....
        /*00a0*/ 	.word	0xffffffff


	//   ....[18]....
        /*00a4*/ 	.word	0xffffffff


	//   ....[19]....
        /*00a8*/ 	.word	0xffffffff


	//   ....[20]....
        /*00ac*/ 	.word	0xffffffff


	//   ....[21]....
        /*00b0*/ 	.word	0xffffffff


	//   ....[22]....
        /*00b4*/ 	.word	0xffffffff


	//   ....[23]....
        /*00b8*/ 	.word	0xffffffff


	//   ....[24]....
        /*00bc*/ 	.word	0xffffffff


	//   ....[25]....
        /*00c0*/ 	.word	0xffffffff


	//   ....[26]....
        /*00c4*/ 	.word	0xffffffff


	//   ....[27]....
        /*00c8*/ 	.word	0xffffffff


	//   ....[28]....
        /*00cc*/ 	.word	0xffffffff


	//   ....[29]....
        /*00d0*/ 	.word	0xffffffff


	//   ....[30]....
        /*00d4*/ 	.word	0xffffffff


	//   ....[31]....
        /*00d8*/ 	.word	0xffffffff


	//   ....[32]....
        /*00dc*/ 	.word	0xffffffff


	//   ....[33]....
        /*00e0*/ 	.word	0xffffffff


	//   ....[34]....
        /*00e4*/ 	.word	0xffffffff


	//   ....[35]....
        /*00e8*/ 	.word	0xffffffff


	//   ....[36]....
        /*00ec*/ 	.word	0xffffffff


	//   ....[37]....
        /*00f0*/ 	.word	0xffffffff


	//   ....[38]....
        /*00f4*/ 	.word	0xffffffff


	//   ....[39]....
        /*00f8*/ 	.word	0xffffffff


	//   ....[40]....
        /*00fc*/ 	.word	0xffffffff


	//   ....[41]....
        /*0100*/ 	.word	0xffffffff


	//   ....[42]....
        /*0104*/ 	.word	0xffffffff


	//   ....[43]....
        /*0108*/ 	.word	0xffffffff


	//   ....[44]....
        /*010c*/ 	.word	0xffffffff


	//----- nvinfo : EIATTR_COOP_GROUP_INSTR_OFFSETS
	.align		4
.L_214:
        /*0110*/ 	.byte	0x04, 0x28
        /*0112*/ 	.short	(.L_216 - .L_215)


	//   ....[0]....
.L_215:
        /*0114*/ 	.word	0x00000a60


	//   ....[1]....
        /*0118*/ 	.word	0x00000a90


	//   ....[2]....
        /*011c*/ 	.word	0x00000aa0


	//   ....[3]....
        /*0120*/ 	.word	0x00000c00


	//   ....[4]....
        /*0124*/ 	.word	0x00000c40


	//   ....[5]....
        /*0128*/ 	.word	0x00000c80


	//   ....[6]....
        /*012c*/ 	.word	0x00000dc0


	//   ....[7]....
        /*0130*/ 	.word	0x00000df0


	//   ....[8]....
        /*0134*/ 	.word	0x00000e20


	//   ....[9]....
        /*0138*/ 	.word	0x00000f50


	//   ....[10]....
        /*013c*/ 	.word	0x00000f80


	//   ....[11]....
        /*0140*/ 	.word	0x00000fb0


	//   ....[12]....
        /*0144*/ 	.word	0x000010e0


	//   ....[13]....
        /*0148*/ 	.word	0x00001110


	//   ....[14]....
        /*014c*/ 	.word	0x00001140


	//   ....[15]....
        /*0150*/ 	.word	0x00001d00


	//   ....[16]....
        /*0154*/ 	.word	0x00001d10


	//   ....[17]....
        /*0158*/ 	.word	0x00001d20


	//   ....[18]....
        /*015c*/ 	.word	0x00001ef0


	//   ....[19]....
        /*0160*/ 	.word	0x00001f30


	//   ....[20]....
        /*0164*/ 	.word	0x00001f60


	//   ....[21]....
        /*0168*/ 	.word	0x00002090


	//   ....[22]....
        /*016c*/ 	.word	0x000020c0


	//   ....[23]....
        /*0170*/ 	.word	0x000020f0


	//   ....[24]....
        /*0174*/ 	.word	0x00002220


	//   ....[25]....
        /*0178*/ 	.word	0x00002250


	//   ....[26]....
        /*017c*/ 	.word	0x00002280


	//   ....[27]....
        /*0180*/ 	.word	0x000023b0


	//   ....[28]....
        /*0184*/ 	.word	0x000023e0


	//   ....[29]....
        /*0188*/ 	.word	0x00002410


	//   ....[30]....
        /*018c*/ 	.word	0x00004a60


	//   ....[31]....
        /*0190*/ 	.word	0x00004a80


	//   ....[32]....
        /*0194*/ 	.word	0x00004a90


	//   ....[33]....
        /*0198*/ 	.word	0x00004c30


	//   ....[34]....
        /*019c*/ 	.word	0x00004c60


	//   ....[35]....
        /*01a0*/ 	.word	0x00004c90


	//   ....[36]....
        /*01a4*/ 	.word	0x00004dc0


	//   ....[37]....
        /*01a8*/ 	.word	0x00004df0


	//   ....[38]....
        /*01ac*/ 	.word	0x00004e20


	//   ....[39]....
        /*01b0*/ 	.word	0x00004f50


	//   ....[40]....
        /*01b4*/ 	.word	0x00004f80


	//   ....[41]....
        /*01b8*/ 	.word	0x00004fb0


	//   ....[42]....
        /*01bc*/ 	.word	0x000050e0


	//   ....[43]....
        /*01c0*/ 	.word	0x00005110


	//   ....[44]....
        /*01c4*/ 	.word	0x00005140


	//----- nvinfo : EIATTR_VRC_CTA_INIT_COUNT
	.align		4
.L_216:
        /*01c8*/ 	.byte	0x02, 0x4a
	.zero		1
	.zero		1


	//----- nvinfo : EIATTR_EXIT_INSTR_OFFSETS
	.align		4
        /*01cc*/ 	.byte	0x04, 0x1c
        /*01ce*/ 	.short	(.L_218 - .L_217)


	//   ....[0]....
.L_217:
        /*01d0*/ 	.word	0x00000030


	//   ....[1]....
        /*01d4*/ 	.word	0x00005c50


	//   ....[2]....
        /*01d8*/ 	.word	0x00005cc0


	//----- nvinfo : EIATTR_MAX_THREADS
	.align		4
.L_218:
        /*01dc*/ 	.byte	0x04, 0x05
        /*01de*/ 	.short	(.L_220 - .L_219)
.L_219:
        /*01e0*/ 	.word	0x00000100
        /*01e4*/ 	.word	0x00000001
        /*01e8*/ 	.word	0x00000001


	//----- nvinfo : EIATTR_CRS_STACK_SIZE
	.align		4
.L_220:
        /*01ec*/ 	.byte	0x04, 0x1e
        /*01ee*/ 	.short	(.L_222 - .L_221)
.L_221:
        /*01f0*/ 	.word	0x00000000


	//----- nvinfo : EIATTR_CBANK_PARAM_SIZE
	.align		4
.L_222:
        /*01f4*/ 	.byte	0x03, 0x19
        /*01f6*/ 	.short	0x0015


	//----- nvinfo : EIATTR_PARAM_CBANK
	.align		4
        /*01f8*/ 	.byte	0x04, 0x0a
        /*01fa*/ 	.short	(.L_224 - .L_223)
	.align		4
.L_223:
        /*01fc*/ 	.word	index@(.nv.constant0._ZN6thrust24THRUST_300001_SM_1000_NS8cuda_cub4core6detail13_kernel_agentINS1_8__reduce11ReduceAgentIPN4cuda3std3__45tupleIJilEEESC_SB_lNS1_9__extrema9arg_max_fIilNS9_4lessIiEEEEEEJSC_SC_iSH_EEEvDpT0_)
        /*0200*/ 	.short	0x0380
        /*0202*/ 	.short	0x0015


	//----- nvinfo : EIATTR_SW_WAR
	.align		4
.L_224:
        /*0204*/ 	.byte	0x04, 0x36
        /*0206*/ 	.short	(.L_226 - .L_225)
.L_225:
        /*0208*/ 	.word	0x00000008
.L_226:


//--------------------- .nv.info._ZN6thrust24THRUST_300001_SM_1000_NS8cuda_cub4core6detail13_kernel_agentINS1_8__reduce10DrainAgentIlEEJN3cub18CUB_300001_SM_10009GridQueueIyEElEEEvDpT0_ --------------------------
	.section	.nv.info._ZN6thrust24THRUST_300001_SM_1000_NS8cuda_cub4core6detail13_kernel_agentINS1_8__reduce10DrainAgentIlEEJN3cub18CUB_300001_SM_10009GridQueueIyEElEEEvDpT0_,"",@"SHT_CUDA_INFO"
	.sectionflags	@""
	.align	4


	//----- nvinfo : EIATTR_CUDA_API_VERSION
	.align		4
        /*0000*/ 	.byte	0x04, 0x37
        /*0002*/ 	.short	(.L_228 - .L_227)
.L_227:
        /*0004*/ 	.word	0x00000082


	//----- nvinfo : EIATTR_KPARAM_INFO
	.align		4
.L_228:
        /*0008*/ 	.byte	0x04, 0x17
        /*000a*/ 	.short	(.L_230 - .L_229)
.L_229:
        /*000c*/ 	.word	0x00000000
        /*0010*/ 	.short	0x0001
        /*0012*/ 	.short	0x0008
        /*0014*/ 	.byte	0x00, 0xf0, 0x21, 0x00


	//----- nvinfo : EIATTR_KPARAM_INFO
	.align		4
.L_230:
        /*0018*/ 	.byte	0x04, 0x17
        /*001a*/ 	.short	(.L_232 - .L_231)
.L_231:
        /*001c*/ 	.word	0x00000000
        /*0020*/ 	.short	0x0000
        /*0022*/ 	.short	0x0000
        /*0024*/ 	.byte	0x00, 0xf0, 0x21, 0x00


	//----- nvinfo : EIATTR_SPARSE_MMA_MASK
	.align		4
.L_232:
        /*0028*/ 	.byte	0x03, 0x50
        /*002a*/ 	.short	0x0000


	//----- nvinfo : EIATTR_MAXREG_COUNT
	.align		4
        /*002c*/ 	.byte	0x03, 0x1b
        /*002e*/ 	.short	0x00ff


	//----- nvinfo : EIATTR_MERCURY_ISA_VERSION
	.align		4
        /*0030*/ 	.byte	0x03, 0x5f
        /*0032*/ 	.short	0x0101


	//----- nvinfo : EIATTR_VRC_CTA_INIT_COUNT
	.align		4
        /*0034*/ 	.byte	0x02, 0x4a
	.zero		1
	.zero		1


	//----- nvinfo : EIATTR_EXIT_INSTR_OFFSETS
	.align		4
        /*0038*/ 	.byte	0x04, 0x1c
        /*003a*/ 	.short	(.L_234 - .L_233)


	//   ....[0]....
.L_233:
        /*003c*/ 	.word	0x00000060


	//----- nvinfo : EIATTR_MAX_THREADS
	.align		4
.L_234:
        /*0040*/ 	.byte	0x04, 0x05
        /*0042*/ 	.short	(.L_236 - .L_235)
.L_235:
        /*0044*/ 	.word	0x00000001
        /*0048*/ 	.word	0x00000001
        /*004c*/ 	.word	0x00000001


	//----- nvinfo : EIATTR_CBANK_PARAM_SIZE
	.align		4
.L_236:
        /*0050*/ 	.byte	0x03, 0x19
        /*0052*/ 	.short	0x0010


	//----- nvinfo : EIATTR_PARAM_CBANK
	.align		4
        /*0054*/ 	.byte	0x04, 0x0a
        /*0056*/ 	.short	(.L_238 - .L_237)
	.align		4
.L_237:
        /*0058*/ 	.word	index@(.nv.constant0._ZN6thrust24THRUST_300001_SM_1000_NS8cuda_cub4core6detail13_kernel_agentINS1_8__reduce10DrainAgentIlEEJN3cub18CUB_300001_SM_10009GridQueueIyEElEEEvDpT0_)
        /*005c*/ 	.short	0x0380
        /*005e*/ 	.short	0x0010


	//----- nvinfo : EIATTR_SW_WAR
	.align		4
.L_238:
        /*0060*/ 	.byte	0x04, 0x36
        /*0062*/ 	.short	(.L_240 - .L_239)
.L_239:
        /*0064*/ 	.word	0x00000008
.L_240:


//--------------------- .nv.info._ZN6thrust24THRUST_300001_SM_1000_NS8cuda_cub4core6detail13_kernel_agentINS1_8__reduce11ReduceAgentINS0_12zip_iteratorIN4cuda3std3__45tupleIJNS0_6detail15normal_iteratorINS0_10device_ptrIiEEEENS0_17counting_iteratorIlNS0_11use_defaultESI_SI_EEEEEEEPNSB_IJilEEESM_lNS1_9__extrema9arg_max_fIilNSA_4lessIiEEEEEEJSL_SN_lN3cub18CUB_300001_SM_100013GridEvenShareIlEENSV_9GridQueueIyEESS_EEEvDpT0_ --------------------------
	.section	.nv.info._ZN6thrust24THRUST_300001_SM_1000_NS8cuda_cub4core6detail13_kernel_agentINS1_8__reduce11ReduceAgentINS0_12zip_iteratorIN4cuda3std3__45tupleIJNS0_6detail15normal_iteratorINS0_10device_ptrIiEEEENS0_17counting_iteratorIlNS0_11use_defaultESI_SI_EEEEEEEPNSB_IJilEEESM_lNS1_9__extrema9arg_max_fIilNSA_4lessIiEEEEEEJSL_SN_lN3cub18CUB_300001_SM_100013GridEvenShareIlEENSV_9GridQueueIyEESS_EEEvDpT0_,"",@"SHT_CUDA_INFO"
	.sectionflags	@""
	.align	4


	//----- nvinfo : EIATTR_CUDA_API_VERSION
	.align		4
        /*0000*/ 	.byte	0x04, 0x37
        /*0002*/ 	.short	(.L_242 - .L_241)
.L_241:
        /*0004*/ 	.word	0x00000082


	//----- nvinfo : EIATTR_KPARAM_INFO
	.align		4
.L_242:
        /*0008*/ 	.byte	0x04, 0x17
        /*000a*/ 	.short	(.L_244 - .L_243)
.L_243:
        /*000c*/ 	.word	0x00000000
        /*0010*/ 	.short	0x0005
        /*0012*/ 	.short	0x0070
        /*0014*/ 	.byte	0x00, 0xf0, 0x05, 0x00


	//----- nvinfo : EIATTR_KPARAM_INFO
	.align		4
.L_244:
        /*0018*/ 	.byte	0x04, 0x17
        /*001a*/ 	.short	(.L_246 - .L_245)
.L_245:
        /*001c*/ 	.word	0x00000000
        /*0020*/ 	.short	0x0004
        /*0022*/ 	.short	0x0068
        /*0024*/ 	.byte	0x00, 0xf0, 0x21, 0x00


	//----- nvinfo : EIATTR_KPARAM_INFO
	.align		4
.L_246:
        /*0028*/ 	.byte	0x04, 0x17
        /*002a*/ 	.short	(.L_248 - .L_247)
.L_247:
        /*002c*/ 	.word	0x00000000
        /*0030*/ 	.short	0x0003
        /*0032*/ 	.short	0x0020
        /*0034*/ 	.byte	0x00, 0xf0, 0x21, 0x01


	//----- nvinfo : EIATTR_KPARAM_INFO
	.align		4
.L_248:
        /*0038*/ 	.byte	0x04, 0x17
        /*003a*/ 	.short	(.L_250 - .L_249)
.L_249:
        /*003c*/ 	.word	0x00000000
        /*0040*/ 	.short	0x0002
        /*0042*/ 	.short	0x0018
        /*0044*/ 	.byte	0x00, 0xf0, 0x21, 0x00


	//----- nvinfo : EIATTR_KPARAM_INFO
	.align		4
.L_250:
        /*0048*/ 	.byte	0x04, 0x17
        /*004a*/ 	.short	(.L_252 - .L_251)
.L_251:
        /*004c*/ 	.word	0x00000000
        /*0050*/ 	.short	0x0001
        /*0052*/ 	.short	0x0010
        /*0054*/ 	.byte	0x00, 0xf5, 0x21, 0x00


	//----- nvinfo : EIATTR_KPARAM_INFO
	.align		4
.L_252:
        /*0058*/ 	.byte	0x04, 0x17
        /*005a*/ 	.short	(.L_254 - .L_253)
.L_253:
        /*005c*/ 	.word	0x00000000
        /*0060*/ 	.short	0x0000
        /*0062*/ 	.short	0x0000
        /*0064*/ 	.byte	0x00, 0xf0, 0x41, 0x00


	//----- nvinfo : EIATTR_SPARSE_MMA_MASK
	.align		4
.L_254:
        /*0068*/ 	.byte	0x03, 0x50
        /*006a*/ 	.short	0x0000


	//----- nvinfo : EIATTR_MAXREG_COUNT
	.align		4
        /*006c*/ 	.byte	0x03, 0x1b
        /*006e*/ 	.short	0x00ff


	//----- nvinfo : EIATTR_NUM_BARRIERS
	.align		4
        /*0070*/ 	.byte	0x02, 0x4c
        /*0072*/ 	.byte	0x01
	.zero		1


	//----- nvinfo : EIATTR_MERCURY_ISA_VERSION
	.align		4
        /*0074*/ 	.byte	0x03, 0x5f
        /*0076*/ 	.short	0x0101


	//----- nvinfo : EIATTR_COOP_GROUP_MASK_REGIDS
	.align		4
        /*0078*/ 	.byte	0x04, 0x29
        /*007a*/ 	.short	(.L_256 - .L_255)


	//   ....[0]....
.L_255:
        /*007c*/ 	.word	0xffffffff


	//   ....[1]....
        /*0080*/ 	.word	0xffffffff


	//   ....[2]....
        /*0084*/ 	.word	0xffffffff


	//   ....[3]....
        /*0088*/ 	.word	0xffffffff


	//   ....[4]....
        /*008c*/ 	.word	0xffffffff


	//   ....[5]....
        /*0090*/ 	.word	0xffffffff


	//   ....[6]....
        /*0094*/ 	.word	0xffffffff


	//   ....[7]....
        /*0098*/ 	.word	0xffffffff


	//   ....[8]....
        /*009c*/ 	.word	0xffffffff


	//   ....[9]....
        /*00a0*/ 	.word	0xffffffff


	//   ....[10]....
        /*00a4*/ 	.word	0xffffffff


	//   ....[11]....
        /*00a8*/ 	.word	0xffffffff


	//   ....[12]....
        /*00ac*/ 	.word	0xffffffff


	//   ....[13]....
        /*00b0*/ 	.word	0xffffffff


	//   ....[14]....
        /*00b4*/ 	.word	0xffffffff


	//   ....[15]....
        /*00b8*/ 	.word	0xffffffff


	//   ....[16]....
        /*00bc*/ 	.word	0xffffffff


	//   ....[17]....
        /*00c0*/ 	.word	0xffffffff


	//   ....[18]....
        /*00c4*/ 	.word	0xffffffff


	//   ....[19]....
        /*00c8*/ 	.word	0xffffffff


	//   ....[20]....
        /*00cc*/ 	.word	0xffffffff


	//   ....[21]....
        /*00d0*/ 	.word	0xffffffff


	//   ....[22]....
        /*00d4*/ 	.word	0xffffffff


	//   ....[23]....
        /*00d8*/ 	.word	0xffffffff


	//   ....[24]....
        /*00dc*/ 	.word	0xffffffff


	//   ....[25]....
        /*00e0*/ 	.word	0xffffffff


	//   ....[26]....
        /*00e4*/ 	.word	0xffffffff


	//   ....[27]....
        /*00e8*/ 	.word	0xffffffff


	//   ....[28]....
        /*00ec*/ 	.word	0xffffffff


	//   ....[29]....
        /*00f0*/ 	.word	0xffffffff


	//   ....[30]....
        /*00f4*/ 	.word	0xffffffff


	//   ....[31]....
        /*00f8*/ 	.word	0xffffffff


	//   ....[32]....
        /*00fc*/ 	.word	0xffffffff


	//   ....[33]....
        /*0100*/ 	.word	0xffffffff


	//   ....[34]....
        /*0104*/ 	.word	0xffffffff


	//   ....[35]....
        /*0108*/ 	.word	0xffffffff


	//   ....[36]....
        /*010c*/ 	.word	0xffffffff


	//   ....[37]....
        /*0110*/ 	.word	0xffffffff


	//   ....[38]....
        /*0114*/ 	.word	0xffffffff


	//   ....[39]....
        /*0118*/ 	.word	0xffffffff


	//   ....[40]....
        /*011c*/ 	.word	0xffffffff


	//   ....[41]....
        /*0120*/ 	.word	0xffffffff


	//   ....[42]....
        /*0124*/ 	.word	0xffffffff


	//   ....[43]....
        /*0128*/ 	.word	0xffffffff


	//   ....[44]....
        /*012c*/ 	.word	0xffffffff


	//----- nvinfo : EIATTR_COOP_GROUP_INSTR_OFFSETS
	.align		4
.L_256:
        /*0130*/ 	.byte	0x04, 0x28
        /*0132*/ 	.short	(.L_258 - .L_257)


	//   ....[0]....
.L_257:
        /*0134*/ 	.word	0x00000c20


	//   ....[1]....
        /*0138*/ 	.word	0x00000c50


	//   ....[2]....
        /*013c*/ 	.word	0x00000c60


	//   ....[3]....
        /*0140*/ 	.word	0x00000dc0


	//   ....[4]....
        /*0144*/ 	.word	0x00000e00


	//   ....[5]....
        /*0148*/ 	.word	0x00000e40


	//   ....[6]....
        /*014c*/ 	.word	0x00000f80


	//   ....[7]....
        /*0150*/ 	.word	0x00000fb0


	//   ....[8]....
        /*0154*/ 	.word	0x00000fe0


	//   ....[9]....
        /*0158*/ 	.word	0x00001110


	//   ....[10]....
        /*015c*/ 	.word	0x00001140


	//   ....[11]....
        /*0160*/ 	.word	0x00001170


	//   ....[12]....
        /*0164*/ 	.word	0x000012a0


	//   ....[13]....
        /*0168*/ 	.word	0x000012d0


	//   ....[14]....
        /*016c*/ 	.word	0x00001300


	//   ....[15]....
        /*0170*/ 	.word	0x00001eb0


	//   ....[16]....
        /*0174*/ 	.word	0x00001ec0


	//   ....[17]....
        /*0178*/ 	.word	0x00001f40


	//   ....[18]....
        /*017c*/ 	.word	0x000020c0


	//   ....[19]....
        /*0180*/ 	.word	0x000020f0


	//   ....[20]....
        /*0184*/ 	.word	0x00002120


	//   ....[21]....
        /*0188*/ 	.word	0x00002250


	//   ....[22]....
        /*018c*/ 	.word	0x00002280


	//   ....[23]....
        /*0190*/ 	.word	0x000022b0


	//   ....[24]....
        /*0194*/ 	.word	0x000023e0


	//   ....[25]....
        /*0198*/ 	.word	0x00002410


	//   ....[26]....
        /*019c*/ 	.word	0x00002440


	//   ....[27]....
        /*01a0*/ 	.word	0x00002570


	//   ....[28]....
        /*01a4*/ 	.word	0x000025a0


	//   ....[29]....
        /*01a8*/ 	.word	0x000025d0


	//   ....[30]....
        /*01ac*/ 	.word	0x000048a0


	//   ....[31]....
        /*01b0*/ 	.word	0x000048c0


	//   ....[32]....
        /*01b4*/ 	.word	0x000048d0


	//   ....[33]....
        /*01b8*/ 	.word	0x00004a70


	//   ....[34]....
        /*01bc*/ 	.word	0x00004aa0


	//   ....[35]....
        /*01c0*/ 	.word	0x00004ad0


	//   ....[36]....
        /*01c4*/ 	.word	0x00004c00


	//   ....[37]....
        /*01c8*/ 	.word	0x00004c30


	//   ....[38]....
        /*01cc*/ 	.word	0x00004c60


	//   ....[39]....
        /*01d0*/ 	.word	0x00004d90


	//   ....[40]....
        /*01d4*/ 	.word	0x00004dc0


	//   ....[41]....
        /*01d8*/ 	.word	0x00004df0


	//   ....[42]....
        /*01dc*/ 	.word	0x00004f20


	//   ....[43]....
        /*01e0*/ 	.word	0x00004f50


	//   ....[44]....
        /*01e4*/ 	.word	0x00004f80


	//----- nvinfo : EIATTR_VRC_CTA_INIT_COUNT
	.align		4
.L_258:
        /*01e8*/ 	.byte	0x02, 0x4a
	.zero		1
	.zero		1


	//----- nvinfo : EIATTR_EXIT_INSTR_OFFSETS
	.align		4
        /*01ec*/ 	.byte	0x04, 0x1c
        /*01ee*/ 	.short	(.L_260 - .L_259)


	//   ....[0]....
.L_259:
        /*01f0*/ 	.word	0x00005a90


	//   ....[1]....
        /*01f4*/ 	.word	0x00005b00


	//----- nvinfo : EIATTR_MAX_THREADS
	.align		4
.L_260:
        /*01f8*/ 	.byte	0x04, 0x05
        /*01fa*/ 	.short	(.L_262 - .L_261)
.L_261:
        /*01fc*/ 	.word	0x00000100
        /*0200*/ 	.word	0x00000001
        /*0204*/ 	.word	0x00000001


	//----- nvinfo : EIATTR_CRS_STACK_SIZE
	.align		4
.L_262:
        /*0208*/ 	.byte	0x04, 0x1e
        /*020a*/ 	.short	(.L_264 - .L_263)
.L_263:
        /*020c*/ 	.word	0x00000000


	//----- nvinfo : EIATTR_CBANK_PARAM_SIZE
	.align		4
.L_264:
        /*0210*/ 	.byte	0x03, 0x19
        /*0212*/ 	.short	0x0071


	//----- nvinfo : EIATTR_PARAM_CBANK
	.align		4
        /*0214*/ 	.byte	0x04, 0x0a
        /*0216*/ 	.short	(.L_266 - .L_265)
	.align		4
.L_265:
        /*0218*/ 	.word	index@(.nv.constant0._ZN6thrust24THRUST_300001_SM_1000_NS8cuda_cub4core6detail13_kernel_agentINS1_8__reduce11ReduceAgentINS0_12zip_iteratorIN4cuda3std3__45tupleIJNS0_6detail15normal_iteratorINS0_10device_ptrIiEEEENS0_17counting_iteratorIlNS0_11use_defaultESI_SI_EEEEEEEPNSB_IJilEEESM_lNS1_9__extrema9arg_max_fIilNSA_4lessIiEEEEEEJSL_SN_lN3cub18CUB_300001_SM_100013GridEvenShareIlEENSV_9GridQueueIyEESS_EEEvDpT0_)
        /*021c*/ 	.short	0x0380
        /*021e*/ 	.short	0x0071


	//----- nvinfo : EIATTR_SW_WAR
	.align		4
.L_266:
        /*0220*/ 	.byte	0x04, 0x36
        /*0222*/ 	.short	(.L_268 - .L_267)
.L_267:
        /*0224*/ 	.word	0x00000008
.L_268:


//--------------------- .nv.info._ZN6thrust24THRUST_300001_SM_1000_NS8cuda_cub4core6detail13_kernel_agentINS1_8__reduce11ReduceAgentINS0_12zip_iteratorIN4cuda3std3__45tupleIJNS0_6detail15normal_iteratorINS0_10device_ptrIiEEEENS0_17counting_iteratorIlNS0_11use_defaultESI_SI_EEEEEEEPNSB_IJilEEESM_lNS1_9__extrema9arg_max_fIilNSA_4lessIiEEEEEEJSL_SN_lSS_EEEvDpT0_ --------------------------
	.section	.nv.info._ZN6thrust24THRUST_300001_SM_1000_NS8cuda_cub4core6detail13_kernel_agentINS1_8__reduce11ReduceAgentINS0_12zip_iteratorIN4cuda3std3__45tupleIJNS0_6detail15normal_iteratorINS0_10device_ptrIiEEEENS0_17counting_iteratorIlNS0_11use_defaultESI_SI_EEEEEEEPNSB_IJilEEESM_lNS1_9__extrema9arg_max_fIilNSA_4lessIiEEEEEEJSL_SN_lSS_EEEvDpT0_,"",@"SHT_CUDA_INFO"
	.sectionflags	@""
	.align	4


	//----- nvinfo : EIATTR_CUDA_API_VERSION
	.align		4
        /*0000*/ 	.byte	0x04, 0x37
        /*0002*/ 	.short	(.L_270 - .L_269)
.L_269:
        /*0004*/ 	.word	0x00000082


	//----- nvinfo : EIATTR_KPARAM_INFO
	.align		4
.L_270:
        /*0008*/ 	.byte	0x04, 0x17
        /*000a*/ 	.short	(.L_272 - .L_271)
.L_271:
        /*000c*/ 	.word	0x00000000
        /*0010*/ 	.short	0x0003
        /*0012*/ 	.short	0x0020
        /*0014*/ 	.byte	0x00, 0xf0, 0x05, 0x00


	//----- nvinfo : EIATTR_KPARAM_INFO
	.align		4
.L_272:
        /*0018*/ 	.byte	0x04, 0x17
        /*001a*/ 	.short	(.L_274 - .L_273)
.L_273:
        /*001c*/ 	.word	0x00000000
        /*0020*/ 	.short	0x0002
        /*0022*/ 	.short	0x0018
        /*0024*/ 	.byte	0x00, 0xf0, 0x21, 0x00


	//----- nvinfo : EIATTR_KPARAM_INFO
	.align		4
.L_274:
        /*0028*/ 	.byte	0x04, 0x17
        /*002a*/ 	.short	(.L_276 - .L_275)
.L_275:
        /*002c*/ 	.word	0x00000000
        /*0030*/ 	.short	0x0001
        /*0032*/ 	.short	0x0010
        /*0034*/ 	.byte	0x00, 0xf5, 0x21, 0x00


	//----- nvinfo : EIATTR_KPARAM_INFO
	.align		4
.L_276:
        /*0038*/ 	.byte	0x04, 0x17
        /*003a*/ 	.short	(.L_278 - .L_277)
.L_277:
        /*003c*/ 	.word	0x00000000
        /*0040*/ 	.short	0x0000
        /*0042*/ 	.short	0x0000
        /*0044*/ 	.byte	0x00, 0xf0, 0x41, 0x00


	//----- nvinfo : EIATTR_SPARSE_MMA_MASK
	.align		4
.L_278:
        /*0048*/ 	.byte	0x03, 0x50
        /*004a*/ 	.short	0x0000


	//----- nvinfo : EIATTR_MAXREG_COUNT
	.align		4
        /*004c*/ 	.byte	0x03, 0x1b
        /*004e*/ 	.short	0x00ff


	//----- nvinfo : EIATTR_NUM_BARRIERS
	.align		4
        /*0050*/ 	.byte	0x02, 0x4c
        /*0052*/ 	.byte	0x01
	.zero		1


	//----- nvinfo : EIATTR_MERCURY_ISA_VERSION
	.align		4
        /*0054*/ 	.byte	0x03, 0x5f
        /*0056*/ 	.short	0x0101


	//----- nvinfo : EIATTR_COOP_GROUP_MASK_REGIDS
	.align		4
        /*0058*/ 	.byte	0x04, 0x29
        /*005a*/ 	.short	(.L_280 - .L_279)


	//   ....[0]....
.L_279:
        /*005c*/ 	.word	0xffffffff


	//   ....[1]....
        /*0060*/ 	.word	0xffffffff


	//   ....[2]....
        /*0064*/ 	.word	0xffffffff


	//   ....[3]....
        /*0068*/ 	.word	0xffffffff


	//   ....[4]....
        /*006c*/ 	.word	0xffffffff


	//   ....[5]....
        /*0070*/ 	.word	0xffffffff


	//   ....[6]....
        /*0074*/ 	.word	0xffffffff


	//   ....[7]....
        /*0078*/ 	.word	0xffffffff


	//   ....[8]....
        /*007c*/ 	.word	0xffffffff


	//   ....[9]....
        /*0080*/ 	.word	0xffffffff


	//   ....[10]....
        /*0084*/ 	.word	0xffffffff


	//   ....[11]....
        /*0088*/ 	.word	0xffffffff


	//   ....[12]....
        /*008c*/ 	.word	0xffffffff


	//   ....[13]....
        /*0090*/ 	.word	0xffffffff


	//   ....[14]....
        /*0094*/ 	.word	0xffffffff


	//   ....[15]....
        /*0098*/ 	.word	0xffffffff


	//   ....[16]....
        /*009c*/ 	.word	0xffffffff


	//   ....[17]....
        /*00a0*/ 	.word	0xffffffff


	//   ....[18]....
        /*00a4*/ 	.word	0xffffffff


	//   ....[19]....
        /*00a8*/ 	.word	0xffffffff


	//   ....[20]....
        /*00ac*/ 	.word	0xffffffff


	//   ....[21]....
        /*00b0*/ 	.word	0xffffffff


	//   ....[22]....
        /*00b4*/ 	.word	0xffffffff


	//   ....[23]....
        /*00b8*/ 	.word	0xffffffff


	//   ....[24]....
        /*00bc*/ 	.word	0xffffffff


	//   ....[25]....
        /*00c0*/ 	.word	0xffffffff


	//   ....[26]....
        /*00c4*/ 	.word	0xffffffff


	//   ....[27]....
        /*00c8*/ 	.word	0xffffffff


	//   ....[28]....
        /*00cc*/ 	.word	0xffffffff


	//   ....[29]....
        /*00d0*/ 	.word	0xffffffff


	//   ....[30]....
        /*00d4*/ 	.word	0xffffffff


	//   ....[31]....
        /*00d8*/ 	.word	0xffffffff


	//   ....[32]....
        /*00dc*/ 	.word	0xffffffff


	//   ....[33]....
        /*00e0*/ 	.word	0xffffffff


	//   ....[34]....
        /*00e4*/ 	.word	0xffffffff


	//   ....[35]....
        /*00e8*/ 	.word	0xffffffff


	//   ....[36]....
        /*00ec*/ 	.word	0xffffffff


	//   ....[37]....
        /*00f0*/ 	.word	0xffffffff


	//   ....[38]....
        /*00f4*/ 	.word	0xffffffff


	//   ....[39]....
        /*00f8*/ 	.word	0xffffffff


	//   ....[40]....
        /*00fc*/ 	.word	0xffffffff


	//   ....[41]....
        /*0100*/ 	.word	0xffffffff


	//   ....[42]....
        /*0104*/ 	.word	0xffffffff


	//   ....[43]....
        /*0108*/ 	.word	0xffffffff


	//   ....[44]....
        /*010c*/ 	.word	0xffffffff


	//----- nvinfo : EIATTR_COOP_GROUP_INSTR_OFFSETS
	.align		4
.L_280:
        /*0110*/ 	.byte	0x04, 0x28
        /*0112*/ 	.short	(.L_282 - .L_281)


	//   ....[0]....
.L_281:
        /*0114*/ 	.word	0x00000b20


	//   ....[1]....
        /*0118*/ 	.word	0x00000b50


	//   ....[2]....
        /*011c*/ 	.word	0x00000b60


	//   ....[3]....
        /*0120*/ 	.word	0x00000cd0


	//   ....[4]....
        /*0124*/ 	.word	0x00000d10


	//   ....[5]....
        /*0128*/ 	.word	0x00000d40


	//   ....[6]....
        /*012c*/ 	.word	0x00000e80


	//   ....[7]....
        /*0130*/ 	.word	0x00000eb0


	//   ....[8]....
        /*0134*/ 	.word	0x00000ee0


	//   ....[9]....
        /*0138*/ 	.word	0x00001010


	//   ....[10]....
        /*013c*/ 	.word	0x00001040


	//   ....[11]....
        /*0140*/ 	.word	0x00001070


	//   ....[12]....
        /*0144*/ 	.word	0x000011a0


	//   ....[13]....
        /*0148*/ 	.word	0x000011d0


	//   ....[14]....
        /*014c*/ 	.word	0x00001200


	//   ....[15]....
        /*0150*/ 	.word	0x00001dc0


	//   ....[16]....
        /*0154*/ 	.word	0x00001dd0


	//   ....[17]....
        /*0158*/ 	.word	0x00001e50


	//   ....[18]....
        /*015c*/ 	.word	0x00001fc0


	//   ....[19]....
        /*0160*/ 	.word	0x00001ff0


	//   ....[20]....
        /*0164*/ 	.word	0x00002020


	//   ....[21]....
        /*0168*/ 	.word	0x00002150


	//   ....[22]....
        /*016c*/ 	.word	0x00002180


	//   ....[23]....
        /*0170*/ 	.word	0x000021b0


	//   ....[24]....
        /*0174*/ 	.word	0x000022e0


	//   ....[25]....
        /*0178*/ 	.word	0x00002310


	//   ....[26]....
        /*017c*/ 	.word	0x00002340


	//   ....[27]....
        /*0180*/ 	.word	0x00002470


	//   ....[28]....
        /*0184*/ 	.word	0x000024a0


	//   ....[29]....
        /*0188*/ 	.word	0x000024d0


	//   ....[30]....
        /*018c*/ 	.word	0x00004400


	//   ....[31]....
        /*0190*/ 	.word	0x00004420


	//   ....[32]....
        /*0194*/ 	.word	0x00004430


	//   ....[33]....
        /*0198*/ 	.word	0x000045d0


	//   ....[34]....
        /*019c*/ 	.word	0x00004600


	//   ....[35]....
        /*01a0*/ 	.word	0x00004630


	//   ....[36]....
        /*01a4*/ 	.word	0x00004760


	//   ....[37]....
        /*01a8*/ 	.word	0x00004790


	//   ....[38]....
        /*01ac*/ 	.word	0x000047c0


	//   ....[39]....
        /*01b0*/ 	.word	0x000048f0


	//   ....[40]....
        /*01b4*/ 	.word	0x00004920


	//   ....[41]....
        /*01b8*/ 	.word	0x00004950


	//   ....[42]....
        /*01bc*/ 	.word	0x00004a80


	//   ....[43]....
        /*01c0*/ 	.word	0x00004ab0


	//   ....[44]....
        /*01c4*/ 	.word	0x00004ae0


	//----- nvinfo : EIATTR_VRC_CTA_INIT_COUNT
	.align		4
.L_282:
        /*01c8*/ 	.byte	0x02, 0x4a
	.zero		1
	.zero		1


	//----- nvinfo : EIATTR_EXIT_INSTR_OFFSETS
	.align		4
        /*01cc*/ 	.byte	0x04, 0x1c
        /*01ce*/ 	.short	(.L_284 - .L_283)


	//   ....[0]....
.L_283:
        /*01d0*/ 	.word	0x00000040


	//   ....[1]....
        /*01d4*/ 	.word	0x000055f0


	//   ....[2]....
        /*01d8*/ 	.word	0x00005660


	//----- nvinfo : EIATTR_MAX_THREADS
	.align		4
.L_284:
        /*01dc*/ 	.byte	0x04, 0x05
        /*01de*/ 	.short	(.L_286 - .L_285)
.L_285:
        /*01e0*/ 	.word	0x00000100
        /*01e4*/ 	.word	0x00000001
        /*01e8*/ 	.word	0x00000001


	//----- nvinfo : EIATTR_CRS_STACK_SIZE
	.align		4
.L_286:
        /*01ec*/ 	.byte	0x04, 0x1e
        /*01ee*/ 	.short	(.L_288 - .L_287)
.L_287:
        /*01f0*/ 	.word	0x00000000


	//----- nvinfo : EIATTR_CBANK_PARAM_SIZE
	.align		4
.L_288:
        /*01f4*/ 	.byte	0x03, 0x19
        /*01f6*/ 	.short	0x0021


	//----- nvinfo : EIATTR_PARAM_CBANK
	.align		4
        /*01f8*/ 	.byte	0x04, 0x0a
        /*01fa*/ 	.short	(.L_290 - .L_289)
	.align		4
.L_289:
        /*01fc*/ 	.word	index@(.nv.constant0._ZN6thrust24THRUST_300001_SM_1000_NS8cuda_cub4core6detail13_kernel_agentINS1_8__reduce11ReduceAgentINS0_12zip_iteratorIN4cuda3std3__45tupleIJNS0_6detail15normal_iteratorINS0_10device_ptrIiEEEENS0_17counting_iteratorIlNS0_11use_defaultESI_SI_EEEEEEEPNSB_IJilEEESM_lNS1_9__extrema9arg_max_fIilNSA_4lessIiEEEEEEJSL_SN_lSS_EEEvDpT0_)
        /*0200*/ 	.short	0x0380
        /*0202*/ 	.short	0x0021


	//----- nvinfo : EIATTR_SW_WAR
	.align		4
.L_290:
        /*0204*/ 	.byte	0x04, 0x36
        /*0206*/ 	.short	(.L_292 - .L_291)
.L_291:
        /*0208*/ 	.word	0x00000008
.L_292:


//--------------------- .nv.info._ZN6thrust24THRUST_300001_SM_1000_NS8cuda_cub4core6detail13_kernel_agentINS1_8__reduce11ReduceAgentIPN4cuda3std3__45tupleIJilEEESC_SB_iNS1_9__extrema9arg_max_fIilNS9_4lessIiEEEEEEJSC_SC_iSH_EEEvDpT0_ --------------------------
	.section	.nv.info._ZN6thrust24THRUST_300001_SM_1000_NS8cuda_cub4core6detail13_kernel_agentINS1_8__reduce11ReduceAgentIPN4cuda3std3__45tupleIJilEEESC_SB_iNS1_9__extrema9arg_max_fIilNS9_4lessIiEEEEEEJSC_SC_iSH_EEEvDpT0_,"",@"SHT_CUDA_INFO"
	.sectionflags	@""
	.align	4


	//----- nvinfo : EIATTR_CUDA_API_VERSION
	.align		4
        /*0000*/ 	.byte	0x04, 0x37
        /*0002*/ 	.short	(.L_294 - .L_293)
.L_293:
        /*0004*/ 	.word	0x00000082


	//----- nvinfo : EIATTR_KPARAM_INFO
	.align		4
.L_294:
        /*0008*/ 	.byte	0x04, 0x17
        /*000a*/ 	.short	(.L_296 - .L_295)
.L_295:
        /*000c*/ 	.word	0x00000000
        /*0010*/ 	.short	0x0003
        /*0012*/ 	.short	0x0014
        /*0014*/ 	.byte	0x00, 0xf0, 0x05, 0x00


	//----- nvinfo : EIATTR_KPARAM_INFO
	.align		4
.L_296:
        /*0018*/ 	.byte	0x04, 0x17
        /*001a*/ 	.short	(.L_298 - .L_297)
.L_297:
        /*001c*/ 	.word	0x00000000
        /*0020*/ 	.short	0x0002
        /*0022*/ 	.short	0x0010
        /*0024*/ 	.byte	0x00, 0xf0, 0x11, 0x00


	//----- nvinfo : EIATTR_KPARAM_INFO
	.align		4
.L_298:
        /*0028*/ 	.byte	0x04, 0x17
        /*002a*/ 	.short	(.L_300 - .L_299)
.L_299:
        /*002c*/ 	.word	0x00000000
        /*0030*/ 	.short	0x0001
        /*0032*/ 	.short	0x0008
        /*0034*/ 	.byte	0x00, 0xf5, 0x21, 0x00


	//----- nvinfo : EIATTR_KPARAM_INFO
	.align		4
.L_300:
        /*0038*/ 	.byte	0x04, 0x17
        /*003a*/ 	.short	(.L_302 - .L_301)
.L_301:
        /*003c*/ 	.word	0x00000000
        /*0040*/ 	.short	0x0000
        /*0042*/ 	.short	0x0000
        /*0044*/ 	.byte	0x00, 0xf5, 0x21, 0x00


	//----- nvinfo : EIATTR_SPARSE_MMA_MASK
	.align		4
.L_302:
        /*0048*/ 	.byte	0x03, 0x50
        /*004a*/ 	.short	0x0000


	//----- nvinfo : EIATTR_MAXREG_COUNT
	.align		4
        /*004c*/ 	.byte	0x03, 0x1b
        /*004e*/ 	.short	0x00ff


	//----- nvinfo : EIATTR_NUM_BARRIERS
	.align		4
        /*0050*/ 	.byte	0x02, 0x4c
        /*0052*/ 	.byte	0x01
	.zero		1


	//----- nvinfo : EIATTR_MERCURY_ISA_VERSION
	.align		4
        /*0054*/ 	.byte	0x03, 0x5f
        /*0056*/ 	.short	0x0101


	//----- nvinfo : EIATTR_COOP_GROUP_MASK_REGIDS
	.align		4
        /*0058*/ 	.byte	0x04, 0x29
        /*005a*/ 	.short	(.L_304 - .L_303)


	//   ....[0]....
.L_303:
        /*005c*/ 	.word	0xffffffff


	//   ....[1]....
        /*0060*/ 	.word	0xffffffff


	//   ....[2]....
        /*0064*/ 	.word	0xffffffff


	//   ....[3]....
        /*0068*/ 	.word	0xffffffff


	//   ....[4]....
        /*006c*/ 	.word	0xffffffff


	//   ....[5]....
        /*0070*/ 	.word	0xffffffff


	//   ....[6]....
        /*0074*/ 	.word	0xffffffff


	//   ....[7]....
        /*0078*/ 	.word	0xffffffff


	//   ....[8]....
        /*007c*/ 	.word	0xffffffff


	//   ....[9]....
        /*0080*/ 	.word	0xffffffff


	//   ....[10]....
        /*0084*/ 	.word	0xffffffff


	//   ....[11]....
        /*0088*/ 	.word	0xffffffff


	//   ....[12]....
        /*008c*/ 	.word	0xffffffff


	//   ....[13]....
        /*0090*/ 	.word	0xffffffff


	//   ....[14]....
        /*0094*/ 	.word	0xffffffff


	//   ....[15]....
        /*0098*/ 	.word	0xffffffff


	//   ....[16]....
        /*009c*/ 	.word	0xffffffff


	//   ....[17]....
        /*00a0*/ 	.word	0xffffffff


	//   ....[18]....
        /*00a4*/ 	.word	0xffffffff


	//   ....[19]....
        /*00a8*/ 	.word	0xffffffff


	//   ....[20]....
        /*00ac*/ 	.word	0xffffffff


	//   ....[21]....
        /*00b0*/ 	.word	0xffffffff


	//   ....[22]....
        /*00b4*/ 	.word	0xffffffff


	//   ....[23]....
        /*00b8*/ 	.word	0xffffffff


	//   ....[24]....
        /*00bc*/ 	.word	0xffffffff


	//   ....[25]....
        /*00c0*/ 	.word	0xffffffff


	//   ....[26]....
        /*00c4*/ 	.word	0xffffffff


	//   ....[27]....
        /*00c8*/ 	.word	0xffffffff


	//   ....[28]....
        /*00cc*/ 	.word	0xffffffff


	//   ....[29]....
        /*00d0*/ 	.word	0xffffffff


	//   ....[30]....
        /*00d4*/ 	.word	0xffffffff


	//   ....[31]....
        /*00d8*/ 	.word	0xffffffff


	//   ....[32]....
        /*00dc*/ 	.word	0xffffffff


	//   ....[33]....
        /*00e0*/ 	.word	0xffffffff


	//   ....[34]....
        /*00e4*/ 	.word	0xffffffff


	//   ....[35]....
        /*00e8*/ 	.word	0xffffffff


	//   ....[36]....
        /*00ec*/ 	.word	0xffffffff


	//   ....[37]....
        /*00f0*/ 	.word	0xffffffff


	//   ....[38]....
        /*00f4*/ 	.word	0xffffffff


	//   ....[39]....
        /*00f8*/ 	.word	0xffffffff


	//   ....[40]....
        /*00fc*/ 	.word	0xffffffff


	//   ....[41]....
        /*0100*/ 	.word	0xffffffff


	//   ....[42]....
        /*0104*/ 	.word	0xffffffff


	//   ....[43]....
        /*0108*/ 	.word	0xffffffff


	//   ....[44]....
        /*010c*/ 	.word	0xffffffff


	//----- nvinfo : EIATTR_COOP_GROUP_INSTR_OFFSETS
	.align		4
.L_304:
        /*0110*/ 	.byte	0x04, 0x28
        /*0112*/ 	.short	(.L_306 - .L_305)


	//   ....[0]....
.L_305:
        /*0114*/ 	.word	0x00000a60


	//   ....[1]....
        /*0118*/ 	.word	0x00000a90


	//   ....[2]....
        /*011c*/ 	.word	0x00000aa0


	//   ....[3]....
        /*0120*/ 	.word	0x00000c00


	//   ....[4]....
        /*0124*/ 	.word	0x00000c40


	//   ....[5]....
        /*0128*/ 	.word	0x00000c80


	//   ....[6]....
        /*012c*/ 	.word	0x00000dc0


	//   ....[7]....
        /*0130*/ 	.word	0x00000df0


	//   ....[8]....
        /*0134*/ 	.word	0x00000e20


	//   ....[9]....
        /*0138*/ 	.word	0x00000f50


	//   ....[10]....
        /*013c*/ 	.word	0x00000f80


	//   ....[11]....
        /*0140*/ 	.word	0x00000fb0


	//   ....[12]....
        /*0144*/ 	.word	0x000010e0


	//   ....[13]....
        /*0148*/ 	.word	0x00001110


	//   ....[14]....
        /*014c*/ 	.word	0x00001140


	//   ....[15]....
        /*0150*/ 	.word	0x00001d00


	//   ....[16]....
        /*0154*/ 	.word	0x00001d10


	//   ....[17]....
        /*0158*/ 	.word	0x00001d20


	//   ....[18]....
        /*015c*/ 	.word	0x00001ef0


	//   ....[19]....
        /*0160*/ 	.word	0x00001f30


	//   ....[20]....
        /*0164*/ 	.word	0x00001f60


	//   ....[21]....
        /*0168*/ 	.word	0x00002090


	//   ....[22]....
        /*016c*/ 	.word	0x000020c0


	//   ....[23]....
        /*0170*/ 	.word	0x000020f0


	//   ....[24]....
        /*0174*/ 	.word	0x00002220


	//   ....[25]....
        /*0178*/ 	.word	0x00002250


	//   ....[26]....
        /*017c*/ 	.word	0x00002280


	//   ....[27]....
        /*0180*/ 	.word	0x000023b0


	//   ....[28]....
        /*0184*/ 	.word	0x000023e0


	//   ....[29]....
        /*0188*/ 	.word	0x00002410


	//   ....[30]....
        /*018c*/ 	.word	0x000042a0


	//   ....[31]....
        /*0190*/ 	.word	0x000042c0


	//   ....[32]....
        /*0194*/ 	.word	0x000042d0


	//   ....[33]....
        /*0198*/ 	.word	0x00004470


	//   ....[34]....
        /*019c*/ 	.word	0x000044a0


	//   ....[35]....
        /*01a0*/ 	.word	0x000044d0


	//   ....[36]....
        /*01a4*/ 	.word	0x00004600


	//   ....[37]....
        /*01a8*/ 	.word	0x00004630


	//   ....[38]....
        /*01ac*/ 	.word	0x00004660


	//   ....[39]....
        /*01b0*/ 	.word	0x00004790


	//   ....[40]....
        /*01b4*/ 	.word	0x000047c0


	//   ....[41]....
        /*01b8*/ 	.word	0x000047f0


	//   ....[42]....
        /*01bc*/ 	.word	0x00004920


	//   ....[43]....
        /*01c0*/ 	.word	0x00004950


	//   ....[44]....
        /*01c4*/ 	.word	0x00004980


	//----- nvinfo : EIATTR_VRC_CTA_INIT_COUNT
	.align		4
.L_306:
        /*01c8*/ 	.byte	0x02, 0x4a
	.zero		1
	.zero		1


	//----- nvinfo : EIATTR_EXIT_INSTR_OFFSETS
	.align		4
        /*01cc*/ 	.byte	0x04, 0x1c
        /*01ce*/ 	.short	(.L_308 - .L_307)


	//   ....[0]....
.L_307:
        /*01d0*/ 	.word	0x00000030


	//   ....[1]....
        /*01d4*/ 	.word	0x00005490


	//   ....[2]....
        /*01d8*/ 	.word	0x00005500


	//----- nvinfo : EIATTR_MAX_THREADS
	.align		4
.L_308:
        /*01dc*/ 	.byte	0x04, 0x05
        /*01de*/ 	.short	(.L_310 - .L_309)
.L_309:
        /*01e0*/ 	.word	0x00000100
        /*01e4*/ 	.word	0x00000001
        /*01e8*/ 	.word	0x00000001


	//----- nvinfo : EIATTR_CRS_STACK_SIZE
	.align		4
.L_310:
        /*01ec*/ 	.byte	0x04, 0x1e
        /*01ee*/ 	.short	(.L_312 - .L_311)
.L_311:
        /*01f0*/ 	.word	0x00000000


	//----- nvinfo : EIATTR_CBANK_PARAM_SIZE
	.align		4
.L_312:
        /*01f4*/ 	.byte	0x03, 0x19
        /*01f6*/ 	.short	0x0015


	//----- nvinfo : EIATTR_PARAM_CBANK
	.align		4
        /*01f8*/ 	.byte	0x04, 0x0a
        /*01fa*/ 	.short	(.L_314 - .L_313)
	.align		4
.L_313:
        /*01fc*/ 	.word	index@(.nv.constant0._ZN6thrust24THRUST_300001_SM_1000_NS8cuda_cub4core6detail13_kernel_agentINS1_8__reduce11ReduceAgentIPN4cuda3std3__45tupleIJilEEESC_SB_iNS1_9__extrema9arg_max_fIilNS9_4lessIiEEEEEEJSC_SC_iSH_EEEvDpT0_)
        /*0200*/ 	.short	0x0380
        /*0202*/ 	.short	0x0015


	//----- nvinfo : EIATTR_SW_WAR
	.align		4
.L_314:
        /*0204*/ 	.byte	0x04, 0x36
        /*0206*/ 	.short	(.L_316 - .L_315)
.L_315:
        /*0208*/ 	.word	0x00000008
.L_316:


//--------------------- .nv.info._ZN6thrust24THRUST_300001_SM_1000_NS8cuda_cub4core6detail13_kernel_agentINS1_8__reduce10DrainAgentIiEEJN3cub18CUB_300001_SM_10009GridQueueIjEEiEEEvDpT0_ --------------------------
	.section	.nv.info._ZN6thrust24THRUST_300001_SM_1000_NS8cuda_cub4core6detail13_kernel_agentINS1_8__reduce10DrainAgentIiEEJN3cub18CUB_300001_SM_10009GridQueueIjEEiEEEvDpT0_,"",@"SHT_CUDA_INFO"
	.sectionflags	@""
	.align	4


	//----- nvinfo : EIATTR_CUDA_API_VERSION
	.align		4
        /*0000*/ 	.byte	0x04, 0x37
        /*0002*/ 	.short	(.L_318 - .L_317)
.L_317:
        /*0004*/ 	.word	0x00000082


	//----- nvinfo : EIATTR_KPARAM_INFO
	.align		4
.L_318:
        /*0008*/ 	.byte	0x04, 0x17
        /*000a*/ 	.short	(.L_320 - .L_319)
.L_319:
        /*000c*/ 	.word	0x00000000
        /*0010*/ 	.short	0x0001
        /*0012*/ 	.short	0x0008
        /*0014*/ 	.byte	0x00, 0xf0, 0x11, 0x00


	//----- nvinfo : EIATTR_KPARAM_INFO
	.align		4
.L_320:
        /*0018*/ 	.byte	0x04, 0x17
        /*001a*/ 	.short	(.L_322 - .L_321)
.L_321:
        /*001c*/ 	.word	0x00000000
        /*0020*/ 	.short	0x0000
        /*0022*/ 	.short	0x0000
        /*0024*/ 	.byte	0x00, 0xf0, 0x21, 0x00


	//----- nvinfo : EIATTR_SPARSE_MMA_MASK
	.align		4
.L_322:
        /*0028*/ 	.byte	0x03, 0x50
        /*002a*/ 	.short	0x0000


	//----- nvinfo : EIATTR_MAXREG_COUNT
	.align		4
        /*002c*/ 	.byte	0x03, 0x1b
        /*002e*/ 	.short	0x00ff


	//----- nvinfo : EIATTR_MERCURY_ISA_VERSION
	.align		4
        /*0030*/ 	.byte	0x03, 0x5f
        /*0032*/ 	.short	0x0101


	//----- nvinfo : EIATTR_VRC_CTA_INIT_COUNT
	.align		4
        /*0034*/ 	.byte	0x02, 0x4a
	.zero		1
	.zero		1


	//----- nvinfo : EIATTR_EXIT_INSTR_OFFSETS
	.align		4
        /*0038*/ 	.byte	0x04, 0x1c
        /*003a*/ 	.short	(.L_324 - .L_323)


	//   ....[0]....
.L_323:
        /*003c*/ 	.word	0x00000060


	//----- nvinfo : EIATTR_MAX_THREADS
	.align		4
.L_324:
        /*0040*/ 	.byte	0x04, 0x05
        /*0042*/ 	.short	(.L_326 - .L_325)
.L_325:
        /*0044*/ 	.word	0x00000001
        /*0048*/ 	.word	0x00000001
        /*004c*/ 	.word	0x00000001


	//----- nvinfo : EIATTR_CBANK_PARAM_SIZE
	.align		4
.L_326:
        /*0050*/ 	.byte	0x03, 0x19
        /*0052*/ 	.short	0x000c


	//----- nvinfo : EIATTR_PARAM_CBANK
	.align		4
        /*0054*/ 	.byte	0x04, 0x0a
        /*0056*/ 	.short	(.L_328 - .L_327)
	.align		4
.L_327:
        /*0058*/ 	.word	index@(.nv.constant0._ZN6thrust24THRUST_300001_SM_1000_NS8cuda_cub4core6detail13_kernel_agentINS1_8__reduce10DrainAgentIiEEJN3cub18CUB_300001_SM_10009GridQueueIjEEiEEEvDpT0_)
        /*005c*/ 	.short	0x0380
        /*005e*/ 	.short	0x000c


	//----- nvinfo : EIATTR_SW_WAR
	.align		4
.L_328:
        /*0060*/ 	.byte	0x04, 0x36
        /*0062*/ 	.short	(.L_330 - .L_329)
.L_329:
        /*0064*/ 	.word	0x00000008
.L_330:


//--------------------- .nv.info._ZN6thrust24THRUST_300001_SM_1000_NS8cuda_cub4core6detail13_kernel_agentINS1_8__reduce11ReduceAgentINS0_12zip_iteratorIN4cuda3std3__45tupleIJNS0_6detail15normal_iteratorINS0_10device_ptrIiEEEENS0_17counting_iteratorIlNS0_11use_defaultESI_SI_EEEEEEEPNSB_IJilEEESM_iNS1_9__extrema9arg_max_fIilNSA_4lessIiEEEEEEJSL_SN_iN3cub18CUB_300001_SM_100013GridEvenShareIiEENSV_9GridQueueIjEESS_EEEvDpT0_ --------------------------
	.section	.nv.info._ZN6thrust24THRUST_300001_SM_1000_NS8cuda_cub4core6detail13_kernel_agentINS1_8__reduce11ReduceAgentINS0_12zip_iteratorIN4cuda3std3__45tupleIJNS0_6detail15normal_iteratorINS0_10device_ptrIiEEEENS0_17counting_iteratorIlNS0_11use_defaultESI_SI_EEEEEEEPNSB_IJilEEESM_iNS1_9__extrema9arg_max_fIilNSA_4lessIiEEEEEEJSL_SN_iN3cub18CUB_300001_SM_100013GridEvenShareIiEENSV_9GridQueueIjEESS_EEEvDpT0_,"",@"SHT_CUDA_INFO"
	.sectionflags	@""
	.align	4


	//----- nvinfo : EIATTR_CUDA_API_VERSION
	.align		4
        /*0000*/ 	.byte	0x04, 0x37
        /*0002*/ 	.short	(.L_332 - .L_331)
.L_331:
        /*0004*/ 	.word	0x00000082


	//----- nvinfo : EIATTR_KPARAM_INFO
	.align		4
.L_332:
        /*0008*/ 	.byte	0x04, 0x17
        /*000a*/ 	.short	(.L_334 - .L_333)
.L_333:
        /*000c*/ 	.word	0x00000000
        /*0010*/ 	.short	0x0005
        /*0012*/ 	.short	0x0050
        /*0014*/ 	.byte	0x00, 0xf0, 0x05, 0x00


	//----- nvinfo : EIATTR_KPARAM_INFO
	.align		4
.L_334:
        /*0018*/ 	.byte	0x04, 0x17
        /*001a*/ 	.short	(.L_336 - .L_335)
.L_335:
        /*001c*/ 	.word	0x00000000
        /*0020*/ 	.short	0x0004
        /*0022*/ 	.short	0x0048
        /*0024*/ 	.byte	0x00, 0xf0, 0x21, 0x00


	//----- nvinfo : EIATTR_KPARAM_INFO
	.align		4
.L_336:
        /*0028*/ 	.byte	0x04, 0x17
        /*002a*/ 	.short	(.L_338 - .L_337)
.L_337:
        /*002c*/ 	.word	0x00000000
        /*0030*/ 	.short	0x0003
        /*0032*/ 	.short	0x001c
        /*0034*/ 	.byte	0x00, 0xf0, 0xa1, 0x00


	//----- nvinfo : EIATTR_KPARAM_INFO
	.align		4
.L_338:
        /*0038*/ 	.byte	0x04, 0x17
        /*003a*/ 	.short	(.L_340 - .L_339)
.L_339:
        /*003c*/ 	.word	0x00000000
        /*0040*/ 	.short	0x0002
        /*0042*/ 	.short	0x0018
        /*0044*/ 	.byte	0x00, 0xf0, 0x11, 0x00


	//----- nvinfo : EIATTR_KPARAM_INFO
	.align		4
.L_340:
        /*0048*/ 	.byte	0x04, 0x17
        /*004a*/ 	.short	(.L_342 - .L_341)
.L_341:
        /*004c*/ 	.word	0x00000000
        /*0050*/ 	.short	0x0001
        /*0052*/ 	.short	0x0010
        /*0054*/ 	.byte	0x00, 0xf5, 0x21, 0x00


	//----- nvinfo : EIATTR_KPARAM_INFO
	.align		4
.L_342:
        /*0058*/ 	.byte	0x04, 0x17
        /*005a*/ 	.short	(.L_344 - .L_343)
.L_343:
        /*005c*/ 	.word	0x00000000
        /*0060*/ 	.short	0x0000
        /*0062*/ 	.short	0x0000
        /*0064*/ 	.byte	0x00, 0xf0, 0x41, 0x00


	//----- nvinfo : EIATTR_SPARSE_MMA_MASK
	.align		4
.L_344:
        /*0068*/ 	.byte	0x03, 0x50
        /*006a*/ 	.short	0x0000


	//----- nvinfo : EIATTR_MAXREG_COUNT
	.align		4
        /*006c*/ 	.byte	0x03, 0x1b
        /*006e*/ 	.short	0x00ff


	//----- nvinfo : EIATTR_NUM_BARRIERS
	.align		4
        /*0070*/ 	.byte	0x02, 0x4c
        /*0072*/ 	.byte	0x01
	.zero		1


	//----- nvinfo : EIATTR_MERCURY_ISA_VERSION
	.align		4
        /*0074*/ 	.byte	0x03, 0x5f
        /*0076*/ 	.short	0x0101


	//----- nvinfo : EIATTR_COOP_GROUP_MASK_REGIDS
	.align		4
        /*0078*/ 	.byte	0x04, 0x29
        /*007a*/ 	.short	(.L_346 - .L_345)


	//   ....[0]....
.L_345:
        /*007c*/ 	.word	0xffffffff


	//   ....[1]....
        /*0080*/ 	.word	0xffffffff


	//   ....[2]....
        /*0084*/ 	.word	0xffffffff


	//   ....[3]....
        /*0088*/ 	.word	0xffffffff


	//   ....[4]....
        /*008c*/ 	.word	0xffffffff


	//   ....[5]....
        /*0090*/ 	.word	0xffffffff


	//   ....[6]....
        /*0094*/ 	.word	0xffffffff


	//   ....[7]....
        /*0098*/ 	.word	0xffffffff


	//   ....[8]....
        /*009c*/ 	.word	0xffffffff


	//   ....[9]....
        /*00a0*/ 	.word	0xffffffff


	//   ....[10]....
        /*00a4*/ 	.word	0xffffffff


	//   ....[11]....
        /*00a8*/ 	.word	0xffffffff


	//   ....[12]....
        /*00ac*/ 	.word	0xffffffff


	//   ....[13]....
        /*00b0*/ 	.word	0xffffffff


	//   ....[14]....
        /*00b4*/ 	.word	0xffffffff


	//   ....[15]....
        /*00b8*/ 	.word	0xffffffff


	//   ....[16]....
        /*00bc*/ 	.word	0xffffffff


	//   ....[17]....
        /*00c0*/ 	.word	0xffffffff


	//   ....[18]....
        /*00c4*/ 	.word	0xffffffff


	//   ....[19]....
        /*00c8*/ 	.word	0xffffffff


	//   ....[20]....
        /*00cc*/ 	.word	0xffffffff


	//   ....[21]....
        /*00d0*/ 	.word	0xffffffff


	//   ....[22]....
        /*00d4*/ 	.word	0xffffffff


	//   ....[23]....
        /*00d8*/ 	.word	0xffffffff


	//   ....[24]....
        /*00dc*/ 	.word	0xffffffff


	//   ....[25]....
        /*00e0*/ 	.word	0xffffffff


	//   ....[26]....
        /*00e4*/ 	.word	0xffffffff


	//   ....[27]....
        /*00e8*/ 	.word	0xffffffff


	//   ....[28]....
        /*00ec*/ 	.word	0xffffffff


	//   ....[29]....
        /*00f0*/ 	.word	0xffffffff


	//   ....[30]....
        /*00f4*/ 	.word	0xffffffff


	//   ....[31]....
        /*00f8*/ 	.word	0xffffffff


	//   ....[32]....
        /*00fc*/ 	.word	0xffffffff


	//   ....[33]....
        /*0100*/ 	.word	0xffffffff


	//   ....[34]....
        /*0104*/ 	.word	0xffffffff


	//   ....[35]....
        /*0108*/ 	.word	0xffffffff


	//   ....[36]....
        /*010c*/ 	.word	0xffffffff


	//   ....[37]....
        /*0110*/ 	.word	0xffffffff


	//   ....[38]....
        /*0114*/ 	.word	0xffffffff


	//   ....[39]....
        /*0118*/ 	.word	0xffffffff


	//   ....[40]....
        /*011c*/ 	.word	0xffffffff


	//   ....[41]....
        /*0120*/ 	.word	0xffffffff


	//   ....[42]....
        /*0124*/ 	.word	0xffffffff


	//   ....[43]....
        /*0128*/ 	.word	0xffffffff


	//   ....[44]....
        /*012c*/ 	.word	0xffffffff


	//----- nvinfo : EIATTR_COOP_GROUP_INSTR_OFFSETS
	.align		4
.L_346:
        /*0130*/ 	.byte	0x04, 0x28
        /*0132*/ 	.short	(.L_348 - .L_347)


	//   ....[0]....
.L_347:
        /*0134*/ 	.word	0x00000b70


	//   ....[1]....
        /*0138*/ 	.word	0x00000ba0


	//   ....[2]....
        /*013c*/ 	.word	0x00000bb0


	//   ....[3]....
        /*0140*/ 	.word	0x00000d20


	//   ....[4]....
        /*0144*/ 	.word	0x00000d60


	//   ....[5]....
        /*0148*/ 	.word	0x00000d90


	//   ....[6]....
        /*014c*/ 	.word	0x00000ed0


	//   ....[7]....
        /*0150*/ 	.word	0x00000f00


	//   ....[8]....
        /*0154*/ 	.word	0x00000f30


	//   ....[9]....
        /*0158*/ 	.word	0x00001060


	//   ....[10]....
        /*015c*/ 	.word	0x00001090


	//   ....[11]....
        /*0160*/ 	.word	0x000010c0


	//   ....[12]....
        /*0164*/ 	.word	0x000011f0


	//   ....[13]....
        /*0168*/ 	.word	0x00001220


	//   ....[14]....
        /*016c*/ 	.word	0x00001250


	//   ....[15]....
        /*0170*/ 	.word	0x00001e00


	//   ....[16]....
        /*0174*/ 	.word	0x00001e10


	//   ....[17]....
        /*0178*/ 	.word	0x00001e90


	//   ....[18]....
        /*017c*/ 	.word	0x00002010


	//   ....[19]....
        /*0180*/ 	.word	0x00002040


	//   ....[20]....
        /*0184*/ 	.word	0x00002070


	//   ....[21]....
        /*0188*/ 	.word	0x000021a0


	//   ....[22]....
        /*018c*/ 	.word	0x000021d0


	//   ....[23]....
        /*0190*/ 	.word	0x00002200


	//   ....[24]....
        /*0194*/ 	.word	0x00002330


	//   ....[25]....
        /*0198*/ 	.word	0x00002360


	//   ....[26]....
        /*019c*/ 	.word	0x00002390


	//   ....[27]....
        /*01a0*/ 	.word	0x000024c0


	//   ....[28]....
        /*01a4*/ 	.word	0x000024f0


	//   ....[29]....
        /*01a8*/ 	.word	0x00002520


	//   ....[30]....
        /*01ac*/ 	.word	0x000046b0


	//   ....[31]....
        /*01b0*/ 	.word	0x000046d0


	//   ....[32]....
        /*01b4*/ 	.word	0x000046e0


	//   ....[33]....
        /*01b8*/ 	.word	0x00004880


	//   ....[34]....
        /*01bc*/ 	.word	0x000048b0


	//   ....[35]....
        /*01c0*/ 	.word	0x000048e0


	//   ....[36]....
        /*01c4*/ 	.word	0x00004a10


	//   ....[37]....
        /*01c8*/ 	.word	0x00004a40


	//   ....[38]....
        /*01cc*/ 	.word	0x00004a70


	//   ....[39]....
        /*01d0*/ 	.word	0x00004ba0


	//   ....[40]....
        /*01d4*/ 	.word	0x00004bd0


	//   ....[41]....
        /*01d8*/ 	.word	0x00004c00


	//   ....[42]....
        /*01dc*/ 	.word	0x00004d30


	//   ....[43]....
        /*01e0*/ 	.word	0x00004d60


	//   ....[44]....
        /*01e4*/ 	.word	0x00004d90


	//----- nvinfo : EIATTR_VRC_CTA_INIT_COUNT
	.align		4
.L_348:
        /*01e8*/ 	.byte	0x02, 0x4a
	.zero		1
	.zero		1


	//----- nvinfo : EIATTR_EXIT_INSTR_OFFSETS
	.align		4
        /*01ec*/ 	.byte	0x04, 0x1c
        /*01ee*/ 	.short	(.L_350 - .L_349)


	//   ....[0]....
.L_349:
        /*01f0*/ 	.word	0x000058a0


	//   ....[1]....
        /*01f4*/ 	.word	0x00005910


	//----- nvinfo : EIATTR_MAX_THREADS
	.align		4
.L_350:
        /*01f8*/ 	.byte	0x04, 0x05
        /*01fa*/ 	.short	(.L_352 - .L_351)
.L_351:
        /*01fc*/ 	.word	0x00000100
        /*0200*/ 	.word	0x00000001
        /*0204*/ 	.word	0x00000001


	//----- nvinfo : EIATTR_CRS_STACK_SIZE
	.align		4
.L_352:
        /*0208*/ 	.byte	0x04, 0x1e
        /*020a*/ 	.short	(.L_354 - .L_353)
.L_353:
        /*020c*/ 	.word	0x00000000


	//----- nvinfo : EIATTR_CBANK_PARAM_SIZE
	.align		4
.L_354:
        /*0210*/ 	.byte	0x03, 0x19
        /*0212*/ 	.short	0x0051


	//----- nvinfo : EIATTR_PARAM_CBANK
	.align		4
        /*0214*/ 	.byte	0x04, 0x0a
        /*0216*/ 	.short	(.L_356 - .L_355)
	.align		4
.L_355:
        /*0218*/ 	.word	index@(.nv.constant0._ZN6thrust24THRUST_300001_SM_1000_NS8cuda_cub4core6detail13_kernel_agentINS1_8__reduce11ReduceAgentINS0_12zip_iteratorIN4cuda3std3__45tupleIJNS0_6detail15normal_iteratorINS0_10device_ptrIiEEEENS0_17counting_iteratorIlNS0_11use_defaultESI_SI_EEEEEEEPNSB_IJilEEESM_iNS1_9__extrema9arg_max_fIilNSA_4lessIiEEEEEEJSL_SN_iN3cub18CUB_300001_SM_100013GridEvenShareIiEENSV_9GridQueueIjEESS_EEEvDpT0_)
        /*021c*/ 	.short	0x0380
        /*021e*/ 	.short	0x0051


	//----- nvinfo : EIATTR_SW_WAR
	.align		4
.L_356:
        /*0220*/ 	.byte	0x04, 0x36
        /*0222*/ 	.short	(.L_358 - .L_357)
.L_357:
        /*0224*/ 	.word	0x00000008
.L_358:


//--------------------- .nv.info._ZN6thrust24THRUST_300001_SM_1000_NS8cuda_cub4core6detail13_kernel_agentINS1_8__reduce11ReduceAgentINS0_12zip_iteratorIN4cuda3std3__45tupleIJNS0_6detail15normal_iteratorINS0_10device_ptrIiEEEENS0_17counting_iteratorIlNS0_11use_defaultESI_SI_EEEEEEEPNSB_IJilEEESM_iNS1_9__extrema9arg_max_fIilNSA_4lessIiEEEEEEJSL_SN_iSS_EEEvDpT0_ --------------------------
	.section	.nv.info._ZN6thrust24THRUST_300001_SM_1000_NS8cuda_cub4core6detail13_kernel_agentINS1_8__reduce11ReduceAgentINS0_12zip_iteratorIN4cuda3std3__45tupleIJNS0_6detail15normal_iteratorINS0_10device_ptrIiEEEENS0_17counting_iteratorIlNS0_11use_defaultESI_SI_EEEEEEEPNSB_IJilEEESM_iNS1_9__extrema9arg_max_fIilNSA_4lessIiEEEEEEJSL_SN_iSS_EEEvDpT0_,"",@"SHT_CUDA_INFO"
	.sectionflags	@""
	.align	4


	//----- nvinfo : EIATTR_CUDA_API_VERSION
	.align		4
        /*0000*/ 	.byte	0x04, 0x37
        /*0002*/ 	.short	(.L_360 - .L_359)
.L_359:
        /*0004*/ 	.word	0x00000082


	//----- nvinfo : EIATTR_KPARAM_INFO
	.align		4
.L_360:
        /*0008*/ 	.byte	0x04, 0x17
        /*000a*/ 	.short	(.L_362 - .L_361)
.L_361:
        /*000c*/ 	.word	0x00000000
        /*0010*/ 	.short	0x0003
        /*0012*/ 	.short	0x001c
        /*0014*/ 	.byte	0x00, 0xf0, 0x05, 0x00


	//----- nvinfo : EIATTR_KPARAM_INFO
	.align		4
.L_362:
        /*0018*/ 	.byte	0x04, 0x17
        /*001a*/ 	.short	(.L_364 - .L_363)
.L_363:
        /*001c*/ 	.word	0x00000000
        /*0020*/ 	.short	0x0002
        /*0022*/ 	.short	0x0018
        /*0024*/ 	.byte	0x00, 0xf0, 0x11, 0x00


	//----- nvinfo : EIATTR_KPARAM_INFO
	.align		4
.L_364:
        /*0028*/ 	.byte	0x04, 0x17
        /*002a*/ 	.short	(.L_366 - .L_365)
.L_365:
        /*002c*/ 	.word	0x00000000
        /*0030*/ 	.short	0x0001
        /*0032*/ 	.short	0x0010
        /*0034*/ 	.byte	0x00, 0xf5, 0x21, 0x00


	//----- nvinfo : EIATTR_KPARAM_INFO
	.align		4
.L_366:
        /*0038*/ 	.byte	0x04, 0x17
        /*003a*/ 	.short	(.L_368 - .L_367)
.L_367:
        /*003c*/ 	.word	0x00000000
        /*0040*/ 	.short	0x0000
        /*0042*/ 	.short	0x0000
        /*0044*/ 	.byte	0x00, 0xf0, 0x41, 0x00


	//----- nvinfo : EIATTR_SPARSE_MMA_MASK
	.align		4
.L_368:
        /*0048*/ 	.byte	0x03, 0x50
        /*004a*/ 	.short	0x0000


	//----- nvinfo : EIATTR_MAXREG_COUNT
	.align		4
        /*004c*/ 	.byte	0x03, 0x1b
        /*004e*/ 	.short	0x00ff


	//----- nvinfo : EIATTR_NUM_BARRIERS
	.align		4
        /*0050*/ 	.byte	0x02, 0x4c
        /*0052*/ 	.byte	0x01
	.zero		1


	//----- nvinfo : EIATTR_MERCURY_ISA_VERSION
	.align		4
        /*0054*/ 	.byte	0x03, 0x5f
        /*0056*/ 	.short	0x0101


	//----- nvinfo : EIATTR_COOP_GROUP_MASK_REGIDS
	.align		4
        /*0058*/ 	.byte	0x04, 0x29
        /*005a*/ 	.short	(.L_370 - .L_369)


	//   ....[0]....
.L_369:
        /*005c*/ 	.word	0xffffffff


	//   ....[1]....
        /*0060*/ 	.word	0xffffffff


	//   ....[2]....
        /*0064*/ 	.word	0xffffffff


	//   ....[3]....
        /*0068*/ 	.word	0xffffffff


	//   ....[4]....
        /*006c*/ 	.word	0xffffffff


	//   ....[5]....
        /*0070*/ 	.word	0xffffffff


	//   ....[6]....
        /*0074*/ 	.word	0xffffffff


	//   ....[7]....
        /*0078*/ 	.word	0xffffffff


	//   ....[8]....
        /*007c*/ 	.word	0xffffffff


	//   ....[9]....
        /*0080*/ 	.word	0xffffffff


	//   ....[10]....
        /*0084*/ 	.word	0xffffffff


	//   ....[11]....
        /*0088*/ 	.word	0xffffffff


	//   ....[12]....
        /*008c*/ 	.word	0xffffffff


	//   ....[13]....
        /*0090*/ 	.word	0xffffffff


	//   ....[14]....
        /*0094*/ 	.word	0xffffffff


	//   ....[15]....
        /*0098*/ 	.word	0xffffffff


	//   ....[16]....
        /*009c*/ 	.word	0xffffffff


	//   ....[17]....
        /*00a0*/ 	.word	0xffffffff


	//   ....[18]....
        /*00a4*/ 	.word	0xffffffff


	//   ....[19]....
        /*00a8*/ 	.word	0xffffffff


	//   ....[20]....
        /*00ac*/ 	.word	0xffffffff


	//   ....[21]....
        /*00b0*/ 	.word	0xffffffff


	//   ....[22]....
        /*00b4*/ 	.word	0xffffffff


	//   ....[23]....
        /*00b8*/ 	.word	0xffffffff


	//   ....[24]....
        /*00bc*/ 	.word	0xffffffff


	//   ....[25]....
        /*00c0*/ 	.word	0xffffffff


	//   ....[26]....
        /*00c4*/ 	.word	0xffffffff


	//   ....[27]....
        /*00c8*/ 	.word	0xffffffff


	//   ....[28]....
        /*00cc*/ 	.word	0xffffffff


	//   ....[29]....
        /*00d0*/ 	.word	0xffffffff


	//   ....[30]....
        /*00d4*/ 	.word	0xffffffff


	//   ....[31]....
        /*00d8*/ 	.word	0xffffffff


	//   ....[32]....
        /*00dc*/ 	.word	0xffffffff


	//   ....[33]....
        /*00e0*/ 	.word	0xffffffff


	//   ....[34]....
        /*00e4*/ 	.word	0xffffffff


	//   ....[35]....
        /*00e8*/ 	.word	0xffffffff


	//   ....[36]....
        /*00ec*/ 	.word	0xffffffff


	//   ....[37]....
        /*00f0*/ 	.word	0xffffffff


	//   ....[38]....
        /*00f4*/ 	.word	0xffffffff


	//   ....[39]....
        /*00f8*/ 	.word	0xffffffff


	//   ....[40]....
        /*00fc*/ 	.word	0xffffffff


	//   ....[41]....
        /*0100*/ 	.word	0xffffffff


	//   ....[42]....
        /*0104*/ 	.word	0xffffffff


	//   ....[43]....
        /*0108*/ 	.word	0xffffffff


	//   ....[44]....
        /*010c*/ 	.word	0xffffffff


	//----- nvinfo : EIATTR_COOP_GROUP_INSTR_OFFSETS
	.align		4
.L_370:
        /*0110*/ 	.byte	0x04, 0x28
        /*0112*/ 	.short	(.L_372 - .L_371)


	//   ....[0]....
.L_371:
        /*0114*/ 	.word	0x00000b00


	//   ....[1]....
        /*0118*/ 	.word	0x00000b30


	//   ....[2]....
        /*011c*/ 	.word	0x00000b40


	//   ....[3]....
        /*0120*/ 	.word	0x00000cb0


	//   ....[4]....
        /*0124*/ 	.word	0x00000cf0


	//   ....[5]....
        /*0128*/ 	.word	0x00000d20


	//   ....[6]....
        /*012c*/ 	.word	0x00000e60


	//   ....[7]....
        /*0130*/ 	.word	0x00000e90


	//   ....[8]....
        /*0134*/ 	.word	0x00000ec0


	//   ....[9]....
        /*0138*/ 	.word	0x00000ff0


	//   ....[10]....
        /*013c*/ 	.word	0x00001020


	//   ....[11]....
        /*0140*/ 	.word	0x00001050


	//   ....[12]....
        /*0144*/ 	.word	0x00001180


	//   ....[13]....
        /*0148*/ 	.word	0x000011b0


	//   ....[14]....
        /*014c*/ 	.word	0x000011e0


	//   ....[15]....
        /*0150*/ 	.word	0x00001da0


	//   ....[16]....
        /*0154*/ 	.word	0x00001db0


	//   ....[17]....
        /*0158*/ 	.word	0x00001e30


	//   ....[18]....
        /*015c*/ 	.word	0x00001fa0


	//   ....[19]....
        /*0160*/ 	.word	0x00001fd0


	//   ....[20]....
        /*0164*/ 	.word	0x00002000


	//   ....[21]....
        /*0168*/ 	.word	0x00002130


	//   ....[22]....
        /*016c*/ 	.word	0x00002160


	//   ....[23]....
        /*0170*/ 	.word	0x00002190


	//   ....[24]....
        /*0174*/ 	.word	0x000022c0


	//   ....[25]....
        /*0178*/ 	.word	0x000022f0


	//   ....[26]....
        /*017c*/ 	.word	0x00002320


	//   ....[27]....
        /*0180*/ 	.word	0x00002450


	//   ....[28]....
        /*0184*/ 	.word	0x00002480


	//   ....[29]....
        /*0188*/ 	.word	0x000024b0


	//   ....[30]....
        /*018c*/ 	.word	0x000043f0


	//   ....[31]....
        /*0190*/ 	.word	0x00004410


	//   ....[32]....
        /*0194*/ 	.word	0x00004420


	//   ....[33]....
        /*0198*/ 	.word	0x000045c0


	//   ....[34]....
        /*019c*/ 	.word	0x000045f0


	//   ....[35]....
        /*01a0*/ 	.word	0x00004620


	//   ....[36]....
        /*01a4*/ 	.word	0x00004750


	//   ....[37]....
        /*01a8*/ 	.word	0x00004780


	//   ....[38]....
        /*01ac*/ 	.word	0x000047b0


	//   ....[39]....
        /*01b0*/ 	.word	0x000048e0


	//   ....[40]....
        /*01b4*/ 	.word	0x00004910


	//   ....[41]....
        /*01b8*/ 	.word	0x00004940


	//   ....[42]....
        /*01bc*/ 	.word	0x00004a70


	//   ....[43]....
        /*01c0*/ 	.word	0x00004aa0


	//   ....[44]....
        /*01c4*/ 	.word	0x00004ad0


	//----- nvinfo : EIATTR_VRC_CTA_INIT_COUNT
	.align		4
.L_372:
        /*01c8*/ 	.byte	0x02, 0x4a
	.zero		1
	.zero		1


	//----- nvinfo : EIATTR_EXIT_INSTR_OFFSETS
	.align		4
        /*01cc*/ 	.byte	0x04, 0x1c
        /*01ce*/ 	.short	(.L_374 - .L_373)


	//   ....[0]....
.L_373:
        /*01d0*/ 	.word	0x00000030


	//   ....[1]....
        /*01d4*/ 	.word	0x000055e0


	//   ....[2]....
        /*01d8*/ 	.word	0x00005650


	//----- nvinfo : EIATTR_MAX_THREADS
	.align		4
.L_374:
        /*01dc*/ 	.byte	0x04, 0x05
        /*01de*/ 	.short	(.L_376 - .L_375)
.L_375:
        /*01e0*/ 	.word	0x00000100
        /*01e4*/ 	.word	0x00000001
        /*01e8*/ 	.word	0x00000001


	//----- nvinfo : EIATTR_CRS_STACK_SIZE
	.align		4
.L_376:
        /*01ec*/ 	.byte	0x04, 0x1e
        /*01ee*/ 	.short	(.L_378 - .L_377)
.L_377:
        /*01f0*/ 	.word	0x00000000


	//----- nvinfo : EIATTR_CBANK_PARAM_SIZE
	.align		4
.L_378:
        /*01f4*/ 	.byte	0x03, 0x19
        /*01f6*/ 	.short	0x001d


	//----- nvinfo : EIATTR_PARAM_CBANK
	.align		4
        /*01f8*/ 	.byte	0x04, 0x0a
        /*01fa*/ 	.short	(.L_380 - .L_379)
	.align		4
.L_379:
        /*01fc*/ 	.word	index@(.nv.constant0._ZN6thrust24THRUST_300001_SM_1000_NS8cuda_cub4core6detail13_kernel_agentINS1_8__reduce11ReduceAgentINS0_12zip_iteratorIN4cuda3std3__45tupleIJNS0_6detail15normal_iteratorINS0_10device_ptrIiEEEENS0_17counting_iteratorIlNS0_11use_defaultESI_SI_EEEEEEEPNSB_IJilEEESM_iNS1_9__extrema9arg_max_fIilNSA_4lessIiEEEEEEJSL_SN_iSS_EEEvDpT0_)
        /*0200*/ 	.short	0x0380
        /*0202*/ 	.short	0x001d


	//----- nvinfo : EIATTR_SW_WAR
	.align		4
.L_380:
        /*0204*/ 	.byte	0x04, 0x36
        /*0206*/ 	.short	(.L_382 - .L_381)
.L_381:
        /*0208*/ 	.word	0x00000008
.L_382:


//--------------------- .nv.callgraph             --------------------------
	.section	.nv.callgraph,"",@"SHT_CUDA_CALLGRAPH"
	.align	4
	.sectionentsize	8
	.align		4
        /*0000*/ 	.word	0x00000000
	.align		4
        /*0004*/ 	.word	0xffffffff
	.align		4
        /*0008*/ 	.word	0x00000000
	.align		4
        /*000c*/ 	.word	0xfffffffe
	.align		4
        /*0010*/ 	.word	0x00000000
	.align		4
        /*0014*/ 	.word	0xfffffffd
	.align		4
        /*0018*/ 	.word	0x00000000
	.align		4
        /*001c*/ 	.word	0xfffffffc


//--------------------- .nv.constant4             --------------------------
	.section	.nv.constant4,"a",@progbits
	.align	8
	.align		8
.nv.constant4:
        /*0000*/ 	.dword	_ZN30_INTERNAL_e201045b_4_k_cu_main4cuda3std3__45__cpo5beginE
	.align		8
        /*0008*/ 	.dword	_ZN30_INTERNAL_e201045b_4_k_cu_main4cuda3std3__45__cpo3endE
	.align		8
        /*0010*/ 	.dword	_ZN30_INTERNAL_e201045b_4_k_cu_main4cuda3std3__45__cpo6cbeginE
	.align		8
        /*0018*/ 	.dword	_ZN30_INTERNAL_e201045b_4_k_cu_main4cuda3std3__45__cpo4cendE
	.align		8
        /*0020*/ 	.dword	_ZN30_INTERNAL_e201045b_4_k_cu_main4cuda3std3__45__cpo6rbeginE
	.align		8
        /*0028*/ 	.dword	_ZN30_INTERNAL_e201045b_4_k_cu_main4cuda3std3__45__cpo4rendE
	.align		8
        /*0030*/ 	.dword	_ZN30_INTERNAL_e201045b_4_k_cu_main4cuda3std3__45__cpo7crbeginE
	.align		8
        /*0038*/ 	.dword	_ZN30_INTERNAL_e201045b_4_k_cu_main4cuda3std3__45__cpo5crendE
	.align		8
        /*0040*/ 	.dword	_ZN30_INTERNAL_e201045b_4_k_cu_main4cuda3std3__432_GLOBAL__N__e201045b_4_k_cu_main6ignoreE
	.align		8
        /*0048*/ 	.dword	_ZN30_INTERNAL_e201045b_4_k_cu_main4cuda3std3__419piecewise_constructE
	.align		8
        /*0050*/ 	.dword	_ZN30_INTERNAL_e201045b_4_k_cu_main4cuda3std3__48in_placeE
	.align		8
        /*0058*/ 	.dword	_ZN30_INTERNAL_e201045b_4_k_cu_main4cuda3std3__420unreachable_sentinelE
	.align		8
        /*0060*/ 	.dword	_ZN30_INTERNAL_e201045b_4_k_cu_main4cuda3std3__47nulloptE
	.align		8
        /*0068*/ 	.dword	_ZN30_INTERNAL_e201045b_4_k_cu_main4cuda3std3__48unexpectE
	.align		8
        /*0070*/ 	.dword	_ZN30_INTERNAL_e201045b_4_k_cu_main4cuda3std6ranges3__45__cpo4swapE
	.align		8
        /*0078*/ 	.dword	_ZN30_INTERNAL_e201045b_4_k_cu_main4cuda3std6ranges3__45__cpo9iter_moveE
	.align		8
        /*0080*/ 	.dword	_ZN30_INTERNAL_e201045b_4_k_cu_main4cuda3std6ranges3__45__cpo5beginE
	.align		8
        /*0088*/ 	.dword	_ZN30_INTERNAL_e201045b_4_k_cu_main4cuda3std6ranges3__45__cpo3endE
	.align		8
        /*0090*/ 	.dword	_ZN30_INTERNAL_e201045b_4_k_cu_main4cuda3std6ranges3__45__cpo6cbeginE
	.align		8
        /*0098*/ 	.dword	_ZN30_INTERNAL_e201045b_4_k_cu_main4cuda3std6ranges3__45__cpo4cendE
	.align		8
        /*00a0*/ 	.dword	_ZN30_INTERNAL_e201045b_4_k_cu_main4cuda3std6ranges3__45__cpo7advanceE
	.align		8
        /*00a8*/ 	.dword	_ZN30_INTERNAL_e201045b_4_k_cu_main4cuda3std6ranges3__45__cpo9iter_swapE
	.align		8
        /*00b0*/ 	.dword	_ZN30_INTERNAL_e201045b_4_k_cu_main4cuda3std6ranges3__45__cpo4nextE
	.align		8
        /*00b8*/ 	.dword	_ZN30_INTERNAL_e201045b_4_k_cu_main4cuda3std6ranges3__45__cpo4prevE
	.align		8
        /*00c0*/ 	.dword	_ZN30_INTERNAL_e201045b_4_k_cu_main4cuda3std6ranges3__45__cpo4dataE
	.align		8
        /*00c8*/ 	.dword	_ZN30_INTERNAL_e201045b_4_k_cu_main4cuda3std6ranges3__45__cpo5cdataE
	.align		8
        /*00d0*/ 	.dword	_ZN30_INTERNAL_e201045b_4_k_cu_main4cuda3std6ranges3__45__cpo4sizeE
	.align		8
        /*00d8*/ 	.dword	_ZN30_INTERNAL_e201045b_4_k_cu_main4cuda3std6ranges3__45__cpo5ssizeE
	.align		8
        /*00e0*/ 	.dword	_ZN30_INTERNAL_e201045b_4_k_cu_main4cuda3std6ranges3__45__cpo8distanceE
	.align		8
        /*00e8*/ 	.dword	_ZN30_INTERNAL_e201045b_4_k_cu_main6thrust24THRUST_300001_SM_1000_NS8cuda_cub3parE
	.align		8
        /*00f0*/ 	.dword	_ZN30_INTERNAL_e201045b_4_k_cu_main6thrust24THRUST_300001_SM_1000_NS8cuda_cub10par_nosyncE
	.align		8
        /*00f8*/ 	.dword	_ZN30_INTERNAL_e201045b_4_k_cu_main6thrust24THRUST_300001_SM_1000_NS6system6detail10sequential3seqE
	.align		8
        /*0100*/ 	.dword	_ZN30_INTERNAL_e201045b_4_k_cu_main6thrust24THRUST_300001_SM_1000_NS6system3cpp3parE
	.align		8
        /*0108*/ 	.dword	_ZN30_INTERNAL_e201045b_4_k_cu_main6thrust24THRUST_300001_SM_1000_NS12placeholders2_1E
	.align		8
        /*0110*/ 	.dword	_ZN30_INTERNAL_e201045b_4_k_cu_main6thrust24THRUST_300001_SM_1000_NS12placeholders2_2E
	.align		8
        /*0118*/ 	.dword	_ZN30_INTERNAL_e201045b_4_k_cu_main6thrust24THRUST_300001_SM_1000_NS12placeholders2_3E
	.align		8
        /*0120*/ 	.dword	_ZN30_INTERNAL_e201045b_4_k_cu_main6thrust24THRUST_300001_SM_1000_NS12placeholders2_4E
	.align		8
        /*0128*/ 	.dword	_ZN30_INTERNAL_e201045b_4_k_cu_main6thrust24THRUST_300001_SM_1000_NS12placeholders2_5E
	.align		8
        /*0130*/ 	.dword	_ZN30_INTERNAL_e201045b_4_k_cu_main6thrust24THRUST_300001_SM_1000_NS12placeholders2_6E
	.align		8
        /*0138*/ 	.dword	_ZN30_INTERNAL_e201045b_4_k_cu_main6thrust24THRUST_300001_SM_1000_NS12placeholders2_7E
	.align		8
        /*0140*/ 	.dword	_ZN30_INTERNAL_e201045b_4_k_cu_main6thrust24THRUST_300001_SM_1000_NS12placeholders2_8E
	.align		8
        /*0148*/ 	.dword	_ZN30_INTERNAL_e201045b_4_k_cu_main6thrust24THRUST_300001_SM_1000_NS12placeholders2_9E
	.align		8
        /*0150*/ 	.dword	_ZN30_INTERNAL_e201045b_4_k_cu_main6thrust24THRUST_300001_SM_1000_NS12placeholders3_10E
	.align		8
        /*0158*/ 	.dword	_ZN30_INTERNAL_e201045b_4_k_cu_main6thrust24THRUST_300001_SM_1000_NS3seqE
	.align		8
        /*0160*/ 	.dword	_ZN30_INTERNAL_e201045b_4_k_cu_main6thrust24THRUST_300001_SM_1000_NS6deviceE


//--------------------- .text._ZN3cub18CUB_300001_SM_10006detail9transform16transform_kernelINS2_10policy_hubILb1EN4cuda3std3__45tupleIJN6thrust24THRUST_300001_SM_1000_NS6detail15normal_iteratorINSA_10device_ptrIiEEEEEEEE10policy1000El13getMovieCountSF_JPiEEEvT0_iT1_T2_DpNS2_10kernel_argIT3_EE --------------------------
	.section	.text._ZN3cub18CUB_300001_SM_10006detail9transform16transform_kernelINS2_10policy_hubILb1EN4cuda3std3__45tupleIJN6thrust24THRUST_300001_SM_1000_NS6detail15normal_iteratorINSA_10device_ptrIiEEEEEEEE10policy1000El13getMovieCountSF_JPiEEEvT0_iT1_T2_DpNS2_10kernel_argIT3_EE,"ax",@progbits
	.align	128
        .global         _ZN3cub18CUB_300001_SM_10006detail9transform16transform_kernelINS2_10policy_hubILb1EN4cuda3std3__45tupleIJN6thrust24THRUST_300001_SM_1000_NS6detail15normal_iteratorINSA_10device_ptrIiEEEEEEEE10policy1000El13getMovieCountSF_JPiEEEvT0_iT1_T2_DpNS2_10kernel_argIT3_EE
        .type           _ZN3cub18CUB_300001_SM_10006detail9transform16transform_kernelINS2_10policy_hubILb1EN4cuda3std3__45tupleIJN6thrust24THRUST_300001_SM_1000_NS6detail15normal_iteratorINSA_10device_ptrIiEEEEEEEE10policy1000El13getMovieCountSF_JPiEEEvT0_iT1_T2_DpNS2_10kernel_argIT3_EE,@function
        .size           _ZN3cub18CUB_300001_SM_10006detail9transform16transform_kernelINS2_10policy_hubILb1EN4cuda3std3__45tupleIJN6thrust24THRUST_300001_SM_1000_NS6detail15normal_iteratorINSA_10device_ptrIiEEEEEEEE10policy1000El13getMovieCountSF_JPiEEEvT0_iT1_T2_DpNS2_10kernel_argIT3_EE,(.L_x_762 - _ZN3cub18CUB_300001_SM_10006detail9transform16transform_kernelINS2_10policy_hubILb1EN4cuda3std3__45tupleIJN6thrust24THRUST_300001_SM_1000_NS6detail15normal_iteratorINSA_10device_ptrIiEEEEEEEE10policy1000El13getMovieCountSF_JPiEEEvT0_iT1_T2_DpNS2_10kernel_argIT3_EE)
        .other          _ZN3cub18CUB_300001_SM_10006detail9transform16transform_kernelINS2_10policy_hubILb1EN4cuda3std3__45tupleIJN6thrust24THRUST_300001_SM_1000_NS6detail15normal_iteratorINSA_10device_ptrIiEEEEEEEE10policy1000El13getMovieCountSF_JPiEEEvT0_iT1_T2_DpNS2_10kernel_argIT3_EE,@"STO_CUDA_ENTRY STV_DEFAULT"
_ZN3cub18CUB_300001_SM_10006detail9transform16transform_kernelINS2_10policy_hubILb1EN4cuda3std3__45tupleIJN6thrust24THRUST_300001_SM_1000_NS6detail15normal_iteratorINSA_10device_ptrIiEEEEEEEE10policy1000El13getMovieCountSF_JPiEEEvT0_iT1_T2_DpNS2_10kernel_argIT3_EE:
.text._ZN3cub18CUB_300001_SM_10006detail9transform16transform_kernelINS2_10policy_hubILb1EN4cuda3std3__45tupleIJN6thrust24THRUST_300001_SM_1000_NS6detail15normal_iteratorINSA_10device_ptrIiEEEEEEEE10policy1000El13getMovieCountSF_JPiEEEvT0_iT1_T2_DpNS2_10kernel_argIT3_EE:
[----:B------:R-:W0:Y:S08]  /*0000*/  LDC R1, c[0x0][0x37c] ;  /* 0x0000df00ff017b82 */ /* 0x000e300000000800 */
[----:B------:R-:W1:Y:S01]  /*0010*/  LDC R0, c[0x0][0x388] ;  /* 0x0000e200ff007b82 */ /* 0x000e620000000800 */
[----:B------:R-:W2:Y:S01]  /*0020*/  LDCU.64 UR6, c[0x0][0x380] ;  /* 0x00007000ff0677ac */ /* 0x000ea20008000a00 */
[----:B------:R-:W3:Y:S01]  /*0030*/  S2R R3, SR_TID.X ;  /* 0x0000000000037919 */ /* 0x000ee20000002100 */
[----:B------:R-:W-:Y:S01]  /*0040*/  BSSY.RECONVERGENT B0, `(.L_x_0) ;  /* 0x0000021000007945 */ /* 0x000fe20003800200 */
[----:B0-----:R-:W-:Y:S01]  /*0050*/  VIADD R1, R1, 0xffffff60 ;  /* 0xffffff6001017836 */ /* 0x001fe20000000000 */
[----:B------:R-:W0:Y:S03]  /*0060*/  LDCU.64 UR8, c[0x0][0x3a8] ;  /* 0x00007500ff0877ac */ /* 0x000e260008000a00 */
[----:B------:R-:W4:Y:S01]  /*0070*/  S2UR UR4, SR_CTAID.X ;  /* 0x00000000000479c3 */ /* 0x000f220000002500 */
[----:B-1----:R-:W-:-:S05]  /*0080*/  IMAD.SHL.U32 R7, R0, 0x80, RZ ;  /* 0x0000008000077824 */ /* 0x002fca00078e00ff */
[----:B------:R-:W-:Y:S01]  /*0090*/  SHF.R.S32.HI R2, RZ, 0x1f, R7 ;  /* 0x0000001fff027819 */ /* 0x000fe20000011407 */
[----:B----4-:R-:W-:-:S04]  /*00a0*/  IMAD.WIDE.U32 R4, R7, UR4, RZ ;  /* 0x0000000407047c25 */ /* 0x010fc8000f8e00ff */
[----:B------:R-:W-:Y:S01]  /*00b0*/  IMAD R11, R2, UR4, RZ ;  /* 0x00000004020b7c24 */ /* 0x000fe2000f8e02ff */
[----:B--2---:R-:W-:Y:S01]  /*00c0*/  IADD3 R8, P0, PT, -R4, UR6, RZ ;  /* 0x0000000604087c10 */ /* 0x004fe2000ff1e1ff */
[----:B------:R-:W1:Y:S01]  /*00d0*/  LDCU.64 UR4, c[0x0][0x3b0] ;  /* 0x00007600ff0477ac */ /* 0x000e620008000a00 */
[----:B---3--:R-:W-:Y:S02]  /*00e0*/  IMAD.SHL.U32 R9, R3, 0x80, RZ ;  /* 0x0000008003097824 */ /* 0x008fe400078e00ff */
[----:B------:R-:W-:-:S05]  /*00f0*/  IMAD.IADD R11, R5, 0x1, R11 ;  /* 0x00000001050b7824 */ /* 0x000fca00078e020b */
[----:B------:R-:W-:Y:S01]  /*0100*/  IADD3.X R5, PT, PT, ~R11, UR7, RZ, P0, !PT ;  /* 0x000000070b057c10 */ /* 0x000fe200087fe5ff */
[----:B------:R-:W2:Y:S01]  /*0110*/  LDCU.64 UR6, c[0x0][0x358] ;  /* 0x00006b00ff0677ac */ /* 0x000ea20008000a00 */
[----:B------:R-:W-:Y:S02]  /*0120*/  ISETP.LT.U32.AND P0, PT, R8, R7, PT ;  /* 0x000000070800720c */ /* 0x000fe40003f01070 */
[C---:B------:R-:W-:Y:S02]  /*0130*/  SHF.L.U64.HI R10, R4.reuse, 0x2, R11 ;  /* 0x00000002040a7819 */ /* 0x040fe4000001020b */
[----:B------:R-:W-:Y:S01]  /*0140*/  ISETP.LT.AND.EX P0, PT, R5, R2, PT, P0 ;  /* 0x000000020500720c */ /* 0x000fe20003f01300 */
[----:B------:R-:W-:-:S03]  /*0150*/  IMAD.SHL.U32 R5, R4, 0x4, RZ ;  /* 0x0000000404057824 */ /* 0x000fc600078e00ff */
[----:B------:R-:W-:Y:S02]  /*0160*/  SEL R8, R8, R7, P0 ;  /* 0x0000000708087207 */ /* 0x000fe40000000000 */
[C---:B-1----:R-:W-:Y:S02]  /*0170*/  IADD3 R6, P2, PT, R5.reuse, UR4, RZ ;  /* 0x0000000405067c10 */ /* 0x042fe4000ff5e0ff */
[----:B0-----:R-:W-:Y:S01]  /*0180*/  IADD3 R4, P3, PT, R5, UR8, RZ ;  /* 0x0000000805047c10 */ /* 0x001fe2000ff7e0ff */
[----:B------:R-:W-:Y:S01]  /*0190*/  IMAD.SHL.U32 R2, R8, 0x4, RZ ;  /* 0x0000000408027824 */ /* 0x000fe200078e00ff */
[----:B------:R-:W-:Y:S02]  /*01a0*/  ISETP.NE.AND P0, PT, R7, R8, PT ;  /* 0x000000080700720c */ /* 0x000fe40003f05270 */
[----:B------:R-:W-:Y:S02]  /*01b0*/  IADD3.X R7, PT, PT, R10, UR5, RZ, P2, !PT ;  /* 0x000000050a077c10 */ /* 0x000fe400097fe4ff */
[----:B------:R-:W-:-:S02]  /*01c0*/  ISETP.GE.AND P1, PT, R9, R2, PT ;  /* 0x000000020900720c */ /* 0x000fc40003f26270 */
[----:B------:R-:W-:-:S11]  /*01d0*/  IADD3.X R5, PT, PT, R10, UR9, RZ, P3, !PT ;  /* 0x000000090a057c10 */ /* 0x000fd60009ffe4ff */
[----:B--2---:R-:W-:Y:S05]  /*01e0*/  @P1 BRA `(.L_x_1) ;  /* 0x0000000000181947 */ /* 0x004fea0003800000 */
.L_x_2:
[C---:B0-----:R-:W-:Y:S02]  /*01f0*/  IADD3 R10, P1, PT, R9.reuse, R6, RZ ;  /* 0x00000006090a7210 */ /* 0x041fe40007f3e0ff */
[----:B------:R-:W-:-:S03]  /*0200*/  IADD3 R9, PT, PT, R9, 0x4000, RZ ;  /* 0x0000400009097810 */ /* 0x000fc60007ffe0ff */
[----:B------:R-:W-:Y:S01]  /*0210*/  IMAD.X R11, RZ, RZ, R7, P1 ;  /* 0x000000ffff0b7224 */ /* 0x000fe200008e0607 */
[----:B------:R-:W-:-:S04]  /*0220*/  ISETP.GE.AND P1, PT, R9, R2, PT ;  /* 0x000000020900720c */ /* 0x000fc80003f26270 */
[----:B------:R0:W-:Y:S09]  /*0230*/  CCTL.E.PF2 [R10] ;  /* 0x000000000a00798f */ /* 0x0001f20000800100 */
[----:B------:R-:W-:Y:S05]  /*0240*/  @!P1 BRA `(.L_x_2) ;  /* 0xfffffffc00e89947 */ /* 0x000fea000383ffff */
.L_x_1:
[----:B------:R-:W-:Y:S05]  /*0250*/  BSYNC.RECONVERGENT B0 ;  /* 0x0000000000007941 */ /* 0x000fea0003800200 */
.L_x_0:
[----:B------:R-:W-:Y:S05]  /*0260*/  @!P0 BRA `(.L_x_3) ;  /* 0x0000000800088947 */ /* 0x000fea0003800000 */
[----:B------:R-:W-:-:S13]  /*0270*/  ISETP.GE.AND P0, PT, R0, 0x1, PT ;  /* 0x000000010000780c */ /* 0x000fda0003f06270 */
[----:B------:R-:W-:Y:S05]  /*0280*/  @!P0 EXIT ;  /* 0x000000000000894d */ /* 0x000fea0003800000 */
[----:B------:R-:W1:Y:S02]  /*0290*/  LDCU UR4, c[0x0][0x390] ;  /* 0x00007200ff0477ac */ /* 0x000e640008000800 */
[----:B-1----:R-:W-:-:S09]  /*02a0*/  UISETP.GE.AND UP0, UPT, UR4, 0x1, UPT ;  /* 0x000000010400788c */ /* 0x002fd2000bf06270 */
[----:B------:R-:W-:Y:S05]  /*02b0*/  BRA.U !UP0, `(.L_x_4) ;  /* 0x0000000508347547 */ /* 0x000fea000b800000 */
[----:B------:R-:W-:-:S07]  /*02c0*/  IMAD.MOV.U32 R12, RZ, RZ, RZ ;  /* 0x000000ffff0c7224 */ /* 0x000fce00078e00ff */
.L_x_15:
[----:B------:R-:W-:Y:S01]  /*02d0*/  IMAD R9, R12, 0x80, R3 ;  /* 0x000000800c097824 */ /* 0x000fe200078e0203 */
[----:B------:R-:W-:Y:S04]  /*02e0*/  BSSY.RECONVERGENT B0, `(.L_x_5) ;  /* 0x0000044000007945 */ /* 0x000fe80003800200 */
[----:B------:R-:W-:-:S13]  /*02f0*/  ISETP.GE.AND P0, PT, R9, R8, PT ;  /* 0x000000080900720c */ /* 0x000fda0003f06270 */
[----:B-1----:R-:W-:Y:S05]  /*0300*/  @P0 BRA `(.L_x_6) ;  /* 0x0000000400040947 */ /* 0x002fea0003800000 */
[----:B0-----:R-:W-:-:S05]  /*0310*/  IMAD.WIDE R10, R9, 0x4, R6 ;  /* 0x00000004090a7825 */ /* 0x001fca00078e0206 */
[----:B------:R0:W5:Y:S01]  /*0320*/  LDG.E R13, desc[UR6][R10.64] ;  /* 0x000000060a0d7981 */ /* 0x000162000c1e1900 */
[----:B------:R-:W-:Y:S01]  /*0330*/  BSSY.RECONVERGENT B1, `(.L_x_7) ;  /* 0x000003c000017945 */ /* 0x000fe20003800200 */
[----:B------:R-:W-:Y:S02]  /*0340*/  IMAD.MOV.U32 R2, RZ, RZ, RZ ;  /* 0x000000ffff027224 */ /* 0x000fe400078e00ff */
[----:B------:R0:W-:Y:S01]  /*0350*/  STL.128 [R1], RZ ;  /* 0x000000ff01007387 */ /* 0x0001e20000100c00 */
[----:B------:R-:W-:-:S03]  /*0360*/  IMAD.MOV.U32 R0, RZ, RZ, RZ ;  /* 0x000000ffff007224 */ /* 0x000fc600078e00ff */
[----:B------:R0:W-:Y:S04]  /*0370*/  STL.128 [R1+0x10], RZ ;  /* 0x000010ff01007387 */ /* 0x0001e80000100c00 */
[----:B------:R0:W-:Y:S04]  /*0380*/  STL.128 [R1+0x20], RZ ;  /* 0x000020ff01007387 */ /* 0x0001e80000100c00 */
[----:B------:R0:W-:Y:S04]  /*0390*/  STL.128 [R1+0x30], RZ ;  /* 0x000030ff01007387 */ /* 0x0001e80000100c00 */
[----:B------:R0:W-:Y:S04]  /*03a0*/  STL.128 [R1+0x40], RZ ;  /* 0x000040ff01007387 */ /* 0x0001e80000100c00 */
[----:B------:R0:W-:Y:S04]  /*03b0*/  STL.128 [R1+0x50], RZ ;  /* 0x000050ff01007387 */ /* 0x0001e80000100c00 */
[----:B------:R0:W-:Y:S04]  /*03c0*/  STL.128 [R1+0x60], RZ ;  /* 0x000060ff01007387 */ /* 0x0001e80000100c00 */
[----:B------:R0:W-:Y:S04]  /*03d0*/  STL.128 [R1+0x70], RZ ;  /* 0x000070ff01007387 */ /* 0x0001e80000100c00 */
[----:B------:R0:W-:Y:S04]  /*03e0*/  STL.128 [R1+0x80], RZ ;  /* 0x000080ff01007387 */ /* 0x0001e80000100c00 */
[----:B------:R0:W-:Y:S04]  /*03f0*/  STL.64 [R1+0x90], RZ ;  /* 0x000090ff01007387 */ /* 0x0001e80000100a00 */
[----:B------:R0:W-:Y:S02]  /*0400*/  STL [R1+0x98], RZ ;  /* 0x000098ff01007387 */ /* 0x0001e40000100800 */
.L_x_14:
[----:B0----5:R-:W-:Y:S01]  /*0410*/  SHF.R.U32.HI R10, RZ, R2, R13 ;  /* 0x00000002ff0a7219 */ /* 0x021fe2000001160d */
[----:B------:R-:W-:Y:S03]  /*0420*/  BSSY.RELIABLE B2, `(.L_x_8) ;  /* 0x0000027000027945 */ /* 0x000fe60003800100 */
[----:B------:R-:W-:-:S04]  /*0430*/  LOP3.LUT R10, R10, 0x1, RZ, 0xc0, !PT ;  /* 0x000000010a0a7812 */ /* 0x000fc800078ec0ff */
[----:B------:R-:W-:-:S13]  /*0440*/  ISETP.NE.U32.AND P0, PT, R10, 0x1, PT ;  /* 0x000000010a00780c */ /* 0x000fda0003f05070 */
[----:B------:R-:W-:Y:S05]  /*0450*/  @P0 BRA `(.L_x_9) ;  /* 0x00000000008c0947 */ /* 0x000fea0003800000 */
[----:B------:R-:W0:Y:S08]  /*0460*/  LDC.64 R10, c[0x0][0x398] ;  /* 0x0000e600ff0a7b82 */ /* 0x000e300000000a00 */
[----:B------:R-:W1:Y:S01]  /*0470*/  LDC.64 R14, c[0x0][0x3a0] ;  /* 0x0000e800ff0e7b82 */ /* 0x000e620000000a00 */
[----:B0-----:R-:W-:-:S05]  /*0480*/  IMAD.WIDE.U32 R10, R2, 0xc, R10 ;  /* 0x0000000c020a7825 */ /* 0x001fca00078e000a */
[----:B------:R-:W1:Y:S02]  /*0490*/  LDG.E R16, desc[UR6][R10.64+0x8] ;  /* 0x000008060a107981 */ /* 0x000e64000c1e1900 */
[----:B-1----:R-:W-:-:S04]  /*04a0*/  IMAD.WIDE R14, R16, 0x4, R14 ;  /* 0x00000004100e7825 */ /* 0x002fc800078e020e */
[----:B------:R-:W-:Y:S02]  /*04b0*/  IMAD R19, R16, 0x4, R1 ;  /* 0x0000000410137824 */ /* 0x000fe400078e0201 */
[----:B------:R-:W2:Y:S04]  /*04c0*/  LDG.E R14, desc[UR6][R14.64+-0x4] ;  /* 0xfffffc060e0e7981 */ /* 0x000ea8000c1e1900 */
[----:B------:R-:W2:Y:S01]  /*04d0*/  LDL R21, [R19+0x5c] ;  /* 0x00005c0013157983 */ /* 0x000ea20000100800 */
[----:B------:R-:W-:Y:S01]  /*04e0*/  IMAD.MOV.U32 R17, RZ, RZ, RZ ;  /* 0x000000ffff117224 */ /* 0x000fe200078e00ff */
[----:B--2---:R-:W-:-:S13]  /*04f0*/  ISETP.GE.AND P0, PT, R21, R14, PT ;  /* 0x0000000e1500720c */ /* 0x004fda0003f06270 */
[----:B------:R-:W-:Y:S05]  /*0500*/  @P0 BREAK.RELIABLE B2 ;  /* 0x0000000000020942 */ /* 0x000fea0003800100 */
[----:B------:R-:W-:Y:S05]  /*0510*/  @P0 BRA `(.L_x_10) ;  /* 0x0000000000740947 */ /* 0x000fea0003800000 */
[----:B------:R-:W2:Y:S04]  /*0520*/  LDG.E R14, desc[UR6][R10.64] ;  /* 0x000000060a0e7981 */ /* 0x000ea8000c1e1900 */
[----:B------:R-:W2:Y:S02]  /*0530*/  LDG.E R15, desc[UR6][R10.64+0x4] ;  /* 0x000004060a0f7981 */ /* 0x000ea4000c1e1900 */
[----:B--2---:R-:W-:-:S13]  /*0540*/  ISETP.GT.AND P0, PT, R14, R15, PT ;  /* 0x0000000f0e00720c */ /* 0x004fda0003f04270 */
[----:B------:R-:W-:Y:S05]  /*0550*/  @P0 BREAK.RELIABLE B2 ;  /* 0x0000000000020942 */ /* 0x000fea0003800100 */
[----:B------:R-:W-:Y:S05]  /*0560*/  @P0 BRA `(.L_x_10) ;  /* 0x0000000000600947 */ /* 0x000fea0003800000 */
[----:B------:R-:W-:Y:S01]  /*0570*/  ISETP.GE.AND P0, PT, R14, R15, PT ;  /* 0x0000000f0e00720c */ /* 0x000fe20003f06270 */
[----:B------:R-:W-:-:S12]  /*0580*/  BSSY.RELIABLE B3, `(.L_x_11) ;  /* 0x000000d000037945 */ /* 0x000fd80003800100 */
[----:B------:R-:W-:Y:S05]  /*0590*/  @P0 BRA `(.L_x_12) ;  /* 0x00000000002c0947 */ /* 0x000fea0003800000 */
.L_x_13:
[----:B------:R-:W-:-:S05]  /*05a0*/  LEA R10, R14, R1, 0x2 ;  /* 0x000000010e0a7211 */ /* 0x000fca00078e10ff */
[----:B------:R-:W2:Y:S02]  /*05b0*/  LDL R11, [R10] ;  /* 0x000000000a0b7983 */ /* 0x000ea40000100800 */
[----:B--2---:R-:W-:-:S13]  /*05c0*/  ISETP.NE.AND P0, PT, R11, 0x1, PT ;  /* 0x000000010b00780c */ /* 0x004fda0003f05270 */
[----:B------:R-:W-:Y:S05]  /*05d0*/  @!P0 BREAK.RELIABLE B3 ;  /* 0x0000000000038942 */ /* 0x000fea0003800100 */
[----:B------:R-:W-:Y:S05]  /*05e0*/  @!P0 BREAK.RELIABLE B2 ;  /* 0x0000000000028942 */ /* 0x000fea0003800100 */
[----:B------:R-:W-:Y:S05]  /*05f0*/  @!P0 BRA `(.L_x_10) ;  /* 0x00000000003c8947 */ /* 0x000fea0003800000 */
[----:B------:R-:W-:Y:S02]  /*0600*/  IMAD.MOV.U32 R11, RZ, RZ, 0x1 ;  /* 0x00000001ff0b7424 */ /* 0x000fe400078e00ff */
[----:B------:R-:W-:-:S03]  /*0610*/  VIADD R14, R14, 0x1 ;  /* 0x000000010e0e7836 */ /* 0x000fc60000000000 */
[----:B------:R0:W-:Y:S02]  /*0620*/  STL [R10], R11 ;  /* 0x0000000b0a007387 */ /* 0x0001e40000100800 */
[----:B------:R-:W-:-:S13]  /*0630*/  ISETP.GE.AND P0, PT, R14, R15, PT ;  /* 0x0000000f0e00720c */ /* 0x000fda0003f06270 */
[----:B0-----:R-:W-:Y:S05]  /*0640*/  @!P0 BRA `(.L_x_13) ;  /* 0xfffffffc00d48947 */ /* 0x001fea000383ffff */
.L_x_12:
[----:B------:R-:W-:Y:S05]  /*0650*/  BSYNC.RELIABLE B3 ;  /* 0x0000000000037941 */ /* 0x000fea0003800100 */
.L_x_11:
[----:B------:R-:W-:Y:S02]  /*0660*/  VIADD R10, R21, 0x1 ;  /* 0x00000001150a7836 */ /* 0x000fe40000000000 */
[----:B------:R-:W-:-:S03]  /*0670*/  VIADD R0, R0, 0x1 ;  /* 0x0000000100007836 */ /* 0x000fc60000000000 */
[----:B------:R0:W-:Y:S04]  /*0680*/  STL [R19+0x5c], R10 ;  /* 0x00005c0a13007387 */ /* 0x0001e80000100800 */
.L_x_9:
[----:B------:R-:W-:Y:S05]  /*0690*/  BSYNC.RELIABLE B2 ;  /* 0x0000000000027941 */ /* 0x000fea0003800100 */
.L_x_8:
[----:B------:R-:W1:Y:S01]  /*06a0*/  LDCU UR4, c[0x0][0x390] ;  /* 0x00007200ff0477ac */ /* 0x000e620008000800 */
[----:B------:R-:W-:-:S05]  /*06b0*/  VIADD R2, R2, 0x1 ;  /* 0x0000000102027836 */ /* 0x000fca0000000000 */
[----:B-1----:R-:W-:-:S13]  /*06c0*/  ISETP.NE.AND P0, PT, R2, UR4, PT ;  /* 0x0000000402007c0c */ /* 0x002fda000bf05270 */
[----:B------:R-:W-:Y:S05]  /*06d0*/  @P0 BRA `(.L_x_14) ;  /* 0xfffffffc004c0947 */ /* 0x000fea000383ffff */
[----:B------:R-:W-:-:S07]  /*06e0*/  IMAD.MOV.U32 R17, RZ, RZ, R0 ;  /* 0x000000ffff117224 */ /* 0x000fce00078e0000 */
.L_x_10:
[----:B------:R-:W-:Y:S05]  /*06f0*/  BSYNC.RECONVERGENT B1 ;  /* 0x0000000000017941 */ /* 0x000fea0003800200 */
.L_x_7:
[----:B0-----:R-:W-:-:S05]  /*0700*/  IMAD.WIDE R10, R9, 0x4, R4 ;  /* 0x00000004090a7825 */ /* 0x001fca00078e0204 */
[----:B------:R1:W-:Y:S02]  /*0710*/  STG.E desc[UR6][R10.64], R17 ;  /* 0x000000110a007986 */ /* 0x0003e4000c101906 */
.L_x_6:
[----:B------:R-:W-:Y:S05]  /*0720*/  BSYNC.RECONVERGENT B0 ;  /* 0x0000000000007941 */ /* 0x000fea0003800200 */
.L_x_5:
[----:B------:R-:W-:Y:S05]  /*0730*/  WARPSYNC.ALL ;  /* 0x0000000000007948 */ /* 0x000fea0003800000 */
[----:B------:R-:W2:Y:S01]  /*0740*/  LDCU UR4, c[0x0][0x388] ;  /* 0x00007100ff0477ac */ /* 0x000ea20008000800 */
[----:B------:R-:W-:-:S04]  /*0750*/  IADD3 R12, PT, PT, R12, 0x1, RZ ;  /* 0x000000010c0c7810 */ /* 0x000fc80007ffe0ff */
[----:B--2---:R-:W-:-:S13]  /*0760*/  ISETP.NE.AND P0, PT, R12, UR4, PT ;  /* 0x000000040c007c0c */ /* 0x004fda000bf05270 */
[----:B------:R-:W-:Y:S05]  /*0770*/  @!P0 EXIT ;  /* 0x000000000000894d */ /* 0x000fea0003800000 */
[----:B------:R-:W-:Y:S05]  /*0780*/  BRA `(.L_x_15) ;  /* 0xfffffff800d07947 */ /* 0x000fea000383ffff */
.L_x_4:
[C---:B------:R-:W-:Y:S01]  /*0790*/  ISETP.GE.U32.AND P0, PT, R0.reuse, 0x4, PT ;  /* 0x000000040000780c */ /* 0x040fe20003f06070 */
[----:B------:R-:W-:Y:S01]  /*07a0*/  IMAD.MOV.U32 R2, RZ, RZ, RZ ;  /* 0x000000ffff027224 */ /* 0x000fe200078e00ff */
[----:B0-----:R-:W-:-:S11]  /*07b0*/  LOP3.LUT R10, R0, 0x3, RZ, 0xc0, !PT ;  /* 0x00000003000a7812 */ /* 0x001fd600078ec0ff */
[----:B------:R-:W-:Y:S05]  /*07c0*/  @!P0 BRA `(.L_x_16) ;  /* 0x0000000000808947 */ /* 0x000fea0003800000 */
[C---:B------:R-:W-:Y:S01]  /*07d0*/  VIADD R7, R3.reuse, 0x80 ;  /* 0x0000008003077836 */ /* 0x040fe20000000000 */
[CC--:B------:R-:W-:Y:S01]  /*07e0*/  ISETP.GE.AND P0, PT, R3.reuse, R8.reuse, PT ;  /* 0x000000080300720c */ /* 0x0c0fe20003f06270 */
[C---:B------:R-:W-:Y:S01]  /*07f0*/  VIADD R9, R3.reuse, 0x100 ;  /* 0x0000010003097836 */ /* 0x040fe20000000000 */
[----:B------:R-:W-:Y:S01]  /*0800*/  LOP3.LUT R2, R0, 0x7ffffffc, RZ, 0xc0, !PT ;  /* 0x7ffffffc00027812 */ /* 0x000fe200078ec0ff */
[----:B------:R-:W-:Y:S01]  /*0810*/  VIADD R11, R3, 0x180 ;  /* 0x00000180030b7836 */ /* 0x000fe20000000000 */
[-C--:B------:R-:W-:Y:S01]  /*0820*/  ISETP.GE.AND P1, PT, R7, R8.reuse, PT ;  /* 0x000000080700720c */ /* 0x080fe20003f26270 */
[----:B------:R-:W-:Y:S01]  /*0830*/  IMAD.WIDE R6, R3, 0x4, R4 ;  /* 0x0000000403067825 */ /* 0x000fe200078e0204 */
[-C--:B------:R-:W-:Y:S02]  /*0840*/  ISETP.GE.AND P2, PT, R9, R8.reuse, PT ;  /* 0x000000080900720c */ /* 0x080fe40003f46270 */
[----:B------:R-:W-:-:S05]  /*0850*/  ISETP.GE.AND P3, PT, R11, R8, PT ;  /* 0x000000080b00720c */ /* 0x000fca0003f66270 */
[----:B------:R0:W-:Y:S01]  /*0860*/  @!P0 STG.E desc[UR6][R6.64], RZ ;  /* 0x000000ff06008986 */ /* 0x0001e2000c101906 */
[----:B------:R-:W-:-:S03]  /*0870*/  ISETP.NE.AND P0, PT, R2, 0x4, PT ;  /* 0x000000040200780c */ /* 0x000fc60003f05270 */
[----:B------:R0:W-:Y:S04]  /*0880*/  @!P1 STG.E desc[UR6][R6.64+0x200], RZ ;  /* 0x000200ff06009986 */ /* 0x0001e8000c101906 */
[----:B------:R0:W-:Y:S04]  /*0890*/  @!P2 STG.E desc[UR6][R6.64+0x400], RZ ;  /* 0x000400ff0600a986 */ /* 0x0001e8000c101906 */
[----:B------:R0:W-:Y:S02]  /*08a0*/  @!P3 STG.E desc[UR6][R6.64+0x600], RZ ;  /* 0x000600ff0600b986 */ /* 0x0001e4000c101906 */
[----:B------:R-:W-:Y:S05]  /*08b0*/  @!P0 BRA `(.L_x_16) ;  /* 0x0000000000448947 */ /* 0x000fea0003800000 */
[----:B------:R-:W-:-:S07]  /*08c0*/  IMAD.MOV.U32 R0, RZ, RZ, 0x4 ;  /* 0x00000004ff007424 */ /* 0x000fce00078e00ff */
.L_x_17:
[C---:B------:R-:W-:Y:S02]  /*08d0*/  IMAD R13, R0.reuse, 0x80, R3 ;  /* 0x00000080000d7824 */ /* 0x040fe400078e0203 */
[----:B------:R-:W-:Y:S02]  /*08e0*/  VIADD R0, R0, 0x4 ;  /* 0x0000000400007836 */ /* 0x000fe40000000000 */
[C---:B------:R-:W-:Y:S01]  /*08f0*/  VIADD R9, R13.reuse, 0x100 ;  /* 0x000001000d097836 */ /* 0x040fe20000000000 */
[C---:B------:R-:W-:Y:S01]  /*0900*/  IADD3 R11, PT, PT, R13.reuse, 0x80, RZ ;  /* 0x000000800d0b7810 */ /* 0x040fe20007ffe0ff */
[C---:B01----:R-:W-:Y:S01]  /*0910*/  VIADD R7, R13.reuse, 0x180 ;  /* 0x000001800d077836 */ /* 0x043fe20000000000 */
[-C--:B------:R-:W-:Y:S02]  /*0920*/  ISETP.GE.AND P0, PT, R13, R8.reuse, PT ;  /* 0x000000080d00720c */ /* 0x080fe40003f06270 */
[-C--:B------:R-:W-:Y:S02]  /*0930*/  ISETP.GE.AND P1, PT, R11, R8.reuse, PT ;  /* 0x000000080b00720c */ /* 0x080fe40003f26270 */
[----:B------:R-:W-:-:S02]  /*0940*/  ISETP.GE.AND P2, PT, R9, R8, PT ;  /* 0x000000080900720c */ /* 0x000fc40003f46270 */
[----:B------:R-:W-:Y:S01]  /*0950*/  ISETP.GE.AND P3, PT, R7, R8, PT ;  /* 0x000000080700720c */ /* 0x000fe20003f66270 */
[----:B------:R-:W-:-:S06]  /*0960*/  IMAD.WIDE R6, R13, 0x4, R4 ;  /* 0x000000040d067825 */ /* 0x000fcc00078e0204 */
[----:B------:R1:W-:Y:S01]  /*0970*/  @!P0 STG.E desc[UR6][R6.64], RZ ;  /* 0x000000ff06008986 */ /* 0x0003e2000c101906 */
[----:B------:R-:W-:-:S03]  /*0980*/  ISETP.NE.AND P0, PT, R0, R2, PT ;  /* 0x000000020000720c */ /* 0x000fc60003f05270 */
[----:B------:R1:W-:Y:S04]  /*0990*/  @!P1 STG.E desc[UR6][R6.64+0x200], RZ ;  /* 0x000200ff06009986 */ /* 0x0003e8000c101906 */
[----:B------:R1:W-:Y:S04]  /*09a0*/  @!P2 STG.E desc[UR6][R6.64+0x400], RZ ;  /* 0x000400ff0600a986 */ /* 0x0003e8000c101906 */
[----:B------:R1:W-:Y:S02]  /*09b0*/  @!P3 STG.E desc[UR6][R6.64+0x600], RZ ;  /* 0x000600ff0600b986 */ /* 0x0003e4000c101906 */
[----:B------:R-:W-:Y:S05]  /*09c0*/  @P0 BRA `(.L_x_17) ;  /* 0xfffffffc00c00947 */ /* 0x000fea000383ffff */
.L_x_16:
[----:B------:R-:W-:-:S13]  /*09d0*/  ISETP.NE.AND P0, PT, R10, RZ, PT ;  /* 0x000000ff0a00720c */ /* 0x000fda0003f05270 */
[----:B------:R-:W-:Y:S05]  /*09e0*/  @!P0 EXIT ;  /* 0x000000000000894d */ /* 0x000fea0003800000 */
[----:B------:R-:W-:-:S05]  /*09f0*/  UMOV UR4, URZ ;  /* 0x000000ff00047c82 */ /* 0x000fca0008000000 */
.L_x_18:
[C---:B01----:R-:W-:Y:S01]  /*0a00*/  IMAD R7, R2.reuse, 0x80, R3 ;  /* 0x0000008002077824 */ /* 0x043fe200078e0203 */
[----:B------:R-:W-:Y:S01]  /*0a10*/  UIADD3 UR4, UPT, UPT, UR4, 0x1, URZ ;  /* 0x0000000104047890 */ /* 0x000fe2000fffe0ff */
[----:B------:R-:W-:-:S03]  /*0a20*/  VIADD R2, R2, 0x1 ;  /* 0x0000000102027836 */ /* 0x000fc60000000000 */
[----:B------:R-:W-:-:S13]  /*0a30*/  ISETP.GE.AND P0, PT, R7, R8, PT ;  /* 0x000000080700720c */ /* 0x000fda0003f06270 */
[----:B------:R-:W-:-:S05]  /*0a40*/  @!P0 IMAD.WIDE R6, R7, 0x4, R4 ;  /* 0x0000000407068825 */ /* 0x000fca00078e0204 */
[----:B------:R2:W-:Y:S01]  /*0a50*/  @!P0 STG.E desc[UR6][R6.64], RZ ;  /* 0x000000ff06008986 */ /* 0x0005e2000c101906 */
[----:B------:R-:W-:-:S13]  /*0a60*/  ISETP.NE.AND P0, PT, R10, UR4, PT ;  /* 0x000000040a007c0c */ /* 0x000fda000bf05270 */
[----:B--2---:R-:W-:Y:S05]  /*0a70*/  @P0 BRA `(.L_x_18) ;  /* 0xfffffffc00e00947 */ /* 0x004fea000383ffff */
[----:B------:R-:W-:Y:S05]  /*0a80*/  EXIT ;  /* 0x000000000000794d */ /* 0x000fea0003800000 */
.L_x_3:
[----:B------:R-:W-:-:S13]  /*0a90*/  ISETP.GE.AND P0, PT, R0, 0x1, PT ;  /* 0x000000010000780c */ /* 0x000fda0003f06270 */
[----:B------:R-:W-:Y:S05]  /*0aa0*/  @!P0 EXIT ;  /* 0x000000000000894d */ /* 0x000fea0003800000 */
[----:B------:R-:W1:Y:S02]  /*0ab0*/  LDCU UR4, c[0x0][0x390] ;  /* 0x00007200ff0477ac */ /* 0x000e640008000800 */
[----:B-1----:R-:W-:-:S09]  /*0ac0*/  UISETP.GE.AND UP0, UPT, UR4, 0x1, UPT ;  /* 0x000000010400788c */ /* 0x002fd2000bf06270 */
[----:B------:R-:W-:Y:S05]  /*0ad0*/  BRA.U !UP0, `(.L_x_19) ;  /* 0x00000005082c7547 */ /* 0x000fea000b800000 */
[----:B0-----:R-:W-:-:S07]  /*0ae0*/  IMAD.MOV.U32 R10, RZ, RZ, RZ ;  /* 0x000000ffff0a7224 */ /* 0x001fce00078e00ff */
.L_x_28:
[----:B------:R-:W-:Y:S01]  /*0af0*/  LEA R11, R10, R3, 0x7 ;  /* 0x000000030a0b7211 */ /* 0x000fe200078e38ff */
[----:B------:R-:W-:Y:S02]  /*0b00*/  IMAD.MOV.U32 R8, RZ, RZ, R6 ;  /* 0x000000ffff087224 */ /* 0x000fe400078e0006 */
[----:B------:R-:W-:Y:S02]  /*0b10*/  IMAD.MOV.U32 R9, RZ, RZ, R7 ;  /* 0x000000ffff097224 */ /* 0x000fe400078e0007 */
[----:B------:R-:W-:-:S05]  /*0b20*/  IMAD.WIDE R8, R11, 0x4, R8 ;  /* 0x000000040b087825 */ /* 0x000fca00078e0208 */
        /* <DEDUP_REMOVED lines=15> */
.L_x_27:
        /* <DEDUP_REMOVED lines=25> */
.L_x_26:
        /* <DEDUP_REMOVED lines=11> */
.L_x_25:
[----:B------:R-:W-:Y:S05]  /*0e60*/  BSYNC.RELIABLE B2 ;  /* 0x0000000000027941 */ /* 0x000fea0003800100 */
.L_x_24:
[----:B------:R-:W-:Y:S02]  /*0e70*/  VIADD R8, R21, 0x1 ;  /* 0x0000000115087836 */ /* 0x000fe40000000000 */
[----:B------:R-:W-:-:S03]  /*0e80*/  VIADD R0, R0, 0x1 ;  /* 0x0000000100007836 */ /* 0x000fc60000000000 */
[----:B------:R0:W-:Y:S04]  /*0e90*/  STL [R19+0x5c], R8 ;  /* 0x00005c0813007387 */ /* 0x0001e80000100800 */
.L_x_22:
[----:B------:R-:W-:Y:S05]  /*0ea0*/  BSYNC.RELIABLE B1 ;  /* 0x0000000000017941 */ /* 0x000fea0003800100 */
.L_x_21:
[----:B------:R-:W1:Y:S01]  /*0eb0*/  LDCU UR4, c[0x0][0x390] ;  /* 0x00007200ff0477ac */ /* 0x000e620008000800 */
[----:B------:R-:W-:-:S05]  /*0ec0*/  VIADD R2, R2, 0x1 ;  /* 0x0000000102027836 */ /* 0x000fca0000000000 */
[----:B-1----:R-:W-:-:S13]  /*0ed0*/  ISETP.NE.AND P0, PT, R2, UR4, PT ;  /* 0x0000000402007c0c */ /* 0x002fda000bf05270 */
[----:B------:R-:W-:Y:S05]  /*0ee0*/  @P0 BRA `(.L_x_27) ;  /* 0xfffffffc004c0947 */ /* 0x000fea000383ffff */
[----:B------:R-:W-:-:S07]  /*0ef0*/  IMAD.MOV.U32 R17, RZ, RZ, R0 ;  /* 0x000000ffff117224 */ /* 0x000fce00078e0000 */
.L_x_23:
[----:B------:R-:W-:Y:S05]  /*0f00*/  BSYNC.RECONVERGENT B0 ;  /* 0x0000000000007941 */ /* 0x000fea0003800200 */
.L_x_20:
[----:B------:R-:W-:Y:S05]  /*0f10*/  WARPSYNC.ALL ;  /* 0x0000000000007948 */ /* 0x000fea0003800000 */
[----:B------:R-:W1:Y:S01]  /*0f20*/  LDCU UR4, c[0x0][0x388] ;  /* 0x00007100ff0477ac */ /* 0x000e620008000800 */
[----:B------:R-:W-:Y:S01]  /*0f30*/  IADD3 R10, PT, PT, R10, 0x1, RZ ;  /* 0x000000010a0a7810 */ /* 0x000fe20007ffe0ff */
[----:B0-----:R-:W-:-:S05]  /*0f40*/  IMAD.WIDE R8, R11, 0x4, R4 ;  /* 0x000000040b087825 */ /* 0x001fca00078e0204 */
[----:B------:R0:W-:Y:S01]  /*0f50*/  STG.E desc[UR6][R8.64], R17 ;  /* 0x0000001108007986 */ /* 0x0001e2000c101906 */
[----:B-1----:R-:W-:-:S13]  /*0f60*/  ISETP.NE.AND P0, PT, R10, UR4, PT ;  /* 0x000000040a007c0c */ /* 0x002fda000bf05270 */
[----:B0-----:R-:W-:Y:S05]  /*0f70*/  @!P0 EXIT ;  /* 0x000000000000894d */ /* 0x001fea0003800000 */
[----:B------:R-:W-:Y:S05]  /*0f80*/  BRA `(.L_x_28) ;  /* 0xfffffff800d87947 */ /* 0x000fea000383ffff */
.L_x_19:
[C---:B------:R-:W-:Y:S01]  /*0f90*/  ISETP.GE.U32.AND P0, PT, R0.reuse, 0x8, PT ;  /* 0x000000080000780c */ /* 0x040fe20003f06070 */
[----:B------:R-:W-:Y:S01]  /*0fa0*/  IMAD.MOV.U32 R2, RZ, RZ, RZ ;  /* 0x000000ffff027224 */ /* 0x000fe200078e00ff */
[----:B0-----:R-:W-:-:S04]  /*0fb0*/  LOP3.LUT R11, R0, 0x7, RZ, 0xc0, !PT ;  /* 0x00000007000b7812 */ /* 0x001fc800078ec0ff */
[----:B------:R-:W-:-:S07]  /*0fc0*/  ISETP.NE.AND P1, PT, R11, RZ, PT ;  /* 0x000000ff0b00720c */ /* 0x000fce0003f25270 */
[----:B------:R-:W-:Y:S06]  /*0fd0*/  @!P0 BRA `(.L_x_29) ;  /* 0x0000000000448947 */ /* 0x000fec0003800000 */
[----:B------:R-:W-:Y:S01]  /*0fe0*/  LOP3.LUT R2, R0, 0x7ffffff8, RZ, 0xc0, !PT ;  /* 0x7ffffff800027812 */ /* 0x000fe200078ec0ff */
[----:B------:R-:W-:-:S07]  /*0ff0*/  IMAD.MOV.U32 R10, RZ, RZ, RZ ;  /* 0x000000ffff0a7224 */ /* 0x000fce00078e00ff */
.L_x_30:
[C---:B0-----:R-:W-:Y:S02]  /*1000*/  IMAD R7, R10.reuse, 0x80, R3 ;  /* 0x000000800a077824 */ /* 0x041fe400078e0203 */
[----:B------:R-:W-:Y:S02]  /*1010*/  VIADD R10, R10, 0x8 ;  /* 0x000000080a0a7836 */ /* 0x000fe40000000000 */
[C---:B------:R-:W-:Y:S02]  /*1020*/  VIADD R9, R7.reuse, 0x80 ;  /* 0x0000008007097836 */ /* 0x040fe40000000000 */
[----:B------:R-:W-:Y:S01]  /*1030*/  IMAD.WIDE.U32 R6, R7, 0x4, R4 ;  /* 0x0000000407067825 */ /* 0x000fe200078e0004 */
[----:B------:R-:W-:-:S03]  /*1040*/  ISETP.NE.AND P0, PT, R10, R2, PT ;  /* 0x000000020a00720c */ /* 0x000fc60003f05270 */
[----:B------:R-:W-:Y:S01]  /*1050*/  IMAD.WIDE R8, R9, 0x4, R4 ;  /* 0x0000000409087825 */ /* 0x000fe200078e0204 */
[----:B------:R0:W-:Y:S04]  /*1060*/  STG.E desc[UR6][R6.64], RZ ;  /* 0x000000ff06007986 */ /* 0x0001e8000c101906 */
[----:B------:R0:W-:Y:S04]  /*1070*/  STG.E desc[UR6][R8.64], RZ ;  /* 0x000000ff08007986 */ /* 0x0001e8000c101906 */
[----:B------:R0:W-:Y:S04]  /*1080*/  STG.E desc[UR6][R8.64+0x200], RZ ;  /* 0x000200ff08007986 */ /* 0x0001e8000c101906 */
[----:B------:R0:W-:Y:S04]  /*1090*/  STG.E desc[UR6][R8.64+0x400], RZ ;  /* 0x000400ff08007986 */ /* 0x0001e8000c101906 */
[----:B------:R0:W-:Y:S04]  /*10a0*/  STG.E desc[UR6][R8.64+0x600], RZ ;  /* 0x000600ff08007986 */ /* 0x0001e8000c101906 */
[----:B------:R0:W-:Y:S04]  /*10b0*/  STG.E desc[UR6][R8.64+0x800], RZ ;  /* 0x000800ff08007986 */ /* 0x0001e8000c101906 */
[----:B------:R0:W-:Y:S04]  /*10c0*/  STG.E desc[UR6][R8.64+0xa00], RZ ;  /* 0x000a00ff08007986 */ /* 0x0001e8000c101906 */
[----:B------:R0:W-:Y:S01]  /*10d0*/  STG.E desc[UR6][R8.64+0xc00], RZ ;  /* 0x000c00ff08007986 */ /* 0x0001e2000c101906 */
[----:B------:R-:W-:Y:S05]  /*10e0*/  @P0 BRA `(.L_x_30) ;  /* 0xfffffffc00c40947 */ /* 0x000fea000383ffff */
.L_x_29:
[----:B------:R-:W-:Y:S05]  /*10f0*/  @!P1 EXIT ;  /* 0x000000000000994d */ /* 0x000fea0003800000 */
[----:B------:R-:W-:Y:S02]  /*1100*/  ISETP.GE.U32.AND P0, PT, R11, 0x4, PT ;  /* 0x000000040b00780c */ /* 0x000fe40003f06070 */
[----:B0-----:R-:W-:-:S04]  /*1110*/  LOP3.LUT R8, R0, 0x3, RZ, 0xc0, !PT ;  /* 0x0000000300087812 */ /* 0x001fc800078ec0ff */
[----:B------:R-:W-:-:S07]  /*1120*/  ISETP.NE.AND P1, PT, R8, RZ, PT ;  /* 0x000000ff0800720c */ /* 0x000fce0003f25270 */
[----:B------:R-:W-:Y:S06]  /*1130*/  @!P0 BRA `(.L_x_31) ;  /* 0x00000000001c8947 */ /* 0x000fec0003800000 */
[C---:B------:R-:W-:Y:S01]  /*1140*/  LEA R7, R2.reuse, R3, 0x7 ;  /* 0x0000000302077211 */ /* 0x040fe200078e38ff */
[----:B------:R-:W-:-:S04]  /*1150*/  VIADD R2, R2, 0x4 ;  /* 0x0000000402027836 */ /* 0x000fc80000000000 */
[----:B------:R-:W-:-:S05]  /*1160*/  IMAD.WIDE R6, R7, 0x4, R4 ;  /* 0x0000000407067825 */ /* 0x000fca00078e0204 */
[----:B------:R0:W-:Y:S04]  /*1170*/  STG.E desc[UR6][R6.64], RZ ;  /* 0x000000ff06007986 */ /* 0x0001e8000c101906 */
[----:B------:R0:W-:Y:S04]  /*1180*/  STG.E desc[UR6][R6.64+0x200], RZ ;  /* 0x000200ff06007986 */ /* 0x0001e8000c101906 */
[----:B------:R0:W-:Y:S04]  /*1190*/  STG.E desc[UR6][R6.64+0x400], RZ ;  /* 0x000400ff06007986 */ /* 0x0001e8000c101906 */
[----:B------:R0:W-:Y:S02]  /*11a0*/  STG.E desc[UR6][R6.64+0x600], RZ ;  /* 0x000600ff06007986 */ /* 0x0001e4000c101906 */
.L_x_31:
[----:B------:R-:W-:Y:S05]  /*11b0*/  @!P1 EXIT ;  /* 0x000000000000994d */ /* 0x000fea0003800000 */
[----:B------:R-:W-:Y:S02]  /*11c0*/  ISETP.NE.AND P0, PT, R8, 0x1, PT ;  /* 0x000000010800780c */ /* 0x000fe40003f05270 */
[----:B------:R-:W-:-:S04]  /*11d0*/  LOP3.LUT R0, R0, 0x1, RZ, 0xc0, !PT ;  /* 0x0000000100007812 */ /* 0x000fc800078ec0ff */
[----:B------:R-:W-:-:S07]  /*11e0*/  ISETP.NE.U32.AND P1, PT, R0, 0x1, PT ;  /* 0x000000010000780c */ /* 0x000fce0003f25070 */
[C---:B0-----:R-:W-:Y:S02]  /*11f0*/  @P0 IMAD R7, R2.reuse, 0x80, R3 ;  /* 0x0000008002070824 */ /* 0x041fe400078e0203 */
[----:B------:R-:W-:Y:S02]  /*1200*/  @P0 VIADD R2, R2, 0x2 ;  /* 0x0000000202020836 */ /* 0x000fe40000000000 */
[----:B------:R-:W-:-:S05]  /*1210*/  @P0 IMAD.WIDE R6, R7, 0x4, R4 ;  /* 0x0000000407060825 */ /* 0x000fca00078e0204 */
[----:B------:R0:W-:Y:S04]  /*1220*/  @P0 STG.E desc[UR6][R6.64], RZ ;  /* 0x000000ff06000986 */ /* 0x0001e8000c101906 */
[----:B------:R0:W-:Y:S01]  /*1230*/  @P0 STG.E desc[UR6][R6.64+0x200], RZ ;  /* 0x000200ff06000986 */ /* 0x0001e2000c101906 */
[----:B------:R-:W-:Y:S05]  /*1240*/  @P1 EXIT ;  /* 0x000000000000194d */ /* 0x000fea0003800000 */
[----:B------:R-:W-:-:S04]  /*1250*/  IMAD R3, R2, 0x80, R3 ;  /* 0x0000008002037824 */ /* 0x000fc800078e0203 */
[----:B------:R-:W-:-:S05]  /*1260*/  IMAD.WIDE R4, R3, 0x4, R4 ;  /* 0x0000000403047825 */ /* 0x000fca00078e0204 */
[----:B------:R-:W-:Y:S01]  /*1270*/  STG.E desc[UR6][R4.64], RZ ;  /* 0x000000ff04007986 */ /* 0x000fe2000c101906 */
[----:B------:R-:W-:Y:S05]  /*1280*/  EXIT ;  /* 0x000000000000794d */ /* 0x000fea0003800000 */
.L_x_32:
[----:B------:R-:W-:-:S00]  /*1290*/  BRA `(.L_x_32) ;  /* 0xfffffffc00fc7947 */ /* 0x000fc0000383ffff */
[----:B------:R-:W-:-:S00]  /*12a0*/  NOP ;  /* 0x0000000000007918 */ /* 0x000fc00000000000 */
        /* <DEDUP_REMOVED lines=13> */
.L_x_762:


//--------------------- .text._ZN3cub18CUB_300001_SM_10006detail9transform16transform_kernelINS2_10policy_hubILb1EN4cuda3std3__45tupleIJN6thrust24THRUST_300001_SM_1000_NS6detail15normal_iteratorINSA_10device_ptrIiEEEEEEEE10policy1000Ei13getMovieCountSF_JPiEEEvT0_iT1_T2_DpNS2_10kernel_argIT3_EE --------------------------
	.section	.text._ZN3cub18CUB_300001_SM_10006detail9transform16transform_kernelINS2_10policy_hubILb1EN4cuda3std3__45tupleIJN6thrust24THRUST_300001_SM_1000_NS6detail15normal_iteratorINSA_10device_ptrIiEEEEEEEE10policy1000Ei13getMovieCountSF_JPiEEEvT0_iT1_T2_DpNS2_10kernel_argIT3_EE,"ax",@progbits
	.align	128
        .global         _ZN3cub18CUB_300001_SM_10006detail9transform16transform_kernelINS2_10policy_hubILb1EN4cuda3std3__45tupleIJN6thrust24THRUST_300001_SM_1000_NS6detail15normal_iteratorINSA_10device_ptrIiEEEEEEEE10policy1000Ei13getMovieCountSF_JPiEEEvT0_iT1_T2_DpNS2_10kernel_argIT3_EE
        .type           _ZN3cub18CUB_300001_SM_10006detail9transform16transform_kernelINS2_10policy_hubILb1EN4cuda3std3__45tupleIJN6thrust24THRUST_300001_SM_1000_NS6detail15normal_iteratorINSA_10device_ptrIiEEEEEEEE10policy1000Ei13getMovieCountSF_JPiEEEvT0_iT1_T2_DpNS2_10kernel_argIT3_EE,@function
        .size           _ZN3cub18CUB_300001_SM_10006detail9transform16transform_kernelINS2_10policy_hubILb1EN4cuda3std3__45tupleIJN6thrust24THRUST_300001_SM_1000_NS6detail15normal_iteratorINSA_10device_ptrIiEEEEEEEE10policy1000Ei13getMovieCountSF_JPiEEEvT0_iT1_T2_DpNS2_10kernel_argIT3_EE,(.L_x_763 - _ZN3cub18CUB_300001_SM_10006detail9transform16transform_kernelINS2_10policy_hubILb1EN4cuda3std3__45tupleIJN6thrust24THRUST_300001_SM_1000_NS6detail15normal_iteratorINSA_10device_ptrIiEEEEEEEE10policy1000Ei13getMovieCountSF_JPiEEEvT0_iT1_T2_DpNS2_10kernel_argIT3_EE)
        .other          _ZN3cub18CUB_300001_SM_10006detail9transform16transform_kernelINS2_10policy_hubILb1EN4cuda3std3__45tupleIJN6thrust24THRUST_300001_SM_1000_NS6detail15normal_iteratorINSA_10device_ptrIiEEEEEEEE10policy1000Ei13getMovieCountSF_JPiEEEvT0_iT1_T2_DpNS2_10kernel_argIT3_EE,@"STO_CUDA_ENTRY STV_DEFAULT"
_ZN3cub18CUB_300001_SM_10006detail9transform16transform_kernelINS2_10policy_hubILb1EN4cuda3std3__45tupleIJN6thrust24THRUST_300001_SM_1000_NS6detail15normal_iteratorINSA_10device_ptrIiEEEEEEEE10policy1000Ei13getMovieCountSF_JPiEEEvT0_iT1_T2_DpNS2_10kernel_argIT3_EE:
.text._ZN3cub18CUB_300001_SM_10006detail9transform16transform_kernelINS2_10policy_hubILb1EN4cuda3std3__45tupleIJN6thrust24THRUST_300001_SM_1000_NS6detail15normal_iteratorINSA_10device_ptrIiEEEEEEEE10policy1000Ei13getMovieCountSF_JPiEEEvT0_iT1_T2_DpNS2_10kernel_argIT3_EE:
[----:B------:R-:W0:Y:S08]  /*0000*/  LDC R1, c[0x0][0x37c] ;  /* 0x0000df00ff017b82 */ /* 0x000e300000000800 */
[----:B------:R-:W1:Y:S01]  /*0010*/  LDC.64 R8, c[0x0][0x380] ;  /* 0x0000e000ff087b82 */ /* 0x000e620000000a00 */
[----:B------:R-:W2:Y:S01]  /*0020*/  S2R R3, SR_TID.X ;  /* 0x0000000000037919 */ /* 0x000ea20000002100 */
[----:B------:R-:W3:Y:S01]  /*0030*/  LDCU.64 UR6, c[0x0][0x358] ;  /* 0x00006b00ff0677ac */ /* 0x000ee20008000a00 */
[----:B------:R-:W-:Y:S01]  /*0040*/  BSSY.RECONVERGENT B0, `(.L_x_33) ;  /* 0x0000015000007945 */ /* 0x000fe20003800200 */
[----:B0-----:R-:W-:-:S04]  /*0050*/  VIADD R1, R1, 0xffffff60 ;  /* 0xffffff6001017836 */ /* 0x001fc80000000000 */
[----:B------:R-:W0:Y:S08]  /*0060*/  S2UR UR4, SR_CTAID.X ;  /* 0x00000000000479c3 */ /* 0x000e300000002500 */
[----:B------:R-:W4:Y:S01]  /*0070*/  LDC.64 R6, c[0x0][0x3a8] ;  /* 0x0000ea00ff067b82 */ /* 0x000f220000000a00 */
[----:B-1----:R-:W-:-:S07]  /*0080*/  IMAD.SHL.U32 R0, R9, 0x80, RZ ;  /* 0x0000008009007824 */ /* 0x002fce00078e00ff */
[----:B------:R-:W1:Y:S01]  /*0090*/  LDC.64 R10, c[0x0][0x3a0] ;  /* 0x0000e800ff0a7b82 */ /* 0x000e620000000a00 */
[----:B0-----:R-:W-:Y:S02]  /*00a0*/  IMAD R13, R0, UR4, RZ ;  /* 0x00000004000d7c24 */ /* 0x001fe4000f8e02ff */
[----:B--2---:R-:W-:Y:S02]  /*00b0*/  IMAD.SHL.U32 R15, R3, 0x80, RZ ;  /* 0x00000080030f7824 */ /* 0x004fe400078e00ff */
[----:B------:R-:W-:Y:S02]  /*00c0*/  IMAD.IADD R5, R8, 0x1, -R13 ;  /* 0x0000000108057824 */ /* 0x000fe400078e0a0d */
[----:B----4-:R-:W-:-:S03]  /*00d0*/  IMAD.WIDE R6, R13, 0x4, R6 ;  /* 0x000000040d067825 */ /* 0x010fc600078e0206 */
[CC--:B------:R-:W-:Y:S02]  /*00e0*/  VIMNMX R8, PT, PT, R0.reuse, R5.reuse, PT ;  /* 0x0000000500087248 */ /* 0x0c0fe40003fe0100 */
[----:B------:R-:W-:Y:S02]  /*00f0*/  ISETP.GT.AND P1, PT, R0, R5, PT ;  /* 0x000000050000720c */ /* 0x000fe40003f24270 */
[----:B------:R-:W-:-:S04]  /*0100*/  SHF.L.U32 R2, R8, 0x2, RZ ;  /* 0x0000000208027819 */ /* 0x000fc800000006ff */
[----:B------:R-:W-:-:S13]  /*0110*/  ISETP.GE.AND P0, PT, R15, R2, PT ;  /* 0x000000020f00720c */ /* 0x000fda0003f06270 */
[----:B-1-3--:R-:W-:Y:S05]  /*0120*/  @P0 BRA `(.L_x_34) ;  /* 0x0000000000180947 */ /* 0x00afea0003800000 */
.L_x_35:
[----:B0-----:R-:W-:Y:S01]  /*0130*/  IADD3 R4, P0, PT, R6, R15, RZ ;  /* 0x0000000f06047210 */ /* 0x001fe20007f1e0ff */
[----:B------:R-:W-:-:S04]  /*0140*/  VIADD R15, R15, 0x4000 ;  /* 0x000040000f0f7836 */ /* 0x000fc80000000000 */
[----:B------:R-:W-:Y:S01]  /*0150*/  IMAD.X R5, RZ, RZ, R7, P0 ;  /* 0x000000ffff057224 */ /* 0x000fe200000e0607 */
[----:B------:R-:W-:-:S04]  /*0160*/  ISETP.GE.AND P0, PT, R15, R2, PT ;  /* 0x000000020f00720c */ /* 0x000fc80003f06270 */
[----:B------:R0:W-:Y:S09]  /*0170*/  CCTL.E.PF2 [R4] ;  /* 0x000000000400798f */ /* 0x0001f20000800100 */
[----:B------:R-:W-:Y:S05]  /*0180*/  @!P0 BRA `(.L_x_35) ;  /* 0xfffffffc00e88947 */ /* 0x000fea000383ffff */
.L_x_34:
[----:B------:R-:W-:Y:S05]  /*0190*/  BSYNC.RECONVERGENT B0 ;  /* 0x0000000000007941 */ /* 0x000fea0003800200 */
.L_x_33:
[----:B0-----:R-:W-:Y:S01]  /*01a0*/  IMAD.WIDE R4, R13, 0x4, R10 ;  /* 0x000000040d047825 */ /* 0x001fe200078e020a */
[----:B------:R-:W-:Y:S06]  /*01b0*/  @P1 BRA `(.L_x_36) ;  /* 0x0000000400fc1947 */ /* 0x000fec0003800000 */
[----:B------:R-:W-:-:S13]  /*01c0*/  ISETP.GE.AND P0, PT, R9, 0x1, PT ;  /* 0x000000010900780c */ /* 0x000fda0003f06270 */
[----:B------:R-:W-:Y:S05]  /*01d0*/  @!P0 EXIT ;  /* 0x000000000000894d */ /* 0x000fea0003800000 */
[----:B------:R-:W0:Y:S02]  /*01e0*/  LDCU UR4, c[0x0][0x388] ;  /* 0x00007100ff0477ac */ /* 0x000e240008000800 */
[----:B0-----:R-:W-:-:S09]  /*01f0*/  UISETP.GE.AND UP0, UPT, UR4, 0x1, UPT ;  /* 0x000000010400788c */ /* 0x001fd2000bf06270 */
[----:B------:R-:W-:Y:S05]  /*0200*/  BRA.U !UP0, `(.L_x_37) ;  /* 0x0000000508247547 */ /* 0x000fea000b800000 */
[----:B------:R-:W-:-:S07]  /*0210*/  IMAD.MOV.U32 R10, RZ, RZ, RZ ;  /* 0x000000ffff0a7224 */ /* 0x000fce00078e00ff */
.L_x_46:
[----:B------:R-:W-:-:S04]  /*0220*/  IMAD R11, R10, 0x80, R3 ;  /* 0x000000800a0b7824 */ /* 0x000fc800078e0203 */
[----:B------:R-:W-:-:S05]  /*0230*/  IMAD.WIDE R8, R11, 0x4, R6 ;  /* 0x000000040b087825 */ /* 0x000fca00078e0206 */
[----:B------:R0:W5:Y:S01]  /*0240*/  LDG.E R13, desc[UR6][R8.64] ;  /* 0x00000006080d7981 */ /* 0x000162000c1e1900 */
[----:B------:R-:W-:Y:S01]  /*0250*/  HFMA2 R0, -RZ, RZ, 0, 0 ;  /* 0x00000000ff007431 */ /* 0x000fe200000001ff */
[----:B------:R-:W-:Y:S01]  /*0260*/  BSSY.RECONVERGENT B0, `(.L_x_38) ;  /* 0x000003b000007945 */ /* 0x000fe20003800200 */
[----:B------:R-:W-:Y:S01]  /*0270*/  IMAD.MOV.U32 R2, RZ, RZ, RZ ;  /* 0x000000ffff027224 */ /* 0x000fe200078e00ff */
[----:B------:R0:W-:Y:S04]  /*0280*/  STL.128 [R1], RZ ;  /* 0x000000ff01007387 */ /* 0x0001e80000100c00 */
        /* <DEDUP_REMOVED lines=10> */
.L_x_45:
        /* <DEDUP_REMOVED lines=25> */
.L_x_44:
[----:B------:R-:W-:-:S05]  /*04c0*/  IMAD R8, R12, 0x4, R1 ;  /* 0x000000040c087824 */ /* 0x000fca00078e0201 */
[----:B------:R-:W2:Y:S02]  /*04d0*/  LDL R9, [R8] ;  /* 0x0000000008097983 */ /* 0x000ea40000100800 */
[----:B--2---:R-:W-:-:S13]  /*04e0*/  ISETP.NE.AND P0, PT, R9, 0x1, PT ;  /* 0x000000010900780c */ /* 0x004fda0003f05270 */
[----:B------:R-:W-:Y:S05]  /*04f0*/  @!P0 BREAK.RELIABLE B2 ;  /* 0x0000000000028942 */ /* 0x000fea0003800100 */
[----:B------:R-:W-:Y:S05]  /*0500*/  @!P0 BREAK.RELIABLE B1 ;  /* 0x0000000000018942 */ /* 0x000fea0003800100 */
[----:B------:R-:W-:Y:S05]  /*0510*/  @!P0 BRA `(.L_x_41) ;  /* 0x00000000003c8947 */ /* 0x000fea0003800000 */
[----:B------:R-:W-:Y:S01]  /*0520*/  MOV R9, 0x1 ;  /* 0x0000000100097802 */ /* 0x000fe20000000f00 */
[----:B------:R-:W-:-:S04]  /*0530*/  VIADD R12, R12, 0x1 ;  /* 0x000000010c0c7836 */ /* 0x000fc80000000000 */
[----:B------:R0:W-:Y:S01]  /*0540*/  STL [R8], R9 ;  /* 0x0000000908007387 */ /* 0x0001e20000100800 */
[----:B------:R-:W-:-:S13]  /*0550*/  ISETP.GE.AND P0, PT, R12, R15, PT ;  /* 0x0000000f0c00720c */ /* 0x000fda0003f06270 */
[----:B0-----:R-:W-:Y:S05]  /*0560*/  @!P0 BRA `(.L_x_44) ;  /* 0xfffffffc00d48947 */ /* 0x001fea000383ffff */
.L_x_43:
[----:B------:R-:W-:Y:S05]  /*0570*/  BSYNC.RELIABLE B2 ;  /* 0x0000000000027941 */ /* 0x000fea0003800100 */
.L_x_42:
[----:B------:R-:W-:Y:S02]  /*0580*/  VIADD R8, R21, 0x1 ;  /* 0x0000000115087836 */ /* 0x000fe40000000000 */
[----:B------:R-:W-:-:S03]  /*0590*/  VIADD R2, R2, 0x1 ;  /* 0x0000000102027836 */ /* 0x000fc60000000000 */
[----:B------:R0:W-:Y:S04]  /*05a0*/  STL [R19+0x5c], R8 ;  /* 0x00005c0813007387 */ /* 0x0001e80000100800 */
.L_x_40:
[----:B------:R-:W-:Y:S05]  /*05b0*/  BSYNC.RELIABLE B1 ;  /* 0x0000000000017941 */ /* 0x000fea0003800100 */
.L_x_39:
[----:B------:R-:W1:Y:S01]  /*05c0*/  LDCU UR4, c[0x0][0x388] ;  /* 0x00007100ff0477ac */ /* 0x000e620008000800 */
[----:B------:R-:W-:-:S05]  /*05d0*/  VIADD R0, R0, 0x1 ;  /* 0x0000000100007836 */ /* 0x000fca0000000000 */
[----:B-1----:R-:W-:-:S13]  /*05e0*/  ISETP.NE.AND P0, PT, R0, UR4, PT ;  /* 0x0000000400007c0c */ /* 0x002fda000bf05270 */
[----:B------:R-:W-:Y:S05]  /*05f0*/  @P0 BRA `(.L_x_45) ;  /* 0xfffffffc004c0947 */ /* 0x000fea000383ffff */
[----:B------:R-:W-:-:S07]  /*0600*/  MOV R17, R2 ;  /* 0x0000000200117202 */ /* 0x000fce0000000f00 */
.L_x_41:
[----:B------:R-:W-:Y:S05]  /*0610*/  BSYNC.RECONVERGENT B0 ;  /* 0x0000000000007941 */ /* 0x000fea0003800200 */
.L_x_38:
[----:B------:R-:W-:Y:S05]  /*0620*/  WARPSYNC.ALL ;  /* 0x0000000000007948 */ /* 0x000fea0003800000 */
[----:B------:R-:W1:Y:S01]  /*0630*/  LDCU UR4, c[0x0][0x384] ;  /* 0x00007080ff0477ac */ /* 0x000e620008000800 */
[----:B------:R-:W-:Y:S02]  /*0640*/  VIADD R10, R10, 0x1 ;  /* 0x000000010a0a7836 */ /* 0x000fe40000000000 */
[----:B0-----:R-:W-:-:S05]  /*0650*/  IMAD.WIDE R8, R11, 0x4, R4 ;  /* 0x000000040b087825 */ /* 0x001fca00078e0204 */
[----:B------:R0:W-:Y:S01]  /*0660*/  STG.E desc[UR6][R8.64], R17 ;  /* 0x0000001108007986 */ /* 0x0001e2000c101906 */
[----:B-1----:R-:W-:-:S13]  /*0670*/  ISETP.NE.AND P0, PT, R10, UR4, PT ;  /* 0x000000040a007c0c */ /* 0x002fda000bf05270 */
[----:B0-----:R-:W-:Y:S05]  /*0680*/  @!P0 EXIT ;  /* 0x000000000000894d */ /* 0x001fea0003800000 */
[----:B------:R-:W-:Y:S05]  /*0690*/  BRA `(.L_x_46) ;  /* 0xfffffff800e07947 */ /* 0x000fea000383ffff */
.L_x_37:
[C---:B------:R-:W-:Y:S01]  /*06a0*/  ISETP.GE.U32.AND P0, PT, R9.reuse, 0x8, PT ;  /* 0x000000080900780c */ /* 0x040fe20003f06070 */
[----:B------:R-:W-:Y:S01]  /*06b0*/  IMAD.MOV.U32 R0, RZ, RZ, RZ ;  /* 0x000000ffff007224 */ /* 0x000fe200078e00ff */
[----:B------:R-:W-:-:S04]  /*06c0*/  LOP3.LUT R10, R9, 0x7, RZ, 0xc0, !PT ;  /* 0x00000007090a7812 */ /* 0x000fc800078ec0ff */
[----:B------:R-:W-:-:S07]  /*06d0*/  ISETP.NE.AND P1, PT, R10, RZ, PT ;  /* 0x000000ff0a00720c */ /* 0x000fce0003f25270 */
[----:B------:R-:W-:Y:S06]  /*06e0*/  @!P0 BRA `(.L_x_47) ;  /* 0x0000000000448947 */ /* 0x000fec0003800000 */
[----:B------:R-:W-:Y:S01]  /*06f0*/  LOP3.LUT R0, R9, 0x7ffffff8, RZ, 0xc0, !PT ;  /* 0x7ffffff809007812 */ /* 0x000fe200078ec0ff */
[----:B------:R-:W-:-:S07]  /*0700*/  IMAD.MOV.U32 R2, RZ, RZ, RZ ;  /* 0x000000ffff027224 */ /* 0x000fce00078e00ff */
.L_x_48:
[C---:B0-----:R-:W-:Y:S01]  /*0710*/  LEA R7, R2.reuse, R3, 0x7 ;  /* 0x0000000302077211 */ /* 0x041fe200078e38ff */
[----:B------:R-:W-:-:S04]  /*0720*/  VIADD R2, R2, 0x8 ;  /* 0x0000000802027836 */ /* 0x000fc80000000000 */
[C---:B------:R-:W-:Y:S01]  /*0730*/  VIADD R9, R7.reuse, 0x80 ;  /* 0x0000008007097836 */ /* 0x040fe20000000000 */
[----:B------:R-:W-:Y:S01]  /*0740*/  ISETP.NE.AND P0, PT, R2, R0, PT ;  /* 0x000000000200720c */ /* 0x000fe20003f05270 */
[----:B------:R-:W-:-:S04]  /*0750*/  IMAD.WIDE.U32 R6, R7, 0x4, R4 ;  /* 0x0000000407067825 */ /* 0x000fc800078e0004 */
        /* <DEDUP_REMOVED lines=10> */
.L_x_47:
[----:B------:R-:W-:Y:S05]  /*0800*/  @!P1 EXIT ;  /* 0x000000000000994d */ /* 0x000fea0003800000 */
[----:B------:R-:W0:Y:S01]  /*0810*/  LDC R2, c[0x0][0x384] ;  /* 0x0000e100ff027b82 */ /* 0x000e220000000800 */
[----:B------:R-:W-:Y:S02]  /*0820*/  ISETP.GE.U32.AND P0, PT, R10, 0x4, PT ;  /* 0x000000040a00780c */ /* 0x000fe40003f06070 */
[----:B0-----:R-:W-:-:S04]  /*0830*/  LOP3.LUT R8, R2, 0x3, RZ, 0xc0, !PT ;  /* 0x0000000302087812 */ /* 0x001fc800078ec0ff */
[----:B------:R-:W-:-:S07]  /*0840*/  ISETP.NE.AND P1, PT, R8, RZ, PT ;  /* 0x000000ff0800720c */ /* 0x000fce0003f25270 */
[----:B------:R-:W-:Y:S06]  /*0850*/  @!P0 BRA `(.L_x_49) ;  /* 0x00000000001c8947 */ /* 0x000fec0003800000 */
[C---:B------:R-:W-:Y:S01]  /*0860*/  IMAD R7, R0.reuse, 0x80, R3 ;  /* 0x0000008000077824 */ /* 0x040fe200078e0203 */
[----:B------:R-:W-:-:S03]  /*0870*/  IADD3 R0, PT, PT, R0, 0x4, RZ ;  /* 0x0000000400007810 */ /* 0x000fc60007ffe0ff */
[----:B------:R-:W-:-:S05]  /*0880*/  IMAD.WIDE R6, R7, 0x4, R4 ;  /* 0x0000000407067825 */ /* 0x000fca00078e0204 */
[----:B------:R0:W-:Y:S04]  /*0890*/  STG.E desc[UR6][R6.64], RZ ;  /* 0x000000ff06007986 */ /* 0x0001e8000c101906 */
[----:B------:R0:W-:Y:S04]  /*08a0*/  STG.E desc[UR6][R6.64+0x200], RZ ;  /* 0x000200ff06007986 */ /* 0x0001e8000c101906 */
[----:B------:R0:W-:Y:S04]  /*08b0*/  STG.E desc[UR6][R6.64+0x400], RZ ;  /* 0x000400ff06007986 */ /* 0x0001e8000c101906 */
[----:B------:R0:W-:Y:S02]  /*08c0*/  STG.E desc[UR6][R6.64+0x600], RZ ;  /* 0x000600ff06007986 */ /* 0x0001e4000c101906 */
.L_x_49:
        /* <DEDUP_REMOVED lines=14> */
.L_x_36:
[----:B------:R-:W-:-:S13]  /*09b0*/  ISETP.GE.AND P0, PT, R9, 0x1, PT ;  /* 0x000000010900780c */ /* 0x000fda0003f06270 */
[----:B------:R-:W-:Y:S05]  /*09c0*/  @!P0 EXIT ;  /* 0x000000000000894d */ /* 0x000fea0003800000 */
[----:B------:R-:W0:Y:S02]  /*09d0*/  LDCU UR4, c[0x0][0x388] ;  /* 0x00007100ff0477ac */ /* 0x000e240008000800 */
[----:B0-----:R-:W-:-:S09]  /*09e0*/  UISETP.GE.AND UP0, UPT, UR4, 0x1, UPT ;  /* 0x000000010400788c */ /* 0x001fd2000bf06270 */
[----:B------:R-:W-:Y:S05]  /*09f0*/  BRA.U !UP0, `(.L_x_50) ;  /* 0x0000000508347547 */ /* 0x000fea000b800000 */
[----:B------:R-:W-:-:S07]  /*0a00*/  HFMA2 R12, -RZ, RZ, 0, 0 ;  /* 0x00000000ff0c7431 */ /* 0x000fce00000001ff */
.L_x_61:
[----:B------:R-:W-:Y:S01]  /*0a10*/  IMAD R9, R12, 0x80, R3 ;  /* 0x000000800c097824 */ /* 0x000fe200078e0203 */
[----:B------:R-:W-:Y:S04]  /*0a20*/  BSSY.RECONVERGENT B0, `(.L_x_51) ;  /* 0x0000044000007945 */ /* 0x000fe80003800200 */
[----:B------:R-:W-:-:S13]  /*0a30*/  ISETP.GE.AND P0, PT, R9, R8, PT ;  /* 0x000000080900720c */ /* 0x000fda0003f06270 */
[----:B0-----:R-:W-:Y:S05]  /*0a40*/  @P0 BRA `(.L_x_52) ;  /* 0x0000000400040947 */ /* 0x001fea0003800000 */
        /* <DEDUP_REMOVED lines=16> */
.L_x_60:
        /* <DEDUP_REMOVED lines=9> */
[C---:B-1----:R-:W-:Y:S01]  /*0be0*/  IMAD.WIDE R14, R16.reuse, 0x4, R14 ;  /* 0x00000004100e7825 */ /* 0x042fe200078e020e */
[----:B------:R-:W-:-:S05]  /*0bf0*/  LEA R19, R16, R1, 0x2 ;  /* 0x0000000110137211 */ /* 0x000fca00078e10ff */
        /* <DEDUP_REMOVED lines=14> */
.L_x_59:
[----:B------:R-:W-:-:S05]  /*0ce0*/  IMAD R10, R14, 0x4, R1 ;  /* 0x000000040e0a7824 */ /* 0x000fca00078e0201 */
[----:B------:R-:W2:Y:S02]  /*0cf0*/  LDL R11, [R10] ;  /* 0x000000000a0b7983 */ /* 0x000ea40000100800 */
[----:B--2---:R-:W-:-:S13]  /*0d00*/  ISETP.NE.AND P0, PT, R11, 0x1, PT ;  /* 0x000000010b00780c */ /* 0x004fda0003f05270 */
[----:B------:R-:W-:Y:S05]  /*0d10*/  @!P0 BREAK.RELIABLE B3 ;  /* 0x0000000000038942 */ /* 0x000fea0003800100 */
[----:B------:R-:W-:Y:S05]  /*0d20*/  @!P0 BREAK.RELIABLE B2 ;  /* 0x0000000000028942 */ /* 0x000fea0003800100 */
[----:B------:R-:W-:Y:S05]  /*0d30*/  @!P0 BRA `(.L_x_56) ;  /* 0x00000000003c8947 */ /* 0x000fea0003800000 */
[----:B------:R-:W-:Y:S01]  /*0d40*/  IMAD.MOV.U32 R11, RZ, RZ, 0x1 ;  /* 0x00000001ff0b7424 */ /* 0x000fe200078e00ff */
[----:B------:R-:W-:-:S04]  /*0d50*/  IADD3 R14, PT, PT, R14, 0x1, RZ ;  /* 0x000000010e0e7810 */ /* 0x000fc80007ffe0ff */
[----:B------:R0:W-:Y:S01]  /*0d60*/  STL [R10], R11 ;  /* 0x0000000b0a007387 */ /* 0x0001e20000100800 */
[----:B------:R-:W-:-:S13]  /*0d70*/  ISETP.GE.AND P0, PT, R14, R15, PT ;  /* 0x0000000f0e00720c */ /* 0x000fda0003f06270 */
[----:B0-----:R-:W-:Y:S05]  /*0d80*/  @!P0 BRA `(.L_x_59) ;  /* 0xfffffffc00d48947 */ /* 0x001fea000383ffff */
.L_x_58:
[----:B------:R-:W-:Y:S05]  /*0d90*/  BSYNC.RELIABLE B3 ;  /* 0x0000000000037941 */ /* 0x000fea0003800100 */
.L_x_57:
[----:B------:R-:W-:Y:S02]  /*0da0*/  VIADD R10, R21, 0x1 ;  /* 0x00000001150a7836 */ /* 0x000fe40000000000 */
[----:B------:R-:W-:-:S03]  /*0db0*/  VIADD R0, R0, 0x1 ;  /* 0x0000000100007836 */ /* 0x000fc60000000000 */
[----:B------:R0:W-:Y:S04]  /*0dc0*/  STL [R19+0x5c], R10 ;  /* 0x00005c0a13007387 */ /* 0x0001e80000100800 */
.L_x_55:
[----:B------:R-:W-:Y:S05]  /*0dd0*/  BSYNC.RELIABLE B2 ;  /* 0x0000000000027941 */ /* 0x000fea0003800100 */
.L_x_54:
[----:B------:R-:W1:Y:S01]  /*0de0*/  LDCU UR4, c[0x0][0x388] ;  /* 0x00007100ff0477ac */ /* 0x000e620008000800 */
[----:B------:R-:W-:-:S05]  /*0df0*/  VIADD R2, R2, 0x1 ;  /* 0x0000000102027836 */ /* 0x000fca0000000000 */
[----:B-1----:R-:W-:-:S13]  /*0e00*/  ISETP.NE.AND P0, PT, R2, UR4, PT ;  /* 0x0000000402007c0c */ /* 0x002fda000bf05270 */
[----:B------:R-:W-:Y:S05]  /*0e10*/  @P0 BRA `(.L_x_60) ;  /* 0xfffffffc004c0947 */ /* 0x000fea000383ffff */
[----:B------:R-:W-:-:S07]  /*0e20*/  MOV R17, R0 ;  /* 0x0000000000117202 */ /* 0x000fce0000000f00 */
.L_x_56:
[----:B------:R-:W-:Y:S05]  /*0e30*/  BSYNC.RECONVERGENT B1 ;  /* 0x0000000000017941 */ /* 0x000fea0003800200 */
.L_x_53:
[----:B0-----:R-:W-:-:S05]  /*0e40*/  IMAD.WIDE R10, R9, 0x4, R4 ;  /* 0x00000004090a7825 */ /* 0x001fca00078e0204 */
[----:B------:R0:W-:Y:S02]  /*0e50*/  STG.E desc[UR6][R10.64], R17 ;  /* 0x000000110a007986 */ /* 0x0001e4000c101906 */
.L_x_52:
[----:B------:R-:W-:Y:S05]  /*0e60*/  BSYNC.RECONVERGENT B0 ;  /* 0x0000000000007941 */ /* 0x000fea0003800200 */
.L_x_51:
[----:B------:R-:W-:Y:S05]  /*0e70*/  WARPSYNC.ALL ;  /* 0x0000000000007948 */ /* 0x000fea0003800000 */
[----:B------:R-:W1:Y:S01]  /*0e80*/  LDCU UR4, c[0x0][0x384] ;  /* 0x00007080ff0477ac */ /* 0x000e620008000800 */
[----:B------:R-:W-:-:S05]  /*0e90*/  VIADD R12, R12, 0x1 ;  /* 0x000000010c0c7836 */ /* 0x000fca0000000000 */
[----:B-1----:R-:W-:-:S13]  /*0ea0*/  ISETP.NE.AND P0, PT, R12, UR4, PT ;  /* 0x000000040c007c0c */ /* 0x002fda000bf05270 */
[----:B------:R-:W-:Y:S05]  /*0eb0*/  @!P0 EXIT ;  /* 0x000000000000894d */ /* 0x000fea0003800000 */
[----:B------:R-:W-:Y:S05]  /*0ec0*/  BRA `(.L_x_61) ;  /* 0xfffffff800d07947 */ /* 0x000fea000383ffff */
.L_x_50:
[C---:B------:R-:W-:Y:S01]  /*0ed0*/  ISETP.GE.U32.AND P1, PT, R9.reuse, 0x4, PT ;  /* 0x000000040900780c */ /* 0x040fe20003f26070 */
[----:B------:R-:W-:Y:S01]  /*0ee0*/  IMAD.MOV.U32 R0, RZ, RZ, RZ ;  /* 0x000000ffff007224 */ /* 0x000fe200078e00ff */
[----:B------:R-:W-:-:S04]  /*0ef0*/  LOP3.LUT R10, R9, 0x3, RZ, 0xc0, !PT ;  /* 0x00000003090a7812 */ /* 0x000fc800078ec0ff */
[----:B------:R-:W-:-:S07]  /*0f00*/  ISETP.NE.AND P0, PT, R10, RZ, PT ;  /* 0x000000ff0a00720c */ /* 0x000fce0003f05270 */
[----:B------:R-:W-:Y:S06]  /*0f10*/  @!P1 BRA `(.L_x_62) ;  /* 0x0000000000489947 */ /* 0x000fec0003800000 */
[----:B------:R-:W-:Y:S01]  /*0f20*/  LOP3.LUT R0, R9, 0x7ffffffc, RZ, 0xc0, !PT ;  /* 0x7ffffffc09007812 */ /* 0x000fe200078ec0ff */
[----:B------:R-:W-:-:S07]  /*0f30*/  IMAD.MOV.U32 R2, RZ, RZ, RZ ;  /* 0x000000ffff027224 */ /* 0x000fce00078e00ff */
.L_x_63:
[C---:B------:R-:W-:Y:S02]  /*0f40*/  LEA R13, R2.reuse, R3, 0x7 ;  /* 0x00000003020d7211 */ /* 0x040fe400078e38ff */
[----:B------:R-:W-:Y:S02]  /*0f50*/  IADD3 R2, PT, PT, R2, 0x4, RZ ;  /* 0x0000000402027810 */ /* 0x000fe40007ffe0ff */
[CC--:B------:R-:W-:Y:S01]  /*0f60*/  ISETP.GE.AND P1, PT, R13.reuse, R8.reuse, PT ;  /* 0x000000080d00720c */ /* 0x0c0fe20003f26270 */
[C---:B0-----:R-:W-:Y:S02]  /*0f70*/  VIADD R7, R13.reuse, 0x80 ;  /* 0x000000800d077836 */ /* 0x041fe40000000000 */
[C---:B------:R-:W-:Y:S02]  /*0f80*/  VIADD R9, R13.reuse, 0x100 ;  /* 0x000001000d097836 */ /* 0x040fe40000000000 */
[----:B------:R-:W-:Y:S01]  /*0f90*/  VIADD R11, R13, 0x180 ;  /* 0x000001800d0b7836 */ /* 0x000fe20000000000 */
[-C--:B------:R-:W-:Y:S01]  /*0fa0*/  ISETP.GE.AND P2, PT, R7, R8.reuse, PT ;  /* 0x000000080700720c */ /* 0x080fe20003f46270 */
[----:B------:R-:W-:Y:S01]  /*0fb0*/  IMAD.WIDE R6, R13, 0x4, R4 ;  /* 0x000000040d067825 */ /* 0x000fe200078e0204 */
[----:B------:R-:W-:-:S02]  /*0fc0*/  ISETP.GE.AND P3, PT, R9, R8, PT ;  /* 0x000000080900720c */ /* 0x000fc40003f66270 */
[----:B------:R-:W-:-:S03]  /*0fd0*/  ISETP.GE.AND P4, PT, R11, R8, PT ;  /* 0x000000080b00720c */ /* 0x000fc60003f86270 */
[----:B------:R0:W-:Y:S01]  /*0fe0*/  @!P1 STG.E desc[UR6][R6.64], RZ ;  /* 0x000000ff06009986 */ /* 0x0001e2000c101906 */
[----:B------:R-:W-:-:S05]  /*0ff0*/  ISETP.NE.AND P1, PT, R2, R0, PT ;  /* 0x000000000200720c */ /* 0x000fca0003f25270 */
[----:B------:R0:W-:Y:S04]  /*1000*/  @!P2 STG.E desc[UR6][R6.64+0x200], RZ ;  /* 0x000200ff0600a986 */ /* 0x0001e8000c101906 */
[----:B------:R0:W-:Y:S04]  /*1010*/  @!P3 STG.E desc[UR6][R6.64+0x400], RZ ;  /* 0x000400ff0600b986 */ /* 0x0001e8000c101906 */
[----:B------:R0:W-:Y:S01]  /*1020*/  @!P4 STG.E desc[UR6][R6.64+0x600], RZ ;  /* 0x000600ff0600c986 */ /* 0x0001e2000c101906 */
[----:B------:R-:W-:Y:S05]  /*1030*/  @P1 BRA `(.L_x_63) ;  /* 0xfffffffc00c01947 */ /* 0x000fea000383ffff */
.L_x_62:
[----:B------:R-:W-:Y:S05]  /*1040*/  @!P0 EXIT ;  /* 0x000000000000894d */ /* 0x000fea0003800000 */
[----:B------:R-:W-:-:S05]  /*1050*/  UMOV UR4, URZ ;  /* 0x000000ff00047c82 */ /* 0x000fca0008000000 */
.L_x_64:
[----:B0-----:R-:W-:Y:S01]  /*1060*/  IMAD R7, R0, 0x80, R3 ;  /* 0x0000008000077824 */ /* 0x001fe200078e0203 */
[----:B------:R-:W-:-:S04]  /*1070*/  UIADD3 UR4, UPT, UPT, UR4, 0x1, URZ ;  /* 0x0000000104047890 */ /* 0x000fc8000fffe0ff */
[----:B------:R-:W-:-:S13]  /*1080*/  ISETP.GE.AND P0, PT, R7, R8, PT ;  /* 0x000000080700720c */ /* 0x000fda0003f06270 */
[----:B------:R-:W-:-:S05]  /*1090*/  @!P0 IMAD.WIDE R6, R7, 0x4, R4 ;  /* 0x0000000407068825 */ /* 0x000fca00078e0204 */
[----:B------:R0:W-:Y:S01]  /*10a0*/  @!P0 STG.E desc[UR6][R6.64], RZ ;  /* 0x000000ff06008986 */ /* 0x0001e2000c101906 */
[----:B------:R-:W-:-:S13]  /*10b0*/  ISETP.NE.AND P0, PT, R10, UR4, PT ;  /* 0x000000040a007c0c */ /* 0x000fda000bf05270 */
[----:B0-----:R-:W-:Y:S05]  /*10c0*/  @!P0 EXIT ;  /* 0x000000000000894d */ /* 0x001fea0003800000 */
[----:B------:R-:W-:Y:S01]  /*10d0*/  VIADD R0, R0, 0x1 ;  /* 0x0000000100007836 */ /* 0x000fe20000000000 */
[----:B------:R-:W-:Y:S06]  /*10e0*/  BRA `(.L_x_64) ;  /* 0xfffffffc00dc7947 */ /* 0x000fec000383ffff */
.L_x_65:
        /* <DEDUP_REMOVED lines=9> */
.L_x_763:


//--------------------- .text._ZN3cub18CUB_300001_SM_10006detail8for_each13static_kernelINS2_12policy_hub_t12policy_500_tElN6thrust24THRUST_300001_SM_1000_NS8cuda_cub10__tabulate7functorINS7_6detail15normal_iteratorINS7_10device_ptrIiEEEENS7_6system6detail7generic6detail22compute_sequence_valueIivEElEEEEvT0_T1_ --------------------------
	.section	.text._ZN3cub18CUB_300001_SM_10006detail8for_each13static_kernelINS2_12policy_hub_t12policy_500_tElN6thrust24THRUST_300001_SM_1000_NS8cuda_cub10__tabulate7functorINS7_6detail15normal_iteratorINS7_10device_ptrIiEEEENS7_6system6detail7generic6detail22compute_sequence_valueIivEElEEEEvT0_T1_,"ax",@progbits
	.align	128
        .global         _ZN3cub18CUB_300001_SM_10006detail8for_each13static_kernelINS2_12policy_hub_t12policy_500_tElN6thrust24THRUST_300001_SM_1000_NS8cuda_cub10__tabulate7functorINS7_6detail15normal_iteratorINS7_10device_ptrIiEEEENS7_6system6detail7generic6detail22compute_sequence_valueIivEElEEEEvT0_T1_
        .type           _ZN3cub18CUB_300001_SM_10006detail8for_each13static_kernelINS2_12policy_hub_t12policy_500_tElN6thrust24THRUST_300001_SM_1000_NS8cuda_cub10__tabulate7functorINS7_6detail15normal_iteratorINS7_10device_ptrIiEEEENS7_6system6detail7generic6detail22compute_sequence_valueIivEElEEEEvT0_T1_,@function
        .size           _ZN3cub18CUB_300001_SM_10006detail8for_each13static_kernelINS2_12policy_hub_t12policy_500_tElN6thrust24THRUST_300001_SM_1000_NS8cuda_cub10__tabulate7functorINS7_6detail15normal_iteratorINS7_10device_ptrIiEEEENS7_6system6detail7generic6detail22compute_sequence_valueIivEElEEEEvT0_T1_,(.L_x_764 - _ZN3cub18CUB_300001_SM_10006detail8for_each13static_kernelINS2_12policy_hub_t12policy_500_tElN6thrust24THRUST_300001_SM_1000_NS8cuda_cub10__tabulate7functorINS7_6detail15normal_iteratorINS7_10device_ptrIiEEEENS7_6system6detail7generic6detail22compute_sequence_valueIivEElEEEEvT0_T1_)
        .other          _ZN3cub18CUB_300001_SM_10006detail8for_each13static_kernelINS2_12policy_hub_t12policy_500_tElN6thrust24THRUST_300001_SM_1000_NS8cuda_cub10__tabulate7functorINS7_6detail15normal_iteratorINS7_10device_ptrIiEEEENS7_6system6detail7generic6detail22compute_sequence_valueIivEElEEEEvT0_T1_,@"STO_CUDA_ENTRY STV_DEFAULT"
_ZN3cub18CUB_300001_SM_10006detail8for_each13static_kernelINS2_12policy_hub_t12policy_500_tElN6thrust24THRUST_300001_SM_1000_NS8cuda_cub10__tabulate7functorINS7_6detail15normal_iteratorINS7_10device_ptrIiEEEENS7_6system6detail7generic6detail22compute_sequence_valueIivEElEEEEvT0_T1_:
.text._ZN3cub18CUB_300001_SM_10006detail8for_each13static_kernelINS2_12policy_hub_t12policy_500_tElN6thrust24THRUST_300001_SM_1000_NS8cuda_cub10__tabulate7functorINS7_6detail15normal_iteratorINS7_10device_ptrIiEEEENS7_6system6detail7generic6detail22compute_sequence_valueIivEElEEEEvT0_T1_:
[----:B------:R-:W-:Y:S08]  /*0000*/  LDC R1, c[0x0][0x37c] ;  /* 0x0000df00ff017b82 */ /* 0x000ff00000000800 */
[----:B------:R-:W0:Y:S01]  /*0010*/  S2UR UR4, SR_CTAID.X ;  /* 0x00000000000479c3 */ /* 0x000e220000002500 */
[----:B------:R-:W1:Y:S01]  /*0020*/  LDCU.64 UR6, c[0x0][0x380] ;  /* 0x00007000ff0677ac */ /* 0x000e620008000a00 */
[----:B------:R-:W2:Y:S01]  /*0030*/  LDCU.64 UR8, c[0x0][0x358] ;  /* 0x00006b00ff0877ac */ /* 0x000ea20008000a00 */
[----:B0-----:R-:W-:-:S04]  /*0040*/  UIMAD.WIDE.U32 UR4, UR4, 0x200, URZ ;  /* 0x00000200040478a5 */ /* 0x001fc8000f8e00ff */
[----:B-1----:R-:W-:-:S04]  /*0050*/  UIADD3 UR6, UP0, UPT, -UR4, UR6, URZ ;  /* 0x0000000604067290 */ /* 0x002fc8000ff1e1ff */
[----:B------:R-:W-:Y:S02]  /*0060*/  UIADD3.X UR7, UPT, UPT, ~UR5, UR7, URZ, UP0, !UPT ;  /* 0x0000000705077290 */ /* 0x000fe400087fe5ff */
[----:B------:R-:W-:-:S04]  /*0070*/  UISETP.GE.U32.AND UP0, UPT, UR6, 0x200, UPT ;  /* 0x000002000600788c */ /* 0x000fc8000bf06070 */
[----:B------:R-:W-:-:S09]  /*0080*/  UISETP.GE.AND.EX UP0, UPT, UR7, URZ, UPT, UP0 ;  /* 0x000000ff0700728c */ /* 0x000fd2000bf06300 */
[----:B--2---:R-:W-:Y:S05]  /*0090*/  BRA.U !UP0, `(.L_x_66) ;  /* 0x0000000108347547 */ /* 0x004fea000b800000 */
[----:B------:R-:W0:Y:S01]  /*00a0*/  S2R R0, SR_TID.X ;  /* 0x0000000000007919 */ /* 0x000e220000002100 */
[----:B------:R-:W1:Y:S01]  /*00b0*/  LDC.64 R6, c[0x0][0x390] ;  /* 0x0000e400ff067b82 */ /* 0x000e620000000a00 */
[----:B------:R-:W2:Y:S01]  /*00c0*/  LDCU.64 UR10, c[0x0][0x388] ;  /* 0x00007100ff0a77ac */ /* 0x000ea20008000a00 */
[----:B0-----:R-:W-:-:S05]  /*00d0*/  IADD3 R5, P0, PT, R0, UR4, RZ ;  /* 0x0000000400057c10 */ /* 0x001fca000ff1e0ff */
[----:B------:R-:W-:Y:S01]  /*00e0*/  IMAD.X R4, RZ, RZ, UR5, P0 ;  /* 0x00000005ff047e24 */ /* 0x000fe200080e06ff */
[C---:B--2---:R-:W-:Y:S01]  /*00f0*/  LEA R2, P0, R5.reuse, UR10, 0x2 ;  /* 0x0000000a05027c11 */ /* 0x044fe2000f8010ff */
[----:B------:R-:W-:-:S03]  /*0100*/  VIADD R0, R5, 0x100 ;  /* 0x0000010005007836 */ /* 0x000fc60000000000 */
[C---:B------:R-:W-:Y:S01]  /*0110*/  LEA.HI.X R3, R5.reuse, UR11, R4, 0x2, P0 ;  /* 0x0000000b05037c11 */ /* 0x040fe200080f1404 */
[-CC-:B-1----:R-:W-:Y:S02]  /*0120*/  IMAD R5, R5, R7.reuse, R6.reuse ;  /* 0x0000000705057224 */ /* 0x182fe400078e0206 */
[----:B------:R-:W-:-:S03]  /*0130*/  IMAD R7, R0, R7, R6 ;  /* 0x0000000700077224 */ /* 0x000fc600078e0206 */
[----:B------:R-:W-:Y:S04]  /*0140*/  STG.E desc[UR8][R2.64], R5 ;  /* 0x0000000502007986 */ /* 0x000fe8000c101908 */
[----:B------:R-:W-:Y:S01]  /*0150*/  STG.E desc[UR8][R2.64+0x400], R7 ;  /* 0x0004000702007986 */ /* 0x000fe2000c101908 */
[----:B------:R-:W-:Y:S05]  /*0160*/  EXIT ;  /* 0x000000000000794d */ /* 0x000fea0003800000 */
.L_x_66:
[----:B------:R-:W0:Y:S01]  /*0170*/  S2R R2, SR_TID.X ;  /* 0x0000000000027919 */ /* 0x000e220000002100 */
[----:B------:R-:W-:Y:S01]  /*0180*/  USHF.R.S32.HI UR7, URZ, 0x1f, UR6 ;  /* 0x0000001fff077899 */ /* 0x000fe20008011406 */
[----:B------:R-:W-:Y:S05]  /*0190*/  BSSY.RECONVERGENT B0, `(.L_x_67) ;  /* 0x0000011000007945 */ /* 0x000fea0003800200 */
[----:B------:R-:W-:Y:S02]  /*01a0*/  IMAD.U32 R3, RZ, RZ, UR7 ;  /* 0x00000007ff037e24 */ /* 0x000fe4000f8e00ff */
[----:B------:R-:W-:Y:S01]  /*01b0*/  IMAD.U32 R4, RZ, RZ, UR7 ;  /* 0x00000007ff047e24 */ /* 0x000fe2000f8e00ff */
[C---:B0-----:R-:W-:Y:S01]  /*01c0*/  ISETP.LT.U32.AND P0, PT, R2.reuse, UR6, PT ;  /* 0x0000000602007c0c */ /* 0x041fe2000bf01070 */
[----:B------:R-:W-:-:S03]  /*01d0*/  VIADD R0, R2, 0x100 ;  /* 0x0000010002007836 */ /* 0x000fc60000000000 */
[----:B------:R-:W-:Y:S02]  /*01e0*/  ISETP.GT.AND.EX P0, PT, R3, RZ, PT, P0 ;  /* 0x000000ff0300720c */ /* 0x000fe40003f04300 */
[----:B------:R-:W-:-:S04]  /*01f0*/  ISETP.LT.U32.AND P1, PT, R0, UR6, PT ;  /* 0x0000000600007c0c */ /* 0x000fc8000bf21070 */
[----:B------:R-:W-:-:S07]  /*0200*/  ISETP.GT.AND.EX P1, PT, R4, RZ, PT, P1 ;  /* 0x000000ff0400720c */ /* 0x000fce0003f24310 */
[----:B------:R-:W-:Y:S06]  /*0210*/  @!P0 BRA `(.L_x_68) ;  /* 0x0000000000208947 */ /* 0x000fec0003800000 */
[----:B------:R-:W0:Y:S01]  /*0220*/  LDC.64 R6, c[0x0][0x390] ;  /* 0x0000e400ff067b82 */ /* 0x000e220000000a00 */
[----:B------:R-:W1:Y:S01]  /*0230*/  LDCU.64 UR10, c[0x0][0x388] ;  /* 0x00007100ff0a77ac */ /* 0x000e620008000a00 */
[----:B------:R-:W-:-:S05]  /*0240*/  IADD3 R4, P0, PT, R2, UR4, RZ ;  /* 0x0000000402047c10 */ /* 0x000fca000ff1e0ff */
[----:B------:R-:W-:Y:S01]  /*0250*/  IMAD.X R3, RZ, RZ, UR5, P0 ;  /* 0x00000005ff037e24 */ /* 0x000fe200080e06ff */
[----:B-1----:R-:W-:-:S04]  /*0260*/  LEA R2, P0, R4, UR10, 0x2 ;  /* 0x0000000a04027c11 */ /* 0x002fc8000f8010ff */
[C---:B------:R-:W-:Y:S01]  /*0270*/  LEA.HI.X R3, R4.reuse, UR11, R3, 0x2, P0 ;  /* 0x0000000b04037c11 */ /* 0x040fe200080f1403 */
[----:B0-----:R-:W-:-:S05]  /*0280*/  IMAD R7, R4, R7, R6 ;  /* 0x0000000704077224 */ /* 0x001fca00078e0206 */
[----:B------:R0:W-:Y:S03]  /*0290*/  STG.E desc[UR8][R2.64], R7 ;  /* 0x0000000702007986 */ /* 0x0001e6000c101908 */
.L_x_68:
[----:B------:R-:W-:Y:S05]  /*02a0*/  BSYNC.RECONVERGENT B0 ;  /* 0x0000000000007941 */ /* 0x000fea0003800200 */
.L_x_67:
[----:B------:R-:W-:Y:S05]  /*02b0*/  @!P1 EXIT ;  /* 0x000000000000994d */ /* 0x000fea0003800000 */
[----:B------:R-:W1:Y:S01]  /*02c0*/  LDC.64 R4, c[0x0][0x390] ;  /* 0x0000e400ff047b82 */ /* 0x000e620000000a00 */
[----:B------:R-:W2:Y:S01]  /*02d0*/  LDCU.64 UR6, c[0x0][0x388] ;  /* 0x00007100ff0677ac */ /* 0x000ea20008000a00 */
[----:B------:R-:W-:-:S05]  /*02e0*/  IADD3 R0, P0, PT, R0, UR4, RZ ;  /* 0x0000000400007c10 */ /* 0x000fca000ff1e0ff */
[----:B0-----:R-:W-:Y:S01]  /*02f0*/  IMAD.X R3, RZ, RZ, UR5, P0 ;  /* 0x00000005ff037e24 */ /* 0x001fe200080e06ff */
[----:B--2---:R-:W-:-:S04]  /*0300*/  LEA R2, P0, R0, UR6, 0x2 ;  /* 0x0000000600027c11 */ /* 0x004fc8000f8010ff */
[C---:B------:R-:W-:Y:S01]  /*0310*/  LEA.HI.X R3, R0.reuse, UR7, R3, 0x2, P0 ;  /* 0x0000000700037c11 */ /* 0x040fe200080f1403 */
[----:B-1----:R-:W-:-:S05]  /*0320*/  IMAD R5, R0, R5, R4 ;  /* 0x0000000500057224 */ /* 0x002fca00078e0204 */
[----:B------:R-:W-:Y:S01]  /*0330*/  STG.E desc[UR8][R2.64], R5 ;  /* 0x0000000502007986 */ /* 0x000fe2000c101908 */
[----:B------:R-:W-:Y:S05]  /*0340*/  EXIT ;  /* 0x000000000000794d */ /* 0x000fea0003800000 */
.L_x_69:
        /* <DEDUP_REMOVED lines=11> */
.L_x_764:


//--------------------- .text._ZN3cub18CUB_300001_SM_10006detail8for_each13static_kernelINS2_12policy_hub_t12policy_500_tEmN6thrust24THRUST_300001_SM_1000_NS8cuda_cub20__uninitialized_fill7functorINS7_10device_ptrIiEEiEEEEvT0_T1_ --------------------------
	.section	.text._ZN3cub18CUB_300001_SM_10006detail8for_each13static_kernelINS2_12policy_hub_t12policy_500_tEmN6thrust24THRUST_300001_SM_1000_NS8cuda_cub20__uninitialized_fill7functorINS7_10device_ptrIiEEiEEEEvT0_T1_,"ax",@progbits
	.align	128
        .global         _ZN3cub18CUB_300001_SM_10006detail8for_each13static_kernelINS2_12policy_hub_t12policy_500_tEmN6thrust24THRUST_300001_SM_1000_NS8cuda_cub20__uninitialized_fill7functorINS7_10device_ptrIiEEiEEEEvT0_T1_
        .type           _ZN3cub18CUB_300001_SM_10006detail8for_each13static_kernelINS2_12policy_hub_t12policy_500_tEmN6thrust24THRUST_300001_SM_1000_NS8cuda_cub20__uninitialized_fill7functorINS7_10device_ptrIiEEiEEEEvT0_T1_,@function
        .size           _ZN3cub18CUB_300001_SM_10006detail8for_each13static_kernelINS2_12policy_hub_t12policy_500_tEmN6thrust24THRUST_300001_SM_1000_NS8cuda_cub20__uninitialized_fill7functorINS7_10device_ptrIiEEiEEEEvT0_T1_,(.L_x_765 - _ZN3cub18CUB_300001_SM_10006detail8for_each13static_kernelINS2_12policy_hub_t12policy_500_tEmN6thrust24THRUST_300001_SM_1000_NS8cuda_cub20__uninitialized_fill7functorINS7_10device_ptrIiEEiEEEEvT0_T1_)
        .other          _ZN3cub18CUB_300001_SM_10006detail8for_each13static_kernelINS2_12policy_hub_t12policy_500_tEmN6thrust24THRUST_300001_SM_1000_NS8cuda_cub20__uninitialized_fill7functorINS7_10device_ptrIiEEiEEEEvT0_T1_,@"STO_CUDA_ENTRY STV_DEFAULT"
_ZN3cub18CUB_300001_SM_10006detail8for_each13static_kernelINS2_12policy_hub_t12policy_500_tEmN6thrust24THRUST_300001_SM_1000_NS8cuda_cub20__uninitialized_fill7functorINS7_10device_ptrIiEEiEEEEvT0_T1_:
.text._ZN3cub18CUB_300001_SM_10006detail8for_each13static_kernelINS2_12policy_hub_t12policy_500_tEmN6thrust24THRUST_300001_SM_1000_NS8cuda_cub20__uninitialized_fill7functorINS7_10device_ptrIiEEiEEEEvT0_T1_:
        /* <DEDUP_REMOVED lines=8> */
[----:B------:R-:W-:-:S09]  /*0080*/  UISETP.GE.U32.AND.EX UP0, UPT, UR7, URZ, UPT, UP0 ;  /* 0x000000ff0700728c */ /* 0x000fd2000bf06100 */
[----:B--2---:R-:W-:Y:S05]  /*0090*/  BRA.U !UP0, `(.L_x_70) ;  /* 0x0000000108287547 */ /* 0x004fea000b800000 */
[----:B------:R-:W0:Y:S01]  /*00a0*/  S2R R0, SR_TID.X ;  /* 0x0000000000007919 */ /* 0x000e220000002100 */
[----:B------:R-:W1:Y:S01]  /*00b0*/  LDCU.64 UR6, c[0x0][0x388] ;  /* 0x00007100ff0677ac */ /* 0x000e620008000a00 */
[----:B------:R-:W2:Y:S01]  /*00c0*/  LDC R5, c[0x0][0x390] ;  /* 0x0000e400ff057b82 */ /* 0x000ea20000000800 */
[----:B0-----:R-:W-:-:S05]  /*00d0*/  IADD3 R0, P0, PT, R0, UR4, RZ ;  /* 0x0000000400007c10 */ /* 0x001fca000ff1e0ff */
[----:B------:R-:W-:Y:S01]  /*00e0*/  IMAD.X R3, RZ, RZ, UR5, P0 ;  /* 0x00000005ff037e24 */ /* 0x000fe200080e06ff */
[----:B-1----:R-:W-:-:S04]  /*00f0*/  LEA R2, P0, R0, UR6, 0x2 ;  /* 0x0000000600027c11 */ /* 0x002fc8000f8010ff */
[----:B------:R-:W-:-:S05]  /*0100*/  LEA.HI.X R3, R0, UR7, R3, 0x2, P0 ;  /* 0x0000000700037c11 */ /* 0x000fca00080f1403 */
[----:B--2---:R-:W-:Y:S04]  /*0110*/  STG.E desc[UR8][R2.64], R5 ;  /* 0x0000000502007986 */ /* 0x004fe8000c101908 */
[----:B------:R-:W-:Y:S01]  /*0120*/  STG.E desc[UR8][R2.64+0x400], R5 ;  /* 0x0004000502007986 */ /* 0x000fe2000c101908 */
[----:B------:R-:W-:Y:S05]  /*0130*/  EXIT ;  /* 0x000000000000794d */ /* 0x000fea0003800000 */
.L_x_70:
[----:B------:R-:W0:Y:S01]  /*0140*/  S2R R0, SR_TID.X ;  /* 0x0000000000007919 */ /* 0x000e220000002100 */
[----:B------:R-:W-:Y:S01]  /*0150*/  IMAD.U32 R2, RZ, RZ, UR7 ;  /* 0x00000007ff027e24 */ /* 0x000fe2000f8e00ff */
[----:B------:R-:W1:Y:S01]  /*0160*/  LDCU.64 UR10, c[0x0][0x388] ;  /* 0x00007100ff0a77ac */ /* 0x000e620008000a00 */
[----:B------:R-:W-:Y:S01]  /*0170*/  IMAD.U32 R4, RZ, RZ, UR7 ;  /* 0x00000007ff047e24 */ /* 0x000fe2000f8e00ff */
[----:B0-----:R-:W-:-:S04]  /*0180*/  ISETP.LT.U32.AND P0, PT, R0, UR6, PT ;  /* 0x0000000600007c0c */ /* 0x001fc8000bf01070 */
[----:B------:R-:W-:Y:S01]  /*0190*/  ISETP.GT.U32.AND.EX P0, PT, R2, RZ, PT, P0 ;  /* 0x000000ff0200720c */ /* 0x000fe20003f04100 */
[C---:B------:R-:W-:Y:S01]  /*01a0*/  VIADD R2, R0.reuse, 0x100 ;  /* 0x0000010000027836 */ /* 0x040fe20000000000 */
[----:B------:R-:W-:-:S04]  /*01b0*/  IADD3 R0, P2, PT, R0, UR4, RZ ;  /* 0x0000000400007c10 */ /* 0x000fc8000ff5e0ff */
[----:B------:R-:W-:Y:S01]  /*01c0*/  ISETP.LT.U32.AND P1, PT, R2, UR6, PT ;  /* 0x0000000602007c0c */ /* 0x000fe2000bf21070 */
[----:B------:R-:W-:Y:S01]  /*01d0*/  IMAD.X R3, RZ, RZ, UR5, P2 ;  /* 0x00000005ff037e24 */ /* 0x000fe200090e06ff */
[----:B-1----:R-:W-:Y:S02]  /*01e0*/  LEA R2, P2, R0, UR10, 0x2 ;  /* 0x0000000a00027c11 */ /* 0x002fe4000f8410ff */
[----:B------:R-:W-:Y:S02]  /*01f0*/  ISETP.GT.U32.AND.EX P1, PT, R4, RZ, PT, P1 ;  /* 0x000000ff0400720c */ /* 0x000fe40003f24110 */
[----:B------:R-:W-:Y:S01]  /*0200*/  LEA.HI.X R3, R0, UR11, R3, 0x2, P2 ;  /* 0x0000000b00037c11 */ /* 0x000fe200090f1403 */
[----:B------:R-:W0:Y:S04]  /*0210*/  @P0 LDC R5, c[0x0][0x390] ;  /* 0x0000e400ff050b82 */ /* 0x000e280000000800 */
[----:B0-----:R0:W-:Y:S06]  /*0220*/  @P0 STG.E desc[UR8][R2.64], R5 ;  /* 0x0000000502000986 */ /* 0x0011ec000c101908 */
[----:B------:R-:W-:Y:S05]  /*0230*/  @!P1 EXIT ;  /* 0x000000000000994d */ /* 0x000fea0003800000 */
[----:B0-----:R-:W0:Y:S02]  /*0240*/  LDC R5, c[0x0][0x390] ;  /* 0x0000e400ff057b82 */ /* 0x001e240000000800 */
[----:B0-----:R-:W-:Y:S01]  /*0250*/  STG.E desc[UR8][R2.64+0x400], R5 ;  /* 0x0004000502007986 */ /* 0x001fe2000c101908 */
[----:B------:R-:W-:Y:S05]  /*0260*/  EXIT ;  /* 0x000000000000794d */ /* 0x000fea0003800000 */
.L_x_71:
        /* <DEDUP_REMOVED lines=9> */
.L_x_765:


//--------------------- .text._ZN3cub18CUB_300001_SM_10006detail11EmptyKernelIvEEvv --------------------------
	.section	.text._ZN3cub18CUB_300001_SM_10006detail11EmptyKernelIvEEvv,"ax",@progbits
	.align	128
        .global         _ZN3cub18CUB_300001_SM_10006detail11EmptyKernelIvEEvv
        .type           _ZN3cub18CUB_300001_SM_10006detail11EmptyKernelIvEEvv,@function
        .size           _ZN3cub18CUB_300001_SM_10006detail11EmptyKernelIvEEvv,(.L_x_766 - _ZN3cub18CUB_300001_SM_10006detail11EmptyKernelIvEEvv)
        .other          _ZN3cub18CUB_300001_SM_10006detail11EmptyKernelIvEEvv,@"STO_CUDA_ENTRY STV_DEFAULT"
_ZN3cub18CUB_300001_SM_10006detail11EmptyKernelIvEEvv:
.text._ZN3cub18CUB_300001_SM_10006detail11EmptyKernelIvEEvv:
[----:B------:R-:W-:Y:S01]  /*0000*/  LDC R1, c[0x0][0x37c] ;  /* 0x0000df00ff017b82 */ /* 0x000fe20000000800 */
[----:B------:R-:W-:Y:S05]  /*0010*/  EXIT ;  /* 0x000000000000794d */ /* 0x000fea0003800000 */
.L_x_72:
        /* <DEDUP_REMOVED lines=14> */
.L_x_766:


//--------------------- .text._ZN6thrust24THRUST_300001_SM_1000_NS8cuda_cub4core6detail13_kernel_agentINS1_8__reduce11ReduceAgentIPN4cuda3std3__45tupleIJilEEESC_SB_lNS1_9__extrema9arg_max_fIilNS9_4lessIiEEEEEEJSC_SC_iSH_EEEvDpT0_ --------------------------
	.section	.text._ZN6thrust24THRUST_300001_SM_1000_NS8cuda_cub4core6detail13_kernel_agentINS1_8__reduce11ReduceAgentIPN4cuda3std3__45tupleIJilEEESC_SB_lNS1_9__extrema9arg_max_fIilNS9_4lessIiEEEEEEJSC_SC_iSH_EEEvDpT0_,"ax",@progbits
	.align	128
        .global         _ZN6thrust24THRUST_300001_SM_1000_NS8cuda_cub4core6detail13_kernel_agentINS1_8__reduce11ReduceAgentIPN4cuda3std3__45tupleIJilEEESC_SB_lNS1_9__extrema9arg_max_fIilNS9_4lessIiEEEEEEJSC_SC_iSH_EEEvDpT0_
        .type           _ZN6thrust24THRUST_300001_SM_1000_NS8cuda_cub4core6detail13_kernel_agentINS1_8__reduce11ReduceAgentIPN4cuda3std3__45tupleIJilEEESC_SB_lNS1_9__extrema9arg_max_fIilNS9_4lessIiEEEEEEJSC_SC_iSH_EEEvDpT0_,@function
        .size           _ZN6thrust24THRUST_300001_SM_1000_NS8cuda_cub4core6detail13_kernel_agentINS1_8__reduce11ReduceAgentIPN4cuda3std3__45tupleIJilEEESC_SB_lNS1_9__extrema9arg_max_fIilNS9_4lessIiEEEEEEJSC_SC_iSH_EEEvDpT0_,(.L_x_767 - _ZN6thrust24THRUST_300001_SM_1000_NS8cuda_cub4core6detail13_kernel_agentINS1_8__reduce11ReduceAgentIPN4cuda3std3__45tupleIJilEEESC_SB_lNS1_9__extrema9arg_max_fIilNS9_4lessIiEEEEEEJSC_SC_iSH_EEEvDpT0_)
        .other          _ZN6thrust24THRUST_300001_SM_1000_NS8cuda_cub4core6detail13_kernel_agentINS1_8__reduce11ReduceAgentIPN4cuda3std3__45tupleIJilEEESC_SB_lNS1_9__extrema9arg_max_fIilNS9_4lessIiEEEEEEJSC_SC_iSH_EEEvDpT0_,@"STO_CUDA_ENTRY STV_DEFAULT"
_ZN6thrust24THRUST_300001_SM_1000_NS8cuda_cub4core6detail13_kernel_agentINS1_8__reduce11ReduceAgentIPN4cuda3std3__45tupleIJilEEESC_SB_lNS1_9__extrema9arg_max_fIilNS9_4lessIiEEEEEEJSC_SC_iSH_EEEvDpT0_:
.text._ZN6thrust24THRUST_300001_SM_1000_NS8cuda_cub4core6detail13_kernel_agentINS1_8__reduce11ReduceAgentIPN4cuda3std3__45tupleIJilEEESC_SB_lNS1_9__extrema9arg_max_fIilNS9_4lessIiEEEEEEJSC_SC_iSH_EEEvDpT0_:
[----:B------:R-:W-:Y:S01]  /*0000*/  LDC R1, c[0x0][0x37c] ;  /* 0x0000df00ff017b82 */ /* 0x000fe20000000800 */
[----:B------:R-:W0:Y:S02]  /*0010*/  LDCU UR8, c[0x0][0x390] ;  /* 0x00007200ff0877ac */ /* 0x000e240008000800 */
[----:B0-----:R-:W-:-:S13]  /*0020*/  ISETP.NE.AND P0, PT, RZ, UR8, PT ;  /* 0x00000008ff007c0c */ /* 0x001fda000bf05270 */
[----:B------:R-:W-:Y:S05]  /*0030*/  @!P0 EXIT ;  /* 0x000000000000894d */ /* 0x000fea0003800000 */
[----:B------:R-:W-:Y:S01]  /*0040*/  UISETP.GT.AND UP0, UPT, UR8, 0x4ff, UPT ;  /* 0x000004ff0800788c */ /* 0x000fe2000bf04270 */
[----:B------:R-:W-:Y:S01]  /*0050*/  BSSY.RECONVERGENT B0, `(.L_x_73) ;  /* 0x00005bf000007945 */ /* 0x000fe20003800200 */
[----:B------:R-:W0:Y:S07]  /*0060*/  LDCU.64 UR10, c[0x0][0x358] ;  /* 0x00006b00ff0a77ac */ /* 0x000e2e0008000a00 */
[----:B------:R-:W-:Y:S05]  /*0070*/  BRA.U UP0, `(.L_x_74) ;  /* 0x0000003100807547 */ /* 0x000fea000b800000 */
[----:B------:R-:W1:Y:S01]  /*0080*/  S2R R0, SR_TID.X ;  /* 0x0000000000007919 */ /* 0x000e620000002100 */
[----:B------:R-:W2:Y:S01]  /*0090*/  LDCU UR4, c[0x0][0x390] ;  /* 0x00007200ff0477ac */ /* 0x000ea20008000800 */
[----:B------:R-:W-:Y:S01]  /*00a0*/  BSSY.RECONVERGENT B1, `(.L_x_75) ;  /* 0x000000b000017945 */ /* 0x000fe20003800200 */
[----:B------:R-:W-:Y:S01]  /*00b0*/  IMAD.MOV.U32 R4, RZ, RZ, RZ ;  /* 0x000000ffff047224 */ /* 0x000fe200078e00ff */
[----:B------:R-:W-:Y:S02]  /*00c0*/  CS2R R2, SRZ ;  /* 0x0000000000027805 */ /* 0x000fe4000001ff00 */
[----:B-1----:R-:W-:Y:S01]  /*00d0*/  ISETP.GE.AND P0, PT, R0, UR8, PT ;  /* 0x0000000800007c0c */ /* 0x002fe2000bf06270 */
[----:B------:R-:W-:-:S12]  /*00e0*/  IMAD.MOV.U32 R5, RZ, RZ, R0 ;  /* 0x000000ffff057224 */ /* 0x000fd800078e0000 */
[----:B--2---:R-:W-:Y:S05]  /*00f0*/  @P0 BRA `(.L_x_76) ;  /* 0x0000000000140947 */ /* 0x004fea0003800000 */
[----:B------:R-:W1:Y:S02]  /*0100*/  LDC.64 R6, c[0x0][0x380] ;  /* 0x0000e000ff067b82 */ /* 0x000e640000000a00 */
[----:B-1----:R-:W-:-:S05]  /*0110*/  IMAD.WIDE.U32 R6, R0, 0x10, R6 ;  /* 0x0000001000067825 */ /* 0x002fca00078e0006 */
[----:B0-----:R1:W5:Y:S04]  /*0120*/  LDG.E.CONSTANT R4, desc[UR10][R6.64] ;  /* 0x0000000a06047981 */ /* 0x001368000c1e9900 */
[----:B------:R1:W5:Y:S01]  /*0130*/  LDG.E.64.CONSTANT R2, desc[UR10][R6.64+0x8] ;  /* 0x0000080a06027981 */ /* 0x000362000c1e9b00 */
[----:B------:R-:W-:-:S07]  /*0140*/  VIADD R5, R0, 0x100 ;  /* 0x0000010000057836 */ /* 0x000fce0000000000 */
.L_x_76:
[----:B0-----:R-:W-:Y:S05]  /*0150*/  BSYNC.RECONVERGENT B1 ;  /* 0x0000000000017941 */ /* 0x001fea0003800200 */
.L_x_75:
[----:B------:R-:W-:Y:S01]  /*0160*/  ISETP.GE.AND P0, PT, R5, UR8, PT ;  /* 0x0000000805007c0c */ /* 0x000fe2000bf06270 */
[----:B------:R-:W-:-:S12]  /*0170*/  BSSY.RECONVERGENT B1, `(.L_x_77) ;  /* 0x0000088000017945 */ /* 0x000fd80003800200 */
[----:B------:R-:W-:Y:S05]  /*0180*/  @P0 BRA `(.L_x_78) ;  /* 0x0000000800180947 */ /* 0x000fea0003800000 */
[----:B-1----:R-:W-:Y:S01]  /*0190*/  LOP3.LUT R6, RZ, R5, RZ, 0x33, !PT ;  /* 0x00000005ff067212 */ /* 0x002fe200078e33ff */
[----:B------:R-:W-:Y:S04]  /*01a0*/  BSSY.RECONVERGENT B2, `(.L_x_79) ;  /* 0x000002b000027945 */ /* 0x000fe80003800200 */
[----:B------:R-:W-:-:S05]  /*01b0*/  VIADD R12, R6, UR8 ;  /* 0x00000008060c7c36 */ /* 0x000fca0008000000 */
[----:B------:R-:W-:-:S04]  /*01c0*/  LOP3.LUT R6, R12, 0x300, RZ, 0xc0, !PT ;  /* 0x000003000c067812 */ /* 0x000fc800078ec0ff */
[----:B------:R-:W-:-:S13]  /*01d0*/  ISETP.NE.AND P0, PT, R6, 0x300, PT ;  /* 0x000003000600780c */ /* 0x000fda0003f05270 */
[----:B------:R-:W-:Y:S05]  /*01e0*/  @!P0 BRA `(.L_x_80) ;  /* 0x0000000000988947 */ /* 0x000fea0003800000 */
[----:B------:R-:W0:Y:S01]  /*01f0*/  LDC.64 R6, c[0x0][0x380] ;  /* 0x0000e000ff067b82 */ /* 0x000e220000000a00 */
[----:B------:R-:W-:-:S04]  /*0200*/  LEA.HI R8, R12, 0x1, RZ, 0x18 ;  /* 0x000000010c087811 */ /* 0x000fc800078fc0ff */
[----:B------:R-:W-:-:S05]  /*0210*/  LOP3.LUT R8, R8, 0x3, RZ, 0xc0, !PT ;  /* 0x0000000308087812 */ /* 0x000fca00078ec0ff */
[----:B------:R-:W-:Y:S02]  /*0220*/  IMAD.MOV R10, RZ, RZ, -R8 ;  /* 0x000000ffff0a7224 */ /* 0x000fe400078e0a08 */
[----:B0-----:R-:W-:-:S04]  /*0230*/  IMAD.WIDE.U32 R6, R5, 0x10, R6 ;  /* 0x0000001005067825 */ /* 0x001fc800078e0006 */
[----:B------:R-:W-:-:S07]  /*0240*/  IMAD.MOV.U32 R11, RZ, RZ, R6 ;  /* 0x000000ffff0b7224 */ /* 0x000fce00078e0006 */
.L_x_83:
[----:B------:R-:W-:-:S05]  /*0250*/  IMAD.MOV.U32 R6, RZ, RZ, R11 ;  /* 0x000000ffff067224 */ /* 0x000fca00078e000b */
[----:B------:R-:W2:Y:S04]  /*0260*/  LDG.E.CONSTANT R14, desc[UR10][R6.64] ;  /* 0x0000000a060e7981 */ /* 0x000ea8000c1e9900 */
[----:B------:R-:W3:Y:S01]  /*0270*/  LDG.E.64.CONSTANT R8, desc[UR10][R6.64+0x8] ;  /* 0x0000080a06087981 */ /* 0x000ee2000c1e9b00 */
[----:B------:R-:W-:Y:S01]  /*0280*/  VIADD R10, R10, 0x1 ;  /* 0x000000010a0a7836 */ /* 0x000fe20000000000 */
[----:B------:R-:W-:Y:S01]  /*0290*/  BSSY.RECONVERGENT B3, `(.L_x_81) ;  /* 0x0000018000037945 */ /* 0x000fe20003800200 */
[----:B-----5:R-:W-:Y:S01]  /*02a0*/  IMAD.MOV.U32 R17, RZ, RZ, R3 ;  /* 0x000000ffff117224 */ /* 0x020fe200078e0003 */
[----:B------:R-:W-:Y:S01]  /*02b0*/  IADD3 R11, P3, PT, R6, 0x1000, RZ ;  /* 0x00001000060b7810 */ /* 0x000fe20007f7e0ff */
[----:B------:R-:W-:Y:S01]  /*02c0*/  IMAD.MOV.U32 R15, RZ, RZ, R2 ;  /* 0x000000ffff0f7224 */ /* 0x000fe200078e0002 */
[----:B------:R-:W-:Y:S01]  /*02d0*/  ISETP.NE.AND P2, PT, R10, RZ, PT ;  /* 0x000000ff0a00720c */ /* 0x000fe20003f45270 */
[----:B------:R-:W-:Y:S01]  /*02e0*/  IMAD.MOV.U32 R13, RZ, RZ, R4 ;  /* 0x000000ffff0d7224 */ /* 0x000fe200078e0004 */
[----:B--2---:R-:W-:Y:S01]  /*02f0*/  ISETP.GE.AND P0, PT, R4, R14, PT ;  /* 0x0000000e0400720c */ /* 0x004fe20003f06270 */
[----:B------:R-:W-:-:S02]  /*0300*/  IMAD.MOV.U32 R4, RZ, RZ, R14 ;  /* 0x000000ffff047224 */ /* 0x000fc400078e000e */
[----:B---3--:R-:W-:Y:S02]  /*0310*/  IMAD.MOV.U32 R2, RZ, RZ, R8 ;  /* 0x000000ffff027224 */ /* 0x008fe400078e0008 */
[----:B------:R-:W-:-:S08]  /*0320*/  IMAD.MOV.U32 R3, RZ, RZ, R9 ;  /* 0x000000ffff037224 */ /* 0x000fd000078e0009 */
[----:B------:R-:W-:Y:S05]  /*0330*/  @!P0 BRA `(.L_x_82) ;  /* 0x0000000000348947 */ /* 0x000fea0003800000 */
[----:B------:R-:W-:Y:S01]  /*0340*/  ISETP.GE.AND P4, PT, R14, R13, PT ;  /* 0x0000000d0e00720c */ /* 0x000fe20003f86270 */
[----:B------:R-:W-:Y:S02]  /*0350*/  IMAD.MOV.U32 R4, RZ, RZ, R13 ;  /* 0x000000ffff047224 */ /* 0x000fe400078e000d */
[----:B------:R-:W-:Y:S02]  /*0360*/  IMAD.MOV.U32 R2, RZ, RZ, R15 ;  /* 0x000000ffff027224 */ /* 0x000fe400078e000f */
[----:B------:R-:W-:-:S08]  /*0370*/  IMAD.MOV.U32 R3, RZ, RZ, R17 ;  /* 0x000000ffff037224 */ /* 0x000fd000078e0011 */
[CC--:B------:R-:W-:Y:S02]  /*0380*/  @P4 ISETP.LT.U32.AND P1, PT, R15.reuse, R8.reuse, PT ;  /* 0x000000080f00420c */ /* 0x0c0fe40003f21070 */
[-C--:B------:R-:W-:Y:S02]  /*0390*/  @P4 ISETP.GE.U32.AND P0, PT, R15, R8.reuse, PT ;  /* 0x000000080f00420c */ /* 0x080fe40003f06070 */
[CC--:B------:R-:W-:Y:S02]  /*03a0*/  @P4 ISETP.LT.AND.EX P1, PT, R17.reuse, R9.reuse, PT, P1 ;  /* 0x000000091100420c */ /* 0x0c0fe40003f21310 */
[-C--:B------:R-:W-:Y:S02]  /*03b0*/  @P4 ISETP.GE.AND.EX P0, PT, R17, R9.reuse, PT, P0 ;  /* 0x000000091100420c */ /* 0x080fe40003f06300 */
[----:B------:R-:W-:Y:S02]  /*03c0*/  @P4 SEL R8, R15, R8, P1 ;  /* 0x000000080f084207 */ /* 0x000fe40000800000 */
[----:B------:R-:W-:-:S02]  /*03d0*/  @P4 SEL R9, R17, R9, P1 ;  /* 0x0000000911094207 */ /* 0x000fc40000800000 */
[----:B------:R-:W-:Y:S01]  /*03e0*/  @P4 SEL R4, R13, R14, !P0 ;  /* 0x0000000e0d044207 */ /* 0x000fe20004000000 */
[----:B------:R-:W-:Y:S02]  /*03f0*/  @P4 IMAD.MOV.U32 R2, RZ, RZ, R8 ;  /* 0x000000ffff024224 */ /* 0x000fe400078e0008 */
[----:B------:R-:W-:-:S07]  /*0400*/  @P4 IMAD.MOV.U32 R3, RZ, RZ, R9 ;  /* 0x000000ffff034224 */ /* 0x000fce00078e0009 */
.L_x_82:
[----:B------:R-:W-:Y:S05]  /*0410*/  BSYNC.RECONVERGENT B3 ;  /* 0x0000000000037941 */ /* 0x000fea0003800200 */
.L_x_81:
[----:B------:R-:W-:Y:S02]  /*0420*/  IMAD.X R7, RZ, RZ, R7, P3 ;  /* 0x000000ffff077224 */ /* 0x000fe400018e0607 */
[----:B------:R-:W-:Y:S01]  /*0430*/  VIADD R5, R5, 0x100 ;  /* 0x0000010005057836 */ /* 0x000fe20000000000 */
[----:B------:R-:W-:Y:S06]  /*0440*/  @P2 BRA `(.L_x_83) ;  /* 0xfffffffc00802947 */ /* 0x000fec000383ffff */
.L_x_80:
[----:B------:R-:W-:Y:S05]  /*0450*/  BSYNC.RECONVERGENT B2 ;  /* 0x0000000000027941 */ /* 0x000fea0003800200 */
.L_x_79:
[----:B------:R-:W0:Y:S01]  /*0460*/  LDC.64 R8, c[0x0][0x380] ;  /* 0x0000e000ff087b82 */ /* 0x000e220000000a00 */
[----:B------:R-:W-:-:S13]  /*0470*/  ISETP.GE.U32.AND P0, PT, R12, 0x300, PT ;  /* 0x000003000c00780c */ /* 0x000fda0003f06070 */
[----:B------:R-:W-:Y:S05]  /*0480*/  @!P0 BRA `(.L_x_78) ;  /* 0x0000000400588947 */ /* 0x000fea0003800000 */
.L_x_92:
[----:B0-----:R-:W-:-:S05]  /*0490*/  IMAD.WIDE R18, R5, 0x10, R8 ;  /* 0x0000001005127825 */ /* 0x001fca00078e0208 */
[----:B------:R-:W2:Y:S04]  /*04a0*/  LDG.E.CONSTANT R21, desc[UR10][R18.64] ;  /* 0x0000000a12157981 */ /* 0x000ea8000c1e9900 */
[----:B------:R-:W3:Y:S04]  /*04b0*/  LDG.E.64.CONSTANT R14, desc[UR10][R18.64+0x8] ;  /* 0x0000080a120e7981 */ /* 0x000ee8000c1e9b00 */
[----:B-----5:R0:W5:Y:S04]  /*04c0*/  LDG.E.CONSTANT R27, desc[UR10][R18.64+0x1000] ;  /* 0x0010000a121b7981 */ /* 0x020168000c1e9900 */
[----:B------:R0:W5:Y:S04]  /*04d0*/  LDG.E.CONSTANT R16, desc[UR10][R18.64+0x2000] ;  /* 0x0020000a12107981 */ /* 0x000168000c1e9900 */
[----:B------:R0:W5:Y:S04]  /*04e0*/  LDG.E.CONSTANT R17, desc[UR10][R18.64+0x3000] ;  /* 0x0030000a12117981 */ /* 0x000168000c1e9900 */
[----:B------:R0:W5:Y:S04]  /*04f0*/  LDG.E.64.CONSTANT R12, desc[UR10][R18.64+0x1008] ;  /* 0x0010080a120c7981 */ /* 0x000168000c1e9b00 */
[----:B------:R0:W5:Y:S04]  /*0500*/  LDG.E.64.CONSTANT R6, desc[UR10][R18.64+0x2008] ;  /* 0x0020080a12067981 */ /* 0x000168000c1e9b00 */
[----:B------:R0:W5:Y:S01]  /*0510*/  LDG.E.64.CONSTANT R10, desc[UR10][R18.64+0x3008] ;  /* 0x0030080a120a7981 */ /* 0x000162000c1e9b00 */
[----:B------:R-:W-:Y:S01]  /*0520*/  BSSY.RECONVERGENT B2, `(.L_x_84) ;  /* 0x0000011000027945 */ /* 0x000fe20003800200 */
[----:B--2---:R-:W-:Y:S01]  /*0530*/  ISETP.GE.AND P0, PT, R4, R21, PT ;  /* 0x000000150400720c */ /* 0x004fe20003f06270 */
[----:B------:R-:W-:-:S02]  /*0540*/  IMAD.MOV.U32 R20, RZ, RZ, R21 ;  /* 0x000000ffff147224 */ /* 0x000fc400078e0015 */
[----:B---3--:R-:W-:Y:S02]  /*0550*/  IMAD.MOV.U32 R23, RZ, RZ, R14 ;  /* 0x000000ffff177224 */ /* 0x008fe400078e000e */
[----:B------:R-:W-:-:S08]  /*0560*/  IMAD.MOV.U32 R25, RZ, RZ, R15 ;  /* 0x000000ffff197224 */ /* 0x000fd000078e000f */
[----:B0-----:R-:W-:Y:S05]  /*0570*/  @!P0 BRA `(.L_x_85) ;  /* 0x00000000002c8947 */ /* 0x001fea0003800000 */
[----:B------:R-:W-:Y:S01]  /*0580*/  ISETP.GE.AND P2, PT, R21, R4, PT ;  /* 0x000000041500720c */ /* 0x000fe20003f46270 */
[----:B------:R-:W-:Y:S02]  /*0590*/  IMAD.MOV.U32 R23, RZ, RZ, R2 ;  /* 0x000000ffff177224 */ /* 0x000fe400078e0002 */
[----:B------:R-:W-:Y:S02]  /*05a0*/  IMAD.MOV.U32 R25, RZ, RZ, R3 ;  /* 0x000000ffff197224 */ /* 0x000fe400078e0003 */
[----:B------:R-:W-:-:S08]  /*05b0*/  IMAD.MOV.U32 R20, RZ, RZ, R4 ;  /* 0x000000ffff147224 */ /* 0x000fd000078e0004 */
[CC--:B------:R-:W-:Y:S02]  /*05c0*/  @P2 ISETP.GE.U32.AND P0, PT, R2.reuse, R14.reuse, PT ;  /* 0x0000000e0200220c */ /* 0x0c0fe40003f06070 */
[-C--:B------:R-:W-:Y:S02]  /*05d0*/  @P2 ISETP.LT.U32.AND P1, PT, R2, R14.reuse, PT ;  /* 0x0000000e0200220c */ /* 0x080fe40003f21070 */
[CC--:B------:R-:W-:Y:S02]  /*05e0*/  @P2 ISETP.GE.AND.EX P0, PT, R3.reuse, R15.reuse, PT, P0 ;  /* 0x0000000f0300220c */ /* 0x0c0fe40003f06300 */
[----:B------:R-:W-:Y:S02]  /*05f0*/  @P2 ISETP.LT.AND.EX P1, PT, R3, R15, PT, P1 ;  /* 0x0000000f0300220c */ /* 0x000fe40003f21310 */
[----:B------:R-:W-:Y:S02]  /*0600*/  @P2 SEL R20, R4, R21, !P0 ;  /* 0x0000001504142207 */ /* 0x000fe40004000000 */
[----:B------:R-:W-:-:S02]  /*0610*/  @P2 SEL R23, R2, R14, P1 ;  /* 0x0000000e02172207 */ /* 0x000fc40000800000 */
[----:B------:R-:W-:-:S07]  /*0620*/  @P2 SEL R25, R3, R15, P1 ;  /* 0x0000000f03192207 */ /* 0x000fce0000800000 */
.L_x_85:
[----:B------:R-:W-:Y:S05]  /*0630*/  BSYNC.RECONVERGENT B2 ;  /* 0x0000000000027941 */ /* 0x000fea0003800200 */
.L_x_84:
[----:B-----5:R-:W-:Y:S01]  /*0640*/  ISETP.GE.AND P0, PT, R20, R27, PT ;  /* 0x0000001b1400720c */ /* 0x020fe20003f06270 */
[----:B------:R-:W-:Y:S01]  /*0650*/  BSSY.RECONVERGENT B2, `(.L_x_86) ;  /* 0x0000010000027945 */ /* 0x000fe20003800200 */
[----:B------:R-:W-:Y:S02]  /*0660*/  IMAD.MOV.U32 R3, RZ, RZ, R27 ;  /* 0x000000ffff037224 */ /* 0x000fe400078e001b */
[----:B------:R-:W-:Y:S02]  /*0670*/  IMAD.MOV.U32 R19, RZ, RZ, R12 ;  /* 0x000000ffff137224 */ /* 0x000fe400078e000c */
[----:B------:R-:W-:-:S07]  /*0680*/  IMAD.MOV.U32 R21, RZ, RZ, R13 ;  /* 0x000000ffff157224 */ /* 0x000fce00078e000d */
[----:B------:R-:W-:Y:S05]  /*0690*/  @!P0 BRA `(.L_x_87) ;  /* 0x00000000002c8947 */ /* 0x000fea0003800000 */
        /* <DEDUP_REMOVED lines=11> */
.L_x_87:
[----:B------:R-:W-:Y:S05]  /*0750*/  BSYNC.RECONVERGENT B2 ;  /* 0x0000000000027941 */ /* 0x000fea0003800200 */
.L_x_86:
[----:B------:R-:W-:Y:S01]  /*0760*/  ISETP.GE.AND P0, PT, R3, R16, PT ;  /* 0x000000100300720c */ /* 0x000fe20003f06270 */
        /* <DEDUP_REMOVED lines=10> */
[----:B------:R-:W-:Y:S02]  /*0810*/  @P2 ISETP.LT.U32.AND P1, PT, R19, R6, PT ;  /* 0x000000061300220c */ /* 0x000fe40003f21070 */
[CC--:B------:R-:W-:Y:S02]  /*0820*/  @P2 ISETP.GE.AND.EX P0, PT, R21.reuse, R7.reuse, PT, P0 ;  /* 0x000000071500220c */ /* 0x0c0fe40003f06300 */
[----:B------:R-:W-:Y:S02]  /*0830*/  @P2 ISETP.LT.AND.EX P1, PT, R21, R7, PT, P1 ;  /* 0x000000071500220c */ /* 0x000fe40003f21310 */
[----:B------:R-:W-:Y:S02]  /*0840*/  @P2 SEL R12, R3, R16, !P0 ;  /* 0x00000010030c2207 */ /* 0x000fe40004000000 */
[----:B------:R-:W-:-:S02]  /*0850*/  @P2 SEL R13, R19, R6, P1 ;  /* 0x00000006130d2207 */ /* 0x000fc40000800000 */
[----:B------:R-:W-:-:S07]  /*0860*/  @P2 SEL R15, R21, R7, P1 ;  /* 0x00000007150f2207 */ /* 0x000fce0000800000 */
.L_x_89:
[----:B------:R-:W-:Y:S05]  /*0870*/  BSYNC.RECONVERGENT B2 ;  /* 0x0000000000027941 */ /* 0x000fea0003800200 */
.L_x_88:
        /* <DEDUP_REMOVED lines=19> */
.L_x_91:
[----:B------:R-:W-:Y:S05]  /*09b0*/  BSYNC.RECONVERGENT B2 ;  /* 0x0000000000027941 */ /* 0x000fea0003800200 */
.L_x_90:
[----:B------:R-:W-:-:S05]  /*09c0*/  VIADD R5, R5, 0x400 ;  /* 0x0000040005057836 */ /* 0x000fca0000000000 */
[----:B------:R-:W-:-:S13]  /*09d0*/  ISETP.GE.AND P0, PT, R5, UR4, PT ;  /* 0x0000000405007c0c */ /* 0x000fda000bf06270 */
[----:B------:R-:W-:Y:S05]  /*09e0*/  @!P0 BRA `(.L_x_92) ;  /* 0xfffffff800a88947 */ /* 0x000fea000383ffff */
.L_x_78:
[----:B------:R-:W-:Y:S05]  /*09f0*/  BSYNC.RECONVERGENT B1 ;  /* 0x0000000000017941 */ /* 0x000fea0003800200 */
.L_x_77:
[----:B------:R-:W2:Y:S02]  /*0a00*/  LDCU UR6, c[0x0][0x390] ;  /* 0x00007200ff0677ac */ /* 0x000ea40008000800 */
[----:B--2---:R-:W-:-:S09]  /*0a10*/  UISETP.GE.AND UP0, UPT, UR6, 0x100, UPT ;  /* 0x000001000600788c */ /* 0x004fd2000bf06270 */
[----:B------:R-:W-:Y:S05]  /*0a20*/  BRA.U !UP0, `(.L_x_93) ;  /* 0x00000011088c7547 */ /* 0x000fea000b800000 */
[----:B0-----:R-:W0:Y:S01]  /*0a30*/  S2R R8, SR_LANEID ;  /* 0x0000000000087919 */ /* 0x001e220000000000 */
[----:B------:R-:W-:Y:S01]  /*0a40*/  BSSY.RECONVERGENT B1, `(.L_x_94) ;  /* 0x000001b000017945 */ /* 0x000fe20003800200 */
[----:B-1---5:R-:W-:Y:S01]  /*0a50*/  IMAD.MOV.U32 R6, RZ, RZ, R2 ;  /* 0x000000ffff067224 */ /* 0x022fe200078e0002 */
[----:B------:R1:W2:Y:S01]  /*0a60*/  SHFL.DOWN PT, R9, R4, 0x1, 0x1f ;  /* 0x08201f0004097f89 */ /* 0x0002a200000e0000 */
[----:B------:R-:W-:Y:S02]  /*0a70*/  IMAD.MOV.U32 R7, RZ, RZ, R3 ;  /* 0x000000ffff077224 */ /* 0x000fe400078e0003 */
[----:B------:R-:W-:Y:S01]  /*0a80*/  IMAD.MOV.U32 R5, RZ, RZ, R4 ;  /* 0x000000ffff057224 */ /* 0x000fe200078e0004 */
[----:B------:R1:W3:Y:S04]  /*0a90*/  SHFL.DOWN PT, R11, R2, 0x1, 0x1f ;  /* 0x08201f00020b7f89 */ /* 0x0002e800000e0000 */
[----:B------:R1:W4:Y:S01]  /*0aa0*/  SHFL.DOWN PT, R13, R3, 0x1, 0x1f ;  /* 0x08201f00030d7f89 */ /* 0x00032200000e0000 */
[----:B0-----:R-:W-:-:S02]  /*0ab0*/  ISETP.GT.AND P0, PT, R8, 0x1e, PT ;  /* 0x0000001e0800780c */ /* 0x001fc40003f04270 */
[C---:B------:R-:W-:Y:S02]  /*0ac0*/  ISETP.GT.AND P1, PT, R8.reuse, 0x1d, PT ;  /* 0x0000001d0800780c */ /* 0x040fe40003f24270 */
[----:B------:R-:W-:-:S09]  /*0ad0*/  ISETP.GT.AND P3, PT, R8, 0x1b, PT ;  /* 0x0000001b0800780c */ /* 0x000fd20003f64270 */
[----:B-1234-:R-:W-:Y:S05]  /*0ae0*/  @P0 BRA `(.L_x_95) ;  /* 0x0000000000400947 */ /* 0x01efea0003800000 */
[----:B------:R-:W-:Y:S01]  /*0af0*/  ISETP.GE.AND P0, PT, R4, R9, PT ;  /* 0x000000090400720c */ /* 0x000fe20003f06270 */
[----:B------:R-:W-:Y:S02]  /*0b00*/  IMAD.MOV.U32 R6, RZ, RZ, R11 ;  /* 0x000000ffff067224 */ /* 0x000fe400078e000b */
[----:B------:R-:W-:Y:S02]  /*0b10*/  IMAD.MOV.U32 R7, RZ, RZ, R13 ;  /* 0x000000ffff077224 */ /* 0x000fe400078e000d */
[----:B------:R-:W-:-:S08]  /*0b20*/  IMAD.MOV.U32 R5, RZ, RZ, R9 ;  /* 0x000000ffff057224 */ /* 0x000fd000078e0009 */
        /* <DEDUP_REMOVED lines=12> */
.L_x_95:
[----:B------:R-:W-:Y:S05]  /*0bf0*/  BSYNC.RECONVERGENT B1 ;  /* 0x0000000000017941 */ /* 0x000fea0003800200 */
.L_x_94:
[----:B------:R0:W1:Y:S01]  /*0c00*/  SHFL.DOWN PT, R10, R5, 0x2, 0x1f ;  /* 0x08401f00050a7f89 */ /* 0x00006200000e0000 */
[----:B------:R-:W-:Y:S01]  /*0c10*/  BSSY.RECONVERGENT B1, `(.L_x_96) ;  /* 0x000001a000017945 */ /* 0x000fe20003800200 */
[C---:B------:R-:W-:Y:S01]  /*0c20*/  ISETP.GT.AND P5, PT, R8.reuse, 0x17, PT ;  /* 0x000000170800780c */ /* 0x040fe20003fa4270 */
[----:B------:R-:W-:Y:S01]  /*0c30*/  IMAD.MOV.U32 R4, RZ, RZ, R6 ;  /* 0x000000ffff047224 */ /* 0x000fe200078e0006 */
[----:B------:R0:W2:Y:S01]  /*0c40*/  SHFL.DOWN PT, R3, R6, 0x2, 0x1f ;  /* 0x08401f0006037f89 */ /* 0x0000a200000e0000 */
[C---:B------:R-:W-:Y:S01]  /*0c50*/  ISETP.GT.AND P4, PT, R8.reuse, 0xf, PT ;  /* 0x0000000f0800780c */ /* 0x040fe20003f84270 */
[----:B------:R-:W-:Y:S01]  /*0c60*/  IMAD.MOV.U32 R2, RZ, RZ, R5 ;  /* 0x000000ffff027224 */ /* 0x000fe200078e0005 */
[----:B------:R-:W-:Y:S01]  /*0c70*/  ISETP.NE.AND P2, PT, R8, RZ, PT ;  /* 0x000000ff0800720c */ /* 0x000fe20003f45270 */
[----:B------:R0:W3:Y:S01]  /*0c80*/  SHFL.DOWN PT, R12, R7, 0x2, 0x1f ;  /* 0x08401f00070c7f89 */ /* 0x0000e200000e0000 */
[----:B------:R-:W-:Y:S01]  /*0c90*/  IMAD.MOV.U32 R8, RZ, RZ, R7 ;  /* 0x000000ffff087224 */ /* 0x000fe200078e0007 */
[----:B------:R-:W-:Y:S10]  /*0ca0*/  @P1 BRA `(.L_x_97) ;  /* 0x0000000000401947 */ /* 0x000ff40003800000 */
[----:B-1----:R-:W-:Y:S01]  /*0cb0*/  ISETP.GE.AND P0, PT, R5, R10, PT ;  /* 0x0000000a0500720c */ /* 0x002fe20003f06270 */
[----:B--2---:R-:W-:Y:S02]  /*0cc0*/  IMAD.MOV.U32 R4, RZ, RZ, R3 ;  /* 0x000000ffff047224 */ /* 0x004fe400078e0003 */
[----:B---3--:R-:W-:Y:S02]  /*0cd0*/  IMAD.MOV.U32 R8, RZ, RZ, R12 ;  /* 0x000000ffff087224 */ /* 0x008fe400078e000c */
[----:B------:R-:W-:-:S08]  /*0ce0*/  IMAD.MOV.U32 R2, RZ, RZ, R10 ;  /* 0x000000ffff027224 */ /* 0x000fd000078e000a */
[----:B------:R-:W-:Y:S05]  /*0cf0*/  @!P0 BRA `(.L_x_97) ;  /* 0x00000000002c8947 */ /* 0x000fea0003800000 */
[----:B------:R-:W-:Y:S01]  /*0d00*/  ISETP.GE.AND P6, PT, R10, R5, PT ;  /* 0x000000050a00720c */ /* 0x000fe20003fc6270 */
[----:B------:R-:W-:Y:S02]  /*0d10*/  IMAD.MOV.U32 R4, RZ, RZ, R6 ;  /* 0x000000ffff047224 */ /* 0x000fe400078e0006 */
[----:B------:R-:W-:Y:S02]  /*0d20*/  IMAD.MOV.U32 R8, RZ, RZ, R7 ;  /* 0x000000ffff087224 */ /* 0x000fe400078e0007 */
[----:B------:R-:W-:-:S08]  /*0d30*/  IMAD.MOV.U32 R2, RZ, RZ, R5 ;  /* 0x000000ffff027224 */ /* 0x000fd000078e0005 */
[CC--:B------:R-:W-:Y:S02]  /*0d40*/  @P6 ISETP.GE.U32.AND P1, PT, R6.reuse, R3.reuse, PT ;  /* 0x000000030600620c */ /* 0x0c0fe40003f26070 */
[CC--:B------:R-:W-:Y:S02]  /*0d50*/  @P6 ISETP.LT.U32.AND P0, PT, R6.reuse, R3.reuse, PT ;  /* 0x000000030600620c */ /* 0x0c0fe40003f01070 */
[CC--:B------:R-:W-:Y:S02]  /*0d60*/  @P6 ISETP.GE.AND.EX P1, PT, R7.reuse, R12.reuse, PT, P1 ;  /* 0x0000000c0700620c */ /* 0x0c0fe40003f26310 */
[----:B------:R-:W-:Y:S02]  /*0d70*/  @P6 ISETP.LT.AND.EX P0, PT, R7, R12, PT, P0 ;  /* 0x0000000c0700620c */ /* 0x000fe40003f01300 */
[----:B------:R-:W-:Y:S02]  /*0d80*/  @P6 SEL R2, R5, R10, !P1 ;  /* 0x0000000a05026207 */ /* 0x000fe40004800000 */
[----:B------:R-:W-:-:S02]  /*0d90*/  @P6 SEL R4, R6, R3, P0 ;  /* 0x0000000306046207 */ /* 0x000fc40000000000 */
[----:B------:R-:W-:-:S07]  /*0da0*/  @P6 SEL R8, R7, R12, P0 ;  /* 0x0000000c07086207 */ /* 0x000fce0000000000 */
.L_x_97:
[----:B------:R-:W-:Y:S05]  /*0db0*/  BSYNC.RECONVERGENT B1 ;  /* 0x0000000000017941 */ /* 0x000fea0003800200 */
.L_x_96:
[----:B0-----:R0:W4:Y:S01]  /*0dc0*/  SHFL.DOWN PT, R5, R2, 0x4, 0x1f ;  /* 0x08801f0002057f89 */ /* 0x00112200000e0000 */
[----:B------:R-:W-:Y:S01]  /*0dd0*/  BSSY.RECONVERGENT B1, `(.L_x_98) ;  /* 0x0000017000017945 */ /* 0x000fe20003800200 */
[----:B------:R-:W-:Y:S02]  /*0de0*/  IMAD.MOV.U32 R6, RZ, RZ, R4 ;  /* 0x000000ffff067224 */ /* 0x000fe400078e0004 */
[----:B------:R0:W0:Y:S01]  /*0df0*/  SHFL.DOWN PT, R9, R4, 0x4, 0x1f ;  /* 0x08801f0004097f89 */ /* 0x00002200000e0000 */
[----:B------:R-:W-:Y:S02]  /*0e00*/  IMAD.MOV.U32 R7, RZ, RZ, R8 ;  /* 0x000000ffff077224 */ /* 0x000fe400078e0008 */
[----:B--2---:R-:W-:Y:S01]  /*0e10*/  IMAD.MOV.U32 R3, RZ, RZ, R2 ;  /* 0x000000ffff037224 */ /* 0x004fe200078e0002 */
[----:B------:R2:W0:Y:S01]  /*0e20*/  SHFL.DOWN PT, R11, R8, 0x4, 0x1f ;  /* 0x08801f00080b7f89 */ /* 0x00042200000e0000 */
[----:B------:R-:W-:Y:S05]  /*0e30*/  @P3 BRA `(.L_x_99) ;  /* 0x0000000000403947 */ /* 0x000fea0003800000 */
[----:B----4-:R-:W-:Y:S01]  /*0e40*/  ISETP.GE.AND P0, PT, R2, R5, PT ;  /* 0x000000050200720c */ /* 0x010fe20003f06270 */
[----:B0-----:R-:W-:Y:S02]  /*0e50*/  IMAD.MOV.U32 R6, RZ, RZ, R9 ;  /* 0x000000ffff067224 */ /* 0x001fe400078e0009 */
        /* <DEDUP_REMOVED lines=14> */
.L_x_99:
[----:B------:R-:W-:Y:S05]  /*0f40*/  BSYNC.RECONVERGENT B1 ;  /* 0x0000000000017941 */ /* 0x000fea0003800200 */
.L_x_98:
[----:B--2---:R2:W2:Y:S01]  /*0f50*/  SHFL.DOWN PT, R8, R3, 0x8, 0x1f ;  /* 0x09001f0003087f89 */ /* 0x0044a200000e0000 */
[----:B------:R-:W-:Y:S01]  /*0f60*/  BSSY.RECONVERGENT B1, `(.L_x_100) ;  /* 0x0000017000017945 */ /* 0x000fe20003800200 */
[----:B0-----:R-:W-:Y:S02]  /*0f70*/  IMAD.MOV.U32 R4, RZ, RZ, R6 ;  /* 0x000000ffff047224 */ /* 0x001fe400078e0006 */
[----:B------:R0:W0:Y:S01]  /*0f80*/  SHFL.DOWN PT, R9, R6, 0x8, 0x1f ;  /* 0x09001f0006097f89 */ /* 0x00002200000e0000 */
[----:B----4-:R-:W-:Y:S02]  /*0f90*/  IMAD.MOV.U32 R5, RZ, RZ, R7 ;  /* 0x000000ffff057224 */ /* 0x010fe400078e0007 */
[----:B------:R-:W-:Y:S01]  /*0fa0*/  IMAD.MOV.U32 R2, RZ, RZ, R3 ;  /* 0x000000ffff027224 */ /* 0x000fe200078e0003 */
[----:B-1----:R1:W4:Y:S01]  /*0fb0*/  SHFL.DOWN PT, R10, R7, 0x8, 0x1f ;  /* 0x09001f00070a7f89 */ /* 0x00232200000e0000 */
[----:B------:R-:W-:Y:S05]  /*0fc0*/  @P5 BRA `(.L_x_101) ;  /* 0x0000000000405947 */ /* 0x000fea0003800000 */
[----:B--2---:R-:W-:Y:S01]  /*0fd0*/  ISETP.GE.AND P0, PT, R3, R8, PT ;  /* 0x000000080300720c */ /* 0x004fe20003f06270 */
[----:B0-----:R-:W-:Y:S02]  /*0fe0*/  IMAD.MOV.U32 R4, RZ, RZ, R9 ;  /* 0x000000ffff047224 */ /* 0x001fe400078e0009 */
[----:B----4-:R-:W-:Y:S02]  /*0ff0*/  IMAD.MOV.U32 R5, RZ, RZ, R10 ;  /* 0x000000ffff057224 */ /* 0x010fe400078e000a */
        /* <DEDUP_REMOVED lines=13> */
.L_x_101:
[----:B------:R-:W-:Y:S05]  /*10d0*/  BSYNC.RECONVERGENT B1 ;  /* 0x0000000000017941 */ /* 0x000fea0003800200 */
.L_x_100:
[----:B--2---:R2:W2:Y:S01]  /*10e0*/  SHFL.DOWN PT, R3, R2, 0x10, 0x1f ;  /* 0x0a001f0002037f89 */ /* 0x0044a200000e0000 */
[----:B------:R-:W-:Y:S01]  /*10f0*/  BSSY.RECONVERGENT B1, `(.L_x_102) ;  /* 0x0000017000017945 */ /* 0x000fe20003800200 */
[----:B-1----:R-:W-:Y:S02]  /*1100*/  IMAD.MOV.U32 R7, RZ, RZ, R4 ;  /* 0x000000ffff077224 */ /* 0x002fe400078e0004 */
[----:B0-----:R0:W1:Y:S01]  /*1110*/  SHFL.DOWN PT, R9, R4, 0x10, 0x1f ;  /* 0x0a001f0004097f89 */ /* 0x00106200000e0000 */
[----:B------:R-:W-:Y:S02]  /*1120*/  IMAD.MOV.U32 R6, RZ, RZ, R5 ;  /* 0x000000ffff067224 */ /* 0x000fe400078e0005 */
[----:B------:R-:W-:Y:S01]  /*1130*/  IMAD.MOV.U32 R8, RZ, RZ, R2 ;  /* 0x000000ffff087224 */ /* 0x000fe200078e0002 */
[----:B----4-:R0:W4:Y:S01]  /*1140*/  SHFL.DOWN PT, R10, R5, 0x10, 0x1f ;  /* 0x0a001f00050a7f89 */ /* 0x01012200000e0000 */
[----:B------:R-:W-:Y:S05]  /*1150*/  @P4 BRA `(.L_x_103) ;  /* 0x0000000000404947 */ /* 0x000fea0003800000 */
[----:B--2---:R-:W-:Y:S01]  /*1160*/  ISETP.GE.AND P0, PT, R2, R3, PT ;  /* 0x000000030200720c */ /* 0x004fe20003f06270 */
[----:B-1----:R-:W-:Y:S02]  /*1170*/  IMAD.MOV.U32 R7, RZ, RZ, R9 ;  /* 0x000000ffff077224 */ /* 0x002fe400078e0009 */
        /* <DEDUP_REMOVED lines=14> */
.L_x_103:
[----:B------:R-:W-:Y:S05]  /*1260*/  BSYNC.RECONVERGENT B1 ;  /* 0x0000000000017941 */ /* 0x000fea0003800200 */
.L_x_102:
[----:B------:R-:W-:Y:S04]  /*1270*/  BSSY.RECONVERGENT B1, `(.L_x_104) ;  /* 0x000000c000017945 */ /* 0x000fe80003800200 */
[----:B------:R-:W-:Y:S05]  /*1280*/  @P2 BRA `(.L_x_105) ;  /* 0x0000000000282947 */ /* 0x000fea0003800000 */
[----:B0-----:R-:W0:Y:S01]  /*1290*/  S2R R4, SR_CgaCtaId ;  /* 0x0000000000047919 */ /* 0x001e220000008800 */
[----:B--2---:R-:W-:Y:S02]  /*12a0*/  MOV R3, 0x400 ;  /* 0x0000040000037802 */ /* 0x004fe40000000f00 */
[----:B------:R-:W-:-:S04]  /*12b0*/  SHF.R.U32.HI R2, RZ, 0x1, R0 ;  /* 0x00000001ff027819 */ /* 0x000fc80000011600 */
[----:B------:R-:W-:Y:S02]  /*12c0*/  LOP3.LUT R2, R2, 0x1f0, RZ, 0xc0, !PT ;  /* 0x000001f002027812 */ /* 0x000fe400078ec0ff */
[----:B0-----:R-:W-:-:S05]  /*12d0*/  LEA R3, R4, R3, 0x18 ;  /* 0x0000000304037211 */ /* 0x001fca00078ec0ff */
[----:B------:R-:W-:Y:S02]  /*12e0*/  IMAD.IADD R5, R2, 0x1, R3 ;  /* 0x0000000102057824 */ /* 0x000fe400078e0203 */
[----:B------:R-:W-:Y:S02]  /*12f0*/  IMAD.MOV.U32 R2, RZ, RZ, R7 ;  /* 0x000000ffff027224 */ /* 0x000fe400078e0007 */
[----:B------:R-:W-:Y:S01]  /*1300*/  IMAD.MOV.U32 R3, RZ, RZ, R6 ;  /* 0x000000ffff037224 */ /* 0x000fe200078e0006 */
[----:B------:R0:W-:Y:S04]  /*1310*/  STS [R5+0x8], R8 ;  /* 0x0000080805007388 */ /* 0x0001e80000000800 */
[----:B------:R0:W-:Y:S02]  /*1320*/  STS.64 [R5+0x10], R2 ;  /* 0x0000100205007388 */ /* 0x0001e40000000a00 */
.L_x_105:
[----:B------:R-:W-:Y:S05]  /*1330*/  BSYNC.RECONVERGENT B1 ;  /* 0x0000000000017941 */ /* 0x000fea0003800200 */
.L_x_104:
[----:B------:R-:W-:Y:S01]  /*1340*/  BAR.SYNC.DEFER_BLOCKING 0x0 ;  /* 0x0000000000007b1d */ /* 0x000fe20000010000 */
[----:B------:R-:W-:-:S13]  /*1350*/  ISETP.NE.AND P1, PT, R0, RZ, PT ;  /* 0x000000ff0000720c */ /* 0x000fda0003f25270 */
[----:B------:R-:W-:Y:S05]  /*1360*/  @P1 BRA `(.L_x_106) ;  /* 0x0000004800341947 */ /* 0x000fea0003800000 */
[----:B0-2---:R-:W0:Y:S01]  /*1370*/  S2R R3, SR_CgaCtaId ;  /* 0x0000000000037919 */ /* 0x005e220000008800 */
[----:B------:R-:W-:Y:S01]  /*1380*/  MOV R0, 0x400 ;  /* 0x0000040000007802 */ /* 0x000fe20000000f00 */
[----:B------:R-:W-:Y:S03]  /*1390*/  BSSY.RECONVERGENT B1, `(.L_x_107) ;  /* 0x0000016000017945 */ /* 0x000fe60003800200 */
[----:B0-----:R-:W-:-:S05]  /*13a0*/  LEA R24, R3, R0, 0x18 ;  /* 0x0000000003187211 */ /* 0x001fca00078ec0ff */
[----:B------:R-:W0:Y:S04]  /*13b0*/  LDS R5, [R24+0x18] ;  /* 0x0000180018057984 */ /* 0x000e280000000800 */
[----:B------:R2:W1:Y:S04]  /*13c0*/  LDS.64 R2, [R24+0x20] ;  /* 0x0000200018027984 */ /* 0x0004680000000a00 */
[----:B------:R2:W1:Y:S04]  /*13d0*/  LDS R21, [R24+0x28] ;  /* 0x0000280018157984 */ /* 0x0004680000000800 */
[----:B------:R2:W1:Y:S01]  /*13e0*/  LDS R18, [R24+0x38] ;  /* 0x0000380018127984 */ /* 0x0004620000000800 */
[----:B0-----:R-:W-:Y:S01]  /*13f0*/  ISETP.GE.AND P0, PT, R8, R5, PT ;  /* 0x000000050800720c */ /* 0x001fe20003f06270 */
[----:B------:R-:W-:-:S12]  /*1400*/  IMAD.MOV.U32 R20, RZ, RZ, R5 ;  /* 0x000000ffff147224 */ /* 0x000fd800078e0005 */
[----:B-12---:R-:W-:Y:S05]  /*1410*/  @!P0 BRA `(.L_x_108) ;  /* 0x0000000000348947 */ /* 0x006fea0003800000 */
[----:B------:R-:W-:Y:S01]  /*1420*/  ISETP.GE.AND P3, PT, R5, R8, PT ;  /* 0x000000080500720c */ /* 0x000fe20003f66270 */
[----:B------:R-:W-:-:S12]  /*1430*/  IMAD.MOV.U32 R20, RZ, RZ, R8 ;  /* 0x000000ffff147224 */ /* 0x000fd800078e0008 */
[CC--:B------:R-:W-:Y:S02]  /*1440*/  @P3 ISETP.GE.U32.AND P0, PT, R7.reuse, R2.reuse, PT ;  /* 0x000000020700320c */ /* 0x0c0fe40003f06070 */
[CC--:B------:R-:W-:Y:S02]  /*1450*/  @P3 ISETP.LT.U32.AND P2, PT, R7.reuse, R2.reuse, PT ;  /* 0x000000020700320c */ /* 0x0c0fe40003f41070 */
[CC--:B------:R-:W-:Y:S02]  /*1460*/  @P3 ISETP.GE.AND.EX P0, PT, R6.reuse, R3.reuse, PT, P0 ;  /* 0x000000030600320c */ /* 0x0c0fe40003f06300 */
[----:B------:R-:W-:Y:S02]  /*1470*/  @P3 ISETP.LT.AND.EX P2, PT, R6, R3, PT, P2 ;  /* 0x000000030600320c */ /* 0x000fe40003f41320 */
[----:B------:R-:W-:Y:S02]  /*1480*/  @P3 SEL R20, R8, R5, !P0 ;  /* 0x0000000508143207 */ /* 0x000fe40004000000 */
[----:B------:R-:W-:Y:S01]  /*1490*/  @P3 SEL R0, R7, R2, P2 ;  /* 0x0000000207003207 */ /* 0x000fe20001000000 */
[----:B------:R-:W-:Y:S01]  /*14a0*/  IMAD.MOV.U32 R2, RZ, RZ, R7 ;  /* 0x000000ffff027224 */ /* 0x000fe200078e0007 */
[----:B------:R-:W-:Y:S01]  /*14b0*/  @P3 SEL R5, R6, R3, P2 ;  /* 0x0000000306053207 */ /* 0x000fe20001000000 */
[----:B------:R-:W-:-:S02]  /*14c0*/  IMAD.MOV.U32 R3, RZ, RZ, R6 ;  /* 0x000000ffff037224 */ /* 0x000fc400078e0006 */
[----:B------:R-:W-:Y:S02]  /*14d0*/  @P3 IMAD.MOV.U32 R2, RZ, RZ, R0 ;  /* 0x000000ffff023224 */ /* 0x000fe400078e0000 */
[----:B------:R-:W-:-:S07]  /*14e0*/  @P3 IMAD.MOV.U32 R3, RZ, RZ, R5 ;  /* 0x000000ffff033224 */ /* 0x000fce00078e0005 */
.L_x_108:
[----:B------:R-:W-:Y:S05]  /*14f0*/  BSYNC.RECONVERGENT B1 ;  /* 0x0000000000017941 */ /* 0x000fea0003800200 */
.L_x_107:
[----:B------:R-:W0:Y:S01]  /*1500*/  LDS.64 R14, [R24+0x30] ;  /* 0x00003000180e7984 */ /* 0x000e220000000a00 */
[----:B------:R-:W-:Y:S01]  /*1510*/  ISETP.GE.AND P0, PT, R20, R21, PT ;  /* 0x000000151400720c */ /* 0x000fe20003f06270 */
[----:B------:R-:W-:Y:S01]  /*1520*/  BSSY.RECONVERGENT B1, `(.L_x_109) ;  /* 0x0000019000017945 */ /* 0x000fe20003800200 */
[----:B------:R-:W-:Y:S01]  /*1530*/  IMAD.MOV.U32 R23, RZ, RZ, R21 ;  /* 0x000000ffff177224 */ /* 0x000fe200078e0015 */
[----:B------:R1:W2:Y:S04]  /*1540*/  LDS R19, [R24+0x48] ;  /* 0x0000480018137984 */ /* 0x0002a80000000800 */
[----:B------:R1:W1:Y:S04]  /*1550*/  LDS R17, [R24+0x58] ;  /* 0x0000580018117984 */ /* 0x0002680000000800 */
[----:B------:R0:W1:Y:S04]  /*1560*/  LDS R16, [R24+0x68] ;  /* 0x0000680018107984 */ /* 0x0000680000000800 */
[----:B------:R0:W1:Y:S04]  /*1570*/  LDS R0, [R24+0x78] ;  /* 0x0000780018007984 */ /* 0x0000680000000800 */
[----:B---3--:R3:W1:Y:S04]  /*1580*/  LDS.64 R12, [R24+0x40] ;  /* 0x00004000180c7984 */ /* 0x0086680000000a00 */
[----:B----4-:R3:W4:Y:S04]  /*1590*/  LDS.64 R10, [R24+0x50] ;  /* 0x00005000180a7984 */ /* 0x0107280000000a00 */
[----:B------:R3:W1:Y:S04]  /*15a0*/  LDS.64 R8, [R24+0x60] ;  /* 0x0000600018087984 */ /* 0x0006680000000a00 */
[----:B------:R3:W1:Y:S04]  /*15b0*/  LDS.64 R6, [R24+0x70] ;  /* 0x0000700018067984 */ /* 0x0006680000000a00 */
[----:B------:R3:W1:Y:S01]  /*15c0*/  LDS.64 R4, [R24+0x80] ;  /* 0x0000800018047984 */ /* 0x0006620000000a00 */
[----:B0-----:R-:W-:-:S02]  /*15d0*/  IMAD.MOV.U32 R25, RZ, RZ, R14 ;  /* 0x000000ffff197224 */ /* 0x001fc400078e000e */
[----:B------:R-:W-:Y:S01]  /*15e0*/  IMAD.MOV.U32 R22, RZ, RZ, R15 ;  /* 0x000000ffff167224 */ /* 0x000fe200078e000f */
[----:B------:R-:W-:Y:S06]  /*15f0*/  @!P0 BRA `(.L_x_110) ;  /* 0x00000000002c8947 */ /* 0x000fec0003800000 */
        /* <DEDUP_REMOVED lines=11> */
.L_x_110:
[----:B------:R-:W-:Y:S05]  /*16b0*/  BSYNC.RECONVERGENT B1 ;  /* 0x0000000000017941 */ /* 0x000fea0003800200 */
.L_x_109:
[----:B------:R-:W-:Y:S01]  /*16c0*/  ISETP.GE.AND P0, PT, R23, R18, PT ;  /* 0x000000121700720c */ /* 0x000fe20003f06270 */
[----:B------:R-:W-:Y:S01]  /*16d0*/  BSSY.RECONVERGENT B1, `(.L_x_111) ;  /* 0x0000010000017945 */ /* 0x000fe20003800200 */
[----:B------:R-:W-:Y:S02]  /*16e0*/  IMAD.MOV.U32 R2, RZ, RZ, R18 ;  /* 0x000000ffff027224 */ /* 0x000fe400078e0012 */
[----:B-1----:R-:W-:Y:S02]  /*16f0*/  IMAD.MOV.U32 R3, RZ, RZ, R12 ;  /* 0x000000ffff037224 */ /* 0x002fe400078e000c */
        /* <DEDUP_REMOVED lines=13> */
.L_x_112:
[----:B------:R-:W-:Y:S05]  /*17d0*/  BSYNC.RECONVERGENT B1 ;  /* 0x0000000000017941 */ /* 0x000fea0003800200 */
.L_x_111:
[----:B--2---:R-:W-:Y:S01]  /*17e0*/  ISETP.GE.AND P0, PT, R2, R19, PT ;  /* 0x000000130200720c */ /* 0x004fe20003f06270 */
[----:B------:R-:W-:Y:S01]  /*17f0*/  BSSY.RECONVERGENT B1, `(.L_x_113) ;  /* 0x0000010000017945 */ /* 0x000fe20003800200 */
[----:B------:R-:W-:Y:S02]  /*1800*/  IMAD.MOV.U32 R12, RZ, RZ, R19 ;  /* 0x000000ffff0c7224 */ /* 0x000fe400078e0013 */
[----:B----4-:R-:W-:Y:S02]  /*1810*/  IMAD.MOV.U32 R15, RZ, RZ, R10 ;  /* 0x000000ffff0f7224 */ /* 0x010fe400078e000a */
[----:B------:R-:W-:-:S07]  /*1820*/  IMAD.MOV.U32 R14, RZ, RZ, R11 ;  /* 0x000000ffff0e7224 */ /* 0x000fce00078e000b */
        /* <DEDUP_REMOVED lines=12> */
.L_x_114:
[----:B------:R-:W-:Y:S05]  /*18f0*/  BSYNC.RECONVERGENT B1 ;  /* 0x0000000000017941 */ /* 0x000fea0003800200 */
.L_x_113:
        /* <DEDUP_REMOVED lines=17> */
.L_x_116:
[----:B------:R-:W-:Y:S05]  /*1a10*/  BSYNC.RECONVERGENT B1 ;  /* 0x0000000000017941 */ /* 0x000fea0003800200 */
.L_x_115:
        /* <DEDUP_REMOVED lines=17> */
.L_x_118:
[----:B------:R-:W-:Y:S05]  /*1b30*/  BSYNC.RECONVERGENT B1 ;  /* 0x0000000000017941 */ /* 0x000fea0003800200 */
.L_x_117:
        /* <DEDUP_REMOVED lines=9> */
[----:B------:R-:W-:Y:S05]  /*1bd0*/  @!P0 BRA `(.L_x_106) ;  /* 0x0000004000188947 */ /* 0x000fea0003800000 */
[CC--:B------:R-:W-:Y:S02]  /*1be0*/  ISETP.GE.U32.AND P0, PT, R11.reuse, R4.reuse, PT ;  /* 0x000000040b00720c */ /* 0x0c0fe40003f06070 */
[----:B------:R-:W-:Y:S02]  /*1bf0*/  ISETP.LT.U32.AND P2, PT, R11, R4, PT ;  /* 0x000000040b00720c */ /* 0x000fe40003f41070 */
[CC--:B------:R-:W-:Y:S02]  /*1c00*/  ISETP.GE.AND.EX P0, PT, R2.reuse, R5.reuse, PT, P0 ;  /* 0x000000050200720c */ /* 0x0c0fe40003f06300 */
[----:B------:R-:W-:Y:S02]  /*1c10*/  ISETP.LT.AND.EX P2, PT, R2, R5, PT, P2 ;  /* 0x000000050200720c */ /* 0x000fe40003f41320 */
[----:B------:R-:W-:Y:S02]  /*1c20*/  SEL R8, R9, R0, !P0 ;  /* 0x0000000009087207 */ /* 0x000fe40004000000 */
[----:B------:R-:W-:-:S02]  /*1c30*/  SEL R7, R11, R4, P2 ;  /* 0x000000040b077207 */ /* 0x000fc40001000000 */
[----:B------:R-:W-:Y:S01]  /*1c40*/  SEL R6, R2, R5, P2 ;  /* 0x0000000502067207 */ /* 0x000fe20001000000 */
[----:B------:R-:W-:Y:S06]  /*1c50*/  BRA `(.L_x_106) ;  /* 0x0000003c00f87947 */ /* 0x000fec0003800000 */
.L_x_93:
[----:B------:R-:W2:Y:S01]  /*1c60*/  S2R R12, SR_LANEID ;  /* 0x00000000000c7919 */ /* 0x000ea20000000000 */
[----:B------:R-:W-:Y:S01]  /*1c70*/  LOP3.LUT R5, R0, 0x3e0, RZ, 0xc0, !PT ;  /* 0x000003e000057812 */ /* 0x000fe200078ec0ff */
[----:B------:R-:W-:Y:S01]  /*1c80*/  BSSY.RECONVERGENT B1, `(.L_x_119) ;  /* 0x0000026000017945 */ /* 0x000fe20003800200 */
[----:B-----5:R-:W-:Y:S02]  /*1c90*/  IMAD.MOV.U32 R14, RZ, RZ, R2 ;  /* 0x000000ffff0e7224 */ /* 0x020fe400078e0002 */
[----:B------:R-:W-:Y:S02]  /*1ca0*/  IMAD.MOV.U32 R16, RZ, RZ, R3 ;  /* 0x000000ffff107224 */ /* 0x000fe400078e0003 */
[----:B-1----:R-:W-:Y:S01]  /*1cb0*/  VIADD R6, R5, 0x20 ;  /* 0x0000002005067836 */ /* 0x002fe20000000000 */
[----:B------:R-:W-:-:S04]  /*1cc0*/  LOP3.LUT R5, RZ, R5, RZ, 0x33, !PT ;  /* 0x00000005ff057212 */ /* 0x000fc800078e33ff */
[----:B------:R-:W-:Y:S01]  /*1cd0*/  ISETP.GT.AND P0, PT, R6, UR6, PT ;  /* 0x0000000606007c0c */ /* 0x000fe2000bf04270 */
[----:B------:R-:W-:-:S05]  /*1ce0*/  VIADD R5, R5, UR6 ;  /* 0x0000000605057c36 */ /* 0x000fca0008000000 */
[----:B------:R-:W-:-:S05]  /*1cf0*/  SEL R5, R5, 0x1f, P0 ;  /* 0x0000001f05057807 */ /* 0x000fca0000000000 */
[----:B------:R1:W3:Y:S04]  /*1d00*/  SHFL.DOWN PT, R7, R4, 0x1, R5 ;  /* 0x0820000004077989 */ /* 0x0002e800000e0005 */
[----:B0-----:R1:W0:Y:S04]  /*1d10*/  SHFL.DOWN PT, R9, R2, 0x1, R5 ;  /* 0x0820000002097989 */ /* 0x00122800000e0005 */
[----:B------:R1:W4:Y:S01]  /*1d20*/  SHFL.DOWN PT, R11, R3, 0x1, R5 ;  /* 0x08200000030b7989 */ /* 0x00032200000e0005 */
[C---:B--2---:R-:W-:Y:S01]  /*1d30*/  ISETP.GE.AND P0, PT, R12.reuse, R5, PT ;  /* 0x000000050c00720c */ /* 0x044fe20003f06270 */
[C---:B------:R-:W-:Y:S01]  /*1d40*/  VIADD R6, R12.reuse, 0x2 ;  /* 0x000000020c067836 */ /* 0x040fe20000000000 */
[C---:B------:R-:W-:Y:S01]  /*1d50*/  ISETP.NE.AND P3, PT, R12.reuse, RZ, PT ;  /* 0x000000ff0c00720c */ /* 0x040fe20003f65270 */
[----:B------:R-:W-:-:S02]  /*1d60*/  VIADD R8, R12, 0x4 ;  /* 0x000000040c087836 */ /* 0x000fc40000000000 */
[----:B------:R-:W-:Y:S01]  /*1d70*/  VIADD R10, R12, 0x8 ;  /* 0x000000080c0a7836 */ /* 0x000fe20000000000 */
[-C--:B------:R-:W-:Y:S01]  /*1d80*/  ISETP.GT.AND P6, PT, R6, R5.reuse, PT ;  /* 0x000000050600720c */ /* 0x080fe20003fc4270 */
[----:B------:R-:W-:Y:S01]  /*1d90*/  IMAD.MOV.U32 R6, RZ, RZ, R4 ;  /* 0x000000ffff067224 */ /* 0x000fe200078e0004 */
[-C--:B------:R-:W-:Y:S01]  /*1da0*/  ISETP.GT.AND P4, PT, R8, R5.reuse, PT ;  /* 0x000000050800720c */ /* 0x080fe20003f84270 */
[----:B------:R-:W-:Y:S01]  /*1db0*/  VIADD R8, R12, 0x10 ;  /* 0x000000100c087836 */ /* 0x000fe20000000000 */
[----:B------:R-:W-:-:S03]  /*1dc0*/  ISETP.GT.AND P2, PT, R10, R5, PT ;  /* 0x000000050a00720c */ /* 0x000fc60003f44270 */
[----:B-1----:R-:W-:Y:S10]  /*1dd0*/  @P0 BRA `(.L_x_120) ;  /* 0x0000000000400947 */ /* 0x002ff40003800000 */
[----:B---3--:R-:W-:Y:S01]  /*1de0*/  ISETP.GE.AND P0, PT, R4, R7, PT ;  /* 0x000000070400720c */ /* 0x008fe20003f06270 */
        /* <DEDUP_REMOVED lines=15> */
.L_x_120:
[----:B------:R-:W-:Y:S05]  /*1ee0*/  BSYNC.RECONVERGENT B1 ;  /* 0x0000000000017941 */ /* 0x000fea0003800200 */
.L_x_119:
[----:B------:R1:W2:Y:S01]  /*1ef0*/  SHFL.DOWN PT, R3, R6, 0x2, R5 ;  /* 0x0840000006037989 */ /* 0x0002a200000e0005 */
[----:B------:R-:W-:Y:S01]  /*1f00*/  BSSY.RECONVERGENT B1, `(.L_x_121) ;  /* 0x0000018000017945 */ /* 0x000fe20003800200 */
[----:B------:R-:W-:Y:S01]  /*1f10*/  ISETP.GT.AND P5, PT, R8, R5, PT ;  /* 0x000000050800720c */ /* 0x000fe20003fa4270 */
[----:B------:R-:W-:Y:S01]  /*1f20*/  IMAD.MOV.U32 R10, RZ, RZ, R14 ;  /* 0x000000ffff0a7224 */ /* 0x000fe200078e000e */
[----:B---3--:R1:W3:Y:S01]  /*1f30*/  SHFL.DOWN PT, R7, R14, 0x2, R5 ;  /* 0x084000000e077989 */ /* 0x0082e200000e0005 */
[----:B------:R-:W-:Y:S02]  /*1f40*/  IMAD.MOV.U32 R12, RZ, RZ, R16 ;  /* 0x000000ffff0c7224 */ /* 0x000fe400078e0010 */
[----:B------:R-:W-:Y:S01]  /*1f50*/  IMAD.MOV.U32 R2, RZ, RZ, R6 ;  /* 0x000000ffff027224 */ /* 0x000fe200078e0006 */
[----:B0-----:R1:W0:Y:S01]  /*1f60*/  SHFL.DOWN PT, R9, R16, 0x2, R5 ;  /* 0x0840000010097989 */ /* 0x00122200000e0005 */
[----:B------:R-:W-:Y:S06]  /*1f70*/  @P6 BRA `(.L_x_122) ;  /* 0x0000000000406947 */ /* 0x000fec0003800000 */
[----:B--2---:R-:W-:Y:S01]  /*1f80*/  ISETP.GE.AND P0, PT, R6, R3, PT ;  /* 0x000000030600720c */ /* 0x004fe20003f06270 */
[----:B---3--:R-:W-:Y:S02]  /*1f90*/  IMAD.MOV.U32 R10, RZ, RZ, R7 ;  /* 0x000000ffff0a7224 */ /* 0x008fe400078e0007 */
[----:B0-----:R-:W-:Y:S02]  /*1fa0*/  IMAD.MOV.U32 R12, RZ, RZ, R9 ;  /* 0x000000ffff0c7224 */ /* 0x001fe400078e0009 */
        /* <DEDUP_REMOVED lines=13> */
.L_x_122:
[----:B------:R-:W-:Y:S05]  /*2080*/  BSYNC.RECONVERGENT B1 ;  /* 0x0000000000017941 */ /* 0x000fea0003800200 */
.L_x_121:
[----:B--2---:R2:W2:Y:S01]  /*2090*/  SHFL.DOWN PT, R3, R2, 0x4, R5 ;  /* 0x0880000002037989 */ /* 0x0044a200000e0005 */
[----:B------:R-:W-:Y:S01]  /*20a0*/  BSSY.RECONVERGENT B1, `(.L_x_123) ;  /* 0x0000017000017945 */ /* 0x000fe20003800200 */
[----:B------:R-:W-:Y:S02]  /*20b0*/  IMAD.MOV.U32 R4, RZ, RZ, R2 ;  /* 0x000000ffff047224 */ /* 0x000fe400078e0002 */
[----:B---3--:R3:W2:Y:S01]  /*20c0*/  SHFL.DOWN PT, R7, R10, 0x4, R5 ;  /* 0x088000000a077989 */ /* 0x0086a200000e0005 */
[----:B-1----:R-:W-:Y:S02]  /*20d0*/  IMAD.MOV.U32 R6, RZ, RZ, R10 ;  /* 0x000000ffff067224 */ /* 0x002fe400078e000a */
[----:B------:R-:W-:Y:S01]  /*20e0*/  IMAD.MOV.U32 R8, RZ, RZ, R12 ;  /* 0x000000ffff087224 */ /* 0x000fe200078e000c */
[----:B0-----:R3:W0:Y:S01]  /*20f0*/  SHFL.DOWN PT, R9, R12, 0x4, R5 ;  /* 0x088000000c097989 */ /* 0x00162200000e0005 */
[----:B------:R-:W-:Y:S05]  /*2100*/  @P4 BRA `(.L_x_124) ;  /* 0x0000000000404947 */ /* 0x000fea0003800000 */
[----:B--2---:R-:W-:Y:S01]  /*2110*/  ISETP.GE.AND P0, PT, R2, R3, PT ;  /* 0x000000030200720c */ /* 0x004fe20003f06270 */
[----:B------:R-:W-:Y:S02]  /*2120*/  IMAD.MOV.U32 R4, RZ, RZ, R3 ;  /* 0x000000ffff047224 */ /* 0x000fe400078e0003 */
[----:B------:R-:W-:Y:S02]  /*2130*/  IMAD.MOV.U32 R6, RZ, RZ, R7 ;  /* 0x000000ffff067224 */ /* 0x000fe400078e0007 */
[----:B0-----:R-:W-:-:S08]  /*2140*/  IMAD.MOV.U32 R8, RZ, RZ, R9 ;  /* 0x000000ffff087224 */ /* 0x001fd000078e0009 */
        /* <DEDUP_REMOVED lines=12> */
.L_x_124:
[----:B------:R-:W-:Y:S05]  /*2210*/  BSYNC.RECONVERGENT B1 ;  /* 0x0000000000017941 */ /* 0x000fea0003800200 */
.L_x_123:
[----:B--2---:R1:W2:Y:S01]  /*2220*/  SHFL.DOWN PT, R3, R4, 0x8, R5 ;  /* 0x0900000004037989 */ /* 0x0042a200000e0005 */
[----:B------:R-:W-:Y:S01]  /*2230*/  BSSY.RECONVERGENT B1, `(.L_x_125) ;  /* 0x0000017000017945 */ /* 0x000fe20003800200 */
[----:B------:R-:W-:Y:S02]  /*2240*/  IMAD.MOV.U32 R2, RZ, RZ, R4 ;  /* 0x000000ffff027224 */ /* 0x000fe400078e0004 */
[----:B------:R1:W1:Y:S01]  /*2250*/  SHFL.DOWN PT, R7, R6, 0x8, R5 ;  /* 0x0900000006077989 */ /* 0x00026200000e0005 */
[----:B---3--:R-:W-:Y:S02]  /*2260*/  IMAD.MOV.U32 R10, RZ, RZ, R6 ;  /* 0x000000ffff0a7224 */ /* 0x008fe400078e0006 */
[----:B------:R-:W-:Y:S01]  /*2270*/  IMAD.MOV.U32 R12, RZ, RZ, R8 ;  /* 0x000000ffff0c7224 */ /* 0x000fe200078e0008 */
[----:B0-----:R0:W3:Y:S01]  /*2280*/  SHFL.DOWN PT, R9, R8, 0x8, R5 ;  /* 0x0900000008097989 */ /* 0x0010e200000e0005 */
[----:B------:R-:W-:Y:S05]  /*2290*/  @P2 BRA `(.L_x_126) ;  /* 0x0000000000402947 */ /* 0x000fea0003800000 */
[----:B--2---:R-:W-:Y:S01]  /*22a0*/  ISETP.GE.AND P0, PT, R4, R3, PT ;  /* 0x000000030400720c */ /* 0x004fe20003f06270 */
[----:B------:R-:W-:Y:S02]  /*22b0*/  IMAD.MOV.U32 R2, RZ, RZ, R3 ;  /* 0x000000ffff027224 */ /* 0x000fe400078e0003 */
[----:B-1----:R-:W-:Y:S02]  /*22c0*/  IMAD.MOV.U32 R10, RZ, RZ, R7 ;  /* 0x000000ffff0a7224 */ /* 0x002fe400078e0007 */
[----:B---3--:R-:W-:-:S08]  /*22d0*/  IMAD.MOV.U32 R12, RZ, RZ, R9 ;  /* 0x000000ffff0c7224 */ /* 0x008fd000078e0009 */
        /* <DEDUP_REMOVED lines=12> */
.L_x_126:
[----:B------:R-:W-:Y:S05]  /*23a0*/  BSYNC.RECONVERGENT B1 ;  /* 0x0000000000017941 */ /* 0x000fea0003800200 */
.L_x_125:
[----:B--2---:R2:W2:Y:S01]  /*23b0*/  SHFL.DOWN PT, R3, R2, 0x10, R5 ;  /* 0x0a00000002037989 */ /* 0x0044a200000e0005 */
[----:B------:R-:W-:Y:S01]  /*23c0*/  BSSY.RECONVERGENT B1, `(.L_x_127) ;  /* 0x0000017000017945 */ /* 0x000fe20003800200 */
[----:B0-----:R-:W-:Y:S02]  /*23d0*/  IMAD.MOV.U32 R8, RZ, RZ, R2 ;  /* 0x000000ffff087224 */ /* 0x001fe400078e0002 */
[----:B---3--:R0:W3:Y:S01]  /*23e0*/  SHFL.DOWN PT, R9, R10, 0x10, R5 ;  /* 0x0a0000000a097989 */ /* 0x0080e200000e0005 */
[----:B-1----:R-:W-:Y:S02]  /*23f0*/  IMAD.MOV.U32 R7, RZ, RZ, R10 ;  /* 0x000000ffff077224 */ /* 0x002fe400078e000a */
[----:B------:R-:W-:Y:S01]  /*2400*/  IMAD.MOV.U32 R6, RZ, RZ, R12 ;  /* 0x000000ffff067224 */ /* 0x000fe200078e000c */
[----:B----4-:R0:W1:Y:S01]  /*2410*/  SHFL.DOWN PT, R11, R12, 0x10, R5 ;  /* 0x0a0000000c0b7989 */ /* 0x01006200000e0005 */
[----:B------:R-:W-:Y:S05]  /*2420*/  @P5 BRA `(.L_x_128) ;  /* 0x0000000000405947 */ /* 0x000fea0003800000 */
[----:B--2---:R-:W-:Y:S01]  /*2430*/  ISETP.GE.AND P0, PT, R2, R3, PT ;  /* 0x000000030200720c */ /* 0x004fe20003f06270 */
[----:B------:R-:W-:Y:S02]  /*2440*/  IMAD.MOV.U32 R8, RZ, RZ, R3 ;  /* 0x000000ffff087224 */ /* 0x000fe400078e0003 */
[----:B---3--:R-:W-:Y:S02]  /*2450*/  IMAD.MOV.U32 R7, RZ, RZ, R9 ;  /* 0x000000ffff077224 */ /* 0x008fe400078e0009 */
[----:B-1----:R-:W-:-:S08]  /*2460*/  IMAD.MOV.U32 R6, RZ, RZ, R11 ;  /* 0x000000ffff067224 */ /* 0x002fd000078e000b */
        /* <DEDUP_REMOVED lines=12> */
.L_x_128:
[----:B------:R-:W-:Y:S05]  /*2530*/  BSYNC.RECONVERGENT B1 ;  /* 0x0000000000017941 */ /* 0x000fea0003800200 */
.L_x_127:
[----:B------:R-:W-:Y:S04]  /*2540*/  BSSY.RECONVERGENT B1, `(.L_x_129) ;  /* 0x000000c000017945 */ /* 0x000fe80003800200 */
[----:B------:R-:W-:Y:S05]  /*2550*/  @P3 BRA `(.L_x_130) ;  /* 0x0000000000283947 */ /* 0x000fea0003800000 */
[----:B------:R-:W4:Y:S01]  /*2560*/  S2R R4, SR_CgaCtaId ;  /* 0x0000000000047919 */ /* 0x000f220000008800 */
[----:B--2---:R-:W-:Y:S02]  /*2570*/  MOV R3, 0x400 ;  /* 0x0000040000037802 */ /* 0x004fe40000000f00 */
[----:B------:R-:W-:-:S04]  /*2580*/  SHF.R.U32.HI R2, RZ, 0x1, R0 ;  /* 0x00000001ff027819 */ /* 0x000fc80000011600 */
[----:B------:R-:W-:Y:S02]  /*2590*/  LOP3.LUT R2, R2, 0x1f0, RZ, 0xc0, !PT ;  /* 0x000001f002027812 */ /* 0x000fe400078ec0ff */
[----:B----4-:R-:W-:-:S05]  /*25a0*/  LEA R3, R4, R3, 0x18 ;  /* 0x0000000304037211 */ /* 0x010fca00078ec0ff */
[----:B0-----:R-:W-:Y:S02]  /*25b0*/  IMAD.IADD R5, R2, 0x1, R3 ;  /* 0x0000000102057824 */ /* 0x001fe400078e0203 */
[----:B------:R-:W-:Y:S02]  /*25c0*/  IMAD.MOV.U32 R2, RZ, RZ, R7 ;  /* 0x000000ffff027224 */ /* 0x000fe400078e0007 */
[----:B------:R-:W-:Y:S01]  /*25d0*/  IMAD.MOV.U32 R3, RZ, RZ, R6 ;  /* 0x000000ffff037224 */ /* 0x000fe200078e0006 */
[----:B------:R4:W-:Y:S04]  /*25e0*/  STS [R5+0x8], R8 ;  /* 0x0000080805007388 */ /* 0x0009e80000000800 */
[----:B------:R4:W-:Y:S02]  /*25f0*/  STS.64 [R5+0x10], R2 ;  /* 0x0000100205007388 */ /* 0x0009e40000000a00 */
.L_x_130:
[----:B------:R-:W-:Y:S05]  /*2600*/  BSYNC.RECONVERGENT B1 ;  /* 0x0000000000017941 */ /* 0x000fea0003800200 */
.L_x_129:
[----:B------:R-:W-:Y:S01]  /*2610*/  BAR.SYNC.DEFER_BLOCKING 0x0 ;  /* 0x0000000000007b1d */ /* 0x000fe20000010000 */
[----:B------:R-:W-:-:S13]  /*2620*/  ISETP.NE.AND P1, PT, R0, RZ, PT ;  /* 0x000000ff0000720c */ /* 0x000fda0003f25270 */
[----:B------:R-:W-:Y:S05]  /*2630*/  @P1 BRA `(.L_x_106) ;  /* 0x0000003400801947 */ /* 0x000fea0003800000 */
[----:B------:R-:W-:Y:S01]  /*2640*/  UISETP.GE.AND UP0, UPT, UR6, 0x21, UPT ;  /* 0x000000210600788c */ /* 0x000fe2000bf06270 */
[----:B------:R-:W-:Y:S02]  /*2650*/  IMAD.MOV.U32 R0, RZ, RZ, R8 ;  /* 0x000000ffff007224 */ /* 0x000fe400078e0008 */
[----:B---3--:R-:W-:Y:S02]  /*2660*/  IMAD.MOV.U32 R9, RZ, RZ, R7 ;  /* 0x000000ffff097224 */ /* 0x008fe400078e0007 */
[----:B0-----:R-:W-:-:S04]  /*2670*/  IMAD.MOV.U32 R10, RZ, RZ, R6 ;  /* 0x000000ffff0a7224 */ /* 0x001fc800078e0006 */
[----:B------:R-:W-:Y:S05]  /*2680*/  BRA.U !UP0, `(.L_x_131) ;  /* 0x00000001085c7547 */ /* 0x000fea000b800000 */
[----:B------:R-:W0:Y:S01]  /*2690*/  S2UR UR5, SR_CgaCtaId ;  /* 0x00000000000579c3 */ /* 0x000e220000008800 */
[----:B------:R-:W-:Y:S01]  /*26a0*/  UMOV UR4, 0x400 ;  /* 0x0000040000047882 */ /* 0x000fe20000000000 */
[----:B------:R-:W-:Y:S01]  /*26b0*/  BSSY.RECONVERGENT B1, `(.L_x_131) ;  /* 0x0000014000017945 */ /* 0x000fe20003800200 */
[----:B0-----:R-:W-:-:S09]  /*26c0*/  ULEA UR4, UR5, UR4, 0x18 ;  /* 0x0000000405047291 */ /* 0x001fd2000f8ec0ff */
[----:B--2-4-:R-:W0:Y:S04]  /*26d0*/  LDS R3, [UR4+0x18] ;  /* 0x00001804ff037984 */ /* 0x014e280008000800 */
[----:B------:R-:W2:Y:S01]  /*26e0*/  LDS.64 R4, [UR4+0x20] ;  /* 0x00002004ff047984 */ /* 0x000ea20008000a00 */
[----:B0-----:R-:W-:Y:S01]  /*26f0*/  ISETP.GE.AND P0, PT, R8, R3, PT ;  /* 0x000000030800720c */ /* 0x001fe20003f06270 */
[----:B------:R-:W-:Y:S02]  /*2700*/  IMAD.MOV.U32 R0, RZ, RZ, R3 ;  /* 0x000000ffff007224 */ /* 0x000fe400078e0003 */
[----:B--2---:R-:W-:Y:S02]  /*2710*/  IMAD.MOV.U32 R9, RZ, RZ, R4 ;  /* 0x000000ffff097224 */ /* 0x004fe400078e0004 */
        /* <DEDUP_REMOVED lines=13> */
.L_x_132:
[----:B------:R-:W-:Y:S05]  /*27f0*/  BSYNC.RECONVERGENT B1 ;  /* 0x0000000000017941 */ /* 0x000fea0003800200 */
.L_x_131:
[----:B------:R-:W-:Y:S01]  /*2800*/  UISETP.GE.AND UP0, UPT, UR6, 0x41, UPT ;  /* 0x000000410600788c */ /* 0x000fe2000bf06270 */
[----:B--2-4-:R-:W-:Y:S02]  /*2810*/  IMAD.MOV.U32 R2, RZ, RZ, R0 ;  /* 0x000000ffff027224 */ /* 0x014fe400078e0000 */
[----:B------:R-:W-:Y:S02]  /*2820*/  IMAD.MOV.U32 R5, RZ, RZ, R9 ;  /* 0x000000ffff057224 */ /* 0x000fe400078e0009 */
[----:B------:R-:W-:-:S04]  /*2830*/  IMAD.MOV.U32 R4, RZ, RZ, R10 ;  /* 0x000000ffff047224 */ /* 0x000fc800078e000a */
[----:B------:R-:W-:Y:S05]  /*2840*/  BRA.U !UP0, `(.L_x_133) ;  /* 0x00000001085c7547 */ /* 0x000fea000b800000 */
[----:B------:R-:W0:Y:S01]  /*2850*/  S2UR UR5, SR_CgaCtaId ;  /* 0x00000000000579c3 */ /* 0x000e220000008800 */
[----:B------:R-:W-:Y:S01]  /*2860*/  UMOV UR4, 0x400 ;  /* 0x0000040000047882 */ /* 0x000fe20000000000 */
[----:B------:R-:W-:Y:S01]  /*2870*/  BSSY.RECONVERGENT B1, `(.L_x_133) ;  /* 0x0000014000017945 */ /* 0x000fe20003800200 */
[----:B0-----:R-:W-:-:S09]  /*2880*/  ULEA UR4, UR5, UR4, 0x18 ;  /* 0x0000000405047291 */ /* 0x001fd2000f8ec0ff */
[----:B------:R-:W0:Y:S04]  /*2890*/  LDS R3, [UR4+0x28] ;  /* 0x00002804ff037984 */ /* 0x000e280008000800 */
        /* <DEDUP_REMOVED lines=17> */
.L_x_134:
[----:B------:R-:W-:Y:S05]  /*29b0*/  BSYNC.RECONVERGENT B1 ;  /* 0x0000000000017941 */ /* 0x000fea0003800200 */
.L_x_133:
[----:B------:R-:W-:Y:S01]  /*29c0*/  UISETP.GE.AND UP0, UPT, UR6, 0x61, UPT ;  /* 0x000000610600788c */ /* 0x000fe2000bf06270 */
[----:B------:R-:W-:Y:S02]  /*29d0*/  IMAD.MOV.U32 R0, RZ, RZ, R2 ;  /* 0x000000ffff007224 */ /* 0x000fe400078e0002 */
        /* <DEDUP_REMOVED lines=25> */
.L_x_136:
[----:B------:R-:W-:Y:S05]  /*2b70*/  BSYNC.RECONVERGENT B1 ;  /* 0x0000000000017941 */ /* 0x000fea0003800200 */
.L_x_135:
        /* <DEDUP_REMOVED lines=27> */
.L_x_138:
[----:B------:R-:W-:Y:S05]  /*2d30*/  BSYNC.RECONVERGENT B1 ;  /* 0x0000000000017941 */ /* 0x000fea0003800200 */
.L_x_137:
        /* <DEDUP_REMOVED lines=27> */
.L_x_140:
[----:B------:R-:W-:Y:S05]  /*2ef0*/  BSYNC.RECONVERGENT B1 ;  /* 0x0000000000017941 */ /* 0x000fea0003800200 */
.L_x_139:
        /* <DEDUP_REMOVED lines=27> */
.L_x_142:
[----:B------:R-:W-:Y:S05]  /*30b0*/  BSYNC.RECONVERGENT B1 ;  /* 0x0000000000017941 */ /* 0x000fea0003800200 */
.L_x_141:
[----:B------:R-:W-:Y:S01]  /*30c0*/  UISETP.GE.AND UP0, UPT, UR6, 0xe1, UPT ;  /* 0x000000e10600788c */ /* 0x000fe2000bf06270 */
[----:B------:R-:W-:Y:S02]  /*30d0*/  IMAD.MOV.U32 R8, RZ, RZ, R2 ;  /* 0x000000ffff087224 */ /* 0x000fe400078e0002 */
[----:B------:R-:W-:Y:S02]  /*30e0*/  IMAD.MOV.U32 R7, RZ, RZ, R5 ;  /* 0x000000ffff077224 */ /* 0x000fe400078e0005 */
[----:B------:R-:W-:-:S04]  /*30f0*/  IMAD.MOV.U32 R6, RZ, RZ, R4 ;  /* 0x000000ffff067224 */ /* 0x000fc800078e0004 */
[----:B------:R-:W-:Y:S05]  /*3100*/  BRA.U !UP0, `(.L_x_106) ;  /* 0x0000002908cc7547 */ /* 0x000fea000b800000 */
[----:B------:R-:W0:Y:S01]  /*3110*/  S2UR UR5, SR_CgaCtaId ;  /* 0x00000000000579c3 */ /* 0x000e220000008800 */
[----:B------:R-:W-:Y:S02]  /*3120*/  UMOV UR4, 0x400 ;  /* 0x0000040000047882 */ /* 0x000fe40000000000 */
[----:B0-----:R-:W-:-:S09]  /*3130*/  ULEA UR4, UR5, UR4, 0x18 ;  /* 0x0000000405047291 */ /* 0x001fd2000f8ec0ff */
[----:B------:R-:W0:Y:S04]  /*3140*/  LDS R3, [UR4+0x78] ;  /* 0x00007804ff037984 */ /* 0x000e280008000800 */
[----:B-1----:R-:W1:Y:S01]  /*3150*/  LDS.64 R10, [UR4+0x80] ;  /* 0x00008004ff0a7984 */ /* 0x002e620008000a00 */
[----:B0-----:R-:W-:Y:S01]  /*3160*/  ISETP.GE.AND P0, PT, R2, R3, PT ;  /* 0x000000030200720c */ /* 0x001fe20003f06270 */
[----:B------:R-:W-:Y:S02]  /*3170*/  IMAD.MOV.U32 R8, RZ, RZ, R3 ;  /* 0x000000ffff087224 */ /* 0x000fe400078e0003 */
[----:B-1----:R-:W-:Y:S02]  /*3180*/  IMAD.MOV.U32 R7, RZ, RZ, R10 ;  /* 0x000000ffff077224 */ /* 0x002fe400078e000a */
        /* <DEDUP_REMOVED lines=8> */
[CC--:B------:R-:W-:Y:S02]  /*3210*/  ISETP.LT.U32.AND P2, PT, R5.reuse, R10.reuse, PT ;  /* 0x0000000a0500720c */ /* 0x0c0fe40003f41070 */
[CC--:B------:R-:W-:Y:S02]  /*3220*/  ISETP.GE.AND.EX P0, PT, R4.reuse, R11.reuse, PT, P0 ;  /* 0x0000000b0400720c */ /* 0x0c0fe40003f06300 */
[----:B------:R-:W-:Y:S02]  /*3230*/  ISETP.LT.AND.EX P2, PT, R4, R11, PT, P2 ;  /* 0x0000000b0400720c */ /* 0x000fe40003f41320 */
[----:B------:R-:W-:Y:S02]  /*3240*/  SEL R8, R2, R3, !P0 ;  /* 0x0000000302087207 */ /* 0x000fe40004000000 */
[----:B------:R-:W-:-:S02]  /*3250*/  SEL R7, R5, R10, P2 ;  /* 0x0000000a05077207 */ /* 0x000fc40001000000 */
[----:B------:R-:W-:Y:S01]  /*3260*/  SEL R6, R4, R11, P2 ;  /* 0x0000000b04067207 */ /* 0x000fe20001000000 */
[----:B------:R-:W-:Y:S06]  /*3270*/  BRA `(.L_x_106) ;  /* 0x0000002800707947 */ /* 0x000fec0003800000 */
.L_x_74:
[----:B------:R-:W1:Y:S01]  /*3280*/  S2R R0, SR_TID.X ;  /* 0x0000000000007919 */ /* 0x000e620000002100 */
[----:B------:R-:W1:Y:S02]  /*3290*/  LDC.64 R2, c[0x0][0x380] ;  /* 0x0000e000ff027b82 */ /* 0x000e640000000a00 */
[----:B-1----:R-:W-:-:S05]  /*32a0*/  IMAD.WIDE.U32 R2, R0, 0x10, R2 ;  /* 0x0000001000027825 */ /* 0x002fca00078e0002 */
[----:B0-----:R-:W2:Y:S04]  /*32b0*/  LDG.E.CONSTANT R11, desc[UR10][R2.64] ;  /* 0x0000000a020b7981 */ /* 0x001ea8000c1e9900 */
[----:B------:R-:W2:Y:S04]  /*32c0*/  LDG.E.CONSTANT R6, desc[UR10][R2.64+0x1000] ;  /* 0x0010000a02067981 */ /* 0x000ea8000c1e9900 */
[----:B------:R-:W3:Y:S04]  /*32d0*/  LDG.E.64.CONSTANT R4, desc[UR10][R2.64+0x8] ;  /* 0x0000080a02047981 */ /* 0x000ee8000c1e9b00 */
[----:B------:R-:W3:Y:S04]  /*32e0*/  LDG.E.64.CONSTANT R16, desc[UR10][R2.64+0x1008] ;  /* 0x0010080a02107981 */ /* 0x000ee8000c1e9b00 */
[----:B------:R-:W4:Y:S04]  /*32f0*/  LDG.E.CONSTANT R7, desc[UR10][R2.64+0x2000] ;  /* 0x0020000a02077981 */ /* 0x000f28000c1e9900 */
[----:B------:R-:W5:Y:S04]  /*3300*/  LDG.E.64.CONSTANT R14, desc[UR10][R2.64+0x2008] ;  /* 0x0020080a020e7981 */ /* 0x000f68000c1e9b00 */
[----:B------:R-:W5:Y:S04]  /*3310*/  LDG.E.CONSTANT R10, desc[UR10][R2.64+0x3000] ;  /* 0x0030000a020a7981 */ /* 0x000f68000c1e9900 */
[----:B------:R-:W5:Y:S04]  /*3320*/  LDG.E.64.CONSTANT R12, desc[UR10][R2.64+0x3008] ;  /* 0x0030080a020c7981 */ /* 0x000f68000c1e9b00 */
[----:B------:R-:W5:Y:S04]  /*3330*/  LDG.E.CONSTANT R26, desc[UR10][R2.64+0x4000] ;  /* 0x0040000a021a7981 */ /* 0x000f68000c1e9900 */
[----:B------:R0:W5:Y:S01]  /*3340*/  LDG.E.64.CONSTANT R8, desc[UR10][R2.64+0x4008] ;  /* 0x0040080a02087981 */ /* 0x000162000c1e9b00 */
[----:B------:R-:W-:Y:S01]  /*3350*/  UISETP.GE.U32.AND UP0, UPT, UR8, 0xa00, UPT ;  /* 0x00000a000800788c */ /* 0x000fe2000bf06070 */
[----:B0-----:R-:W-:-:S02]  /*3360*/  IMAD.MOV.U32 R3, RZ, RZ, 0x500 ;  /* 0x00000500ff037424 */ /* 0x001fc400078e00ff */
[----:B------:R-:W-:Y:S01]  /*3370*/  IMAD.MOV.U32 R2, RZ, RZ, RZ ;  /* 0x000000ffff027224 */ /* 0x000fe200078e00ff */
[----:B--2---:R-:W-:-:S13]  /*3380*/  ISETP.GE.AND P1, PT, R11, R6, PT ;  /* 0x000000060b00720c */ /* 0x004fda0003f26270 */
[----:B---3--:R-:W-:-:S04]  /*3390*/  @P1 ISETP.GE.U32.AND P0, PT, R4, R16, PT ;  /* 0x000000100400120c */ /* 0x008fc80003f06070 */
[----:B------:R-:W-:-:S04]  /*33a0*/  @P1 ISETP.GE.AND.EX P0, PT, R5, R17, PT, P0 ;  /* 0x000000110500120c */ /* 0x000fc80003f06300 */
[----:B------:R-:W-:-:S04]  /*33b0*/  @P1 ISETP.LT.OR P0, PT, R6, R11, !P0 ;  /* 0x0000000b0600120c */ /* 0x000fc80004701670 */
[----:B------:R-:W-:Y:S02]  /*33c0*/  @P1 SEL R6, R11, R6, P0 ;  /* 0x000000060b061207 */ /* 0x000fe40000000000 */
[----:B------:R-:W-:Y:S02]  /*33d0*/  @P1 SEL R16, R4, R16, P0 ;  /* 0x0000001004101207 */ /* 0x000fe40000000000 */
[----:B----4-:R-:W-:Y:S02]  /*33e0*/  ISETP.GE.AND P2, PT, R6, R7, PT ;  /* 0x000000070600720c */ /* 0x010fe40003f46270 */
[----:B------:R-:W-:-:S11]  /*33f0*/  @P1 SEL R17, R5, R17, P0 ;  /* 0x0000001105111207 */ /* 0x000fd60000000000 */
[----:B-----5:R-:W-:-:S04]  /*3400*/  @P2 ISETP.GE.U32.AND P0, PT, R16, R14, PT ;  /* 0x0000000e1000220c */ /* 0x020fc80003f06070 */
[----:B------:R-:W-:-:S04]  /*3410*/  @P2 ISETP.GE.AND.EX P0, PT, R17, R15, PT, P0 ;  /* 0x0000000f1100220c */ /* 0x000fc80003f06300 */
[----:B------:R-:W-:-:S04]  /*3420*/  @P2 ISETP.LT.OR P0, PT, R7, R6, !P0 ;  /* 0x000000060700220c */ /* 0x000fc80004701670 */
[----:B------:R-:W-:Y:S02]  /*3430*/  @P2 SEL R7, R6, R7, P0 ;  /* 0x0000000706072207 */ /* 0x000fe40000000000 */
[----:B------:R-:W-:Y:S02]  /*3440*/  @P2 SEL R14, R16, R14, P0 ;  /* 0x0000000e100e2207 */ /* 0x000fe40000000000 */
[----:B------:R-:W-:Y:S02]  /*3450*/  ISETP.GE.AND P1, PT, R7, R10, PT ;  /* 0x0000000a0700720c */ /* 0x000fe40003f26270 */
[----:B------:R-:W-:-:S11]  /*3460*/  @P2 SEL R15, R17, R15, P0 ;  /* 0x0000000f110f2207 */ /* 0x000fd60000000000 */
[----:B------:R-:W-:-:S04]  /*3470*/  @P1 ISETP.GE.U32.AND P0, PT, R14, R12, PT ;  /* 0x0000000c0e00120c */ /* 0x000fc80003f06070 */
        /* <DEDUP_REMOVED lines=11> */
[----:B------:R-:W-:Y:S01]  /*3530*/  @P2 SEL R9, R13, R9, P0 ;  /* 0x000000090d092207 */ /* 0x000fe20000000000 */
[----:B------:R-:W-:Y:S06]  /*3540*/  BRA.U !UP0, `(.L_x_143) ;  /* 0x0000000908dc7547 */ /* 0x000fec000b800000 */
[----:B------:R-:W-:Y:S01]  /*3550*/  UIADD3 UR9, UP0, UPT, UR8, -0xa00, URZ ;  /* 0xfffff60008097890 */ /* 0x000fe2000ff1e0ff */
[----:B------:R-:W-:Y:S02]  /*3560*/  IMAD.MOV.U32 R3, RZ, RZ, 0x500 ;  /* 0x00000500ff037424 */ /* 0x000fe400078e00ff */
[----:B------:R-:W-:Y:S01]  /*3570*/  IMAD.MOV.U32 R2, RZ, RZ, RZ ;  /* 0x000000ffff027224 */ /* 0x000fe200078e00ff */
[----:B------:R-:W-:Y:S02]  /*3580*/  ULEA.HI.X.SX32 UR8, UR8, 0xffffffff, 0x1, UP0 ;  /* 0xffffffff08087891 */ /* 0x000fe400080f0eff */
[----:B------:R-:W-:Y:S02]  /*3590*/  UIMAD.WIDE.U32 UR12, UR9, -0x33333333, URZ ;  /* 0xcccccccd090c78a5 */ /* 0x000fe4000f8e00ff */
[----:B------:R-:W-:Y:S02]  /*35a0*/  UIMAD.WIDE.U32 UR4, UR8, -0x33333333, URZ ;  /* 0xcccccccd080478a5 */ /* 0x000fe4000f8e00ff */
[----:B------:R-:W-:-:S02]  /*35b0*/  UISETP.GE.U32.AND UP1, UPT, UR9, 0x500, UPT ;  /* 0x000005000900788c */ /* 0x000fc4000bf26070 */
[----:B------:R-:W-:Y:S02]  /*35c0*/  UIMAD.WIDE.U32 UR4, UP0, UR9, -0x33333334, UR4 ;  /* 0xcccccccc090478a5 */ /* 0x000fe4000f800004 */
[----:B------:R-:W-:Y:S02]  /*35d0*/  UISETP.GE.U32.AND.EX UP1, UPT, UR8, URZ, UPT, UP1 ;  /* 0x000000ff0800728c */ /* 0x000fe4000bf26110 */
[----:B------:R-:W-:Y:S02]  /*35e0*/  UIADD3.X UR7, UPT, UPT, URZ, URZ, URZ, UP0, !UPT ;  /* 0x000000ffff077290 */ /* 0x000fe400087fe4ff */
[----:B------:R-:W-:Y:S01]  /*35f0*/  UIADD3 URZ, UP0, UPT, UR13, UR4, URZ ;  /* 0x000000040dff7290 */ /* 0x000fe2000ff1e0ff */
[----:B------:R-:W-:-:S03]  /*3600*/  UMOV UR6, UR5 ;  /* 0x0000000500067c82 */ /* 0x000fc60008000000 */
[----:B------:R-:W-:-:S04]  /*3610*/  UIMAD.WIDE.U32.X UR4, UR8, -0x33333334, UR6, UP0 ;  /* 0xcccccccc080478a5 */ /* 0x000fc800080e0406 */
[----:B------:R-:W-:-:S04]  /*3620*/  USHF.R.U64 UR6, UR4, 0xa, UR5 ;  /* 0x0000000a04067899 */ /* 0x000fc80008001205 */
[----:B------:R-:W-:-:S04]  /*3630*/  ULOP3.LUT UR7, UR6, 0x1, URZ, 0xc0, !UPT ;  /* 0x0000000106077892 */ /* 0x000fc8000f8ec0ff */
[----:B------:R-:W-:-:S04]  /*3640*/  UISETP.NE.U32.AND UP0, UPT, UR7, 0x1, UPT ;  /* 0x000000010700788c */ /* 0x000fc8000bf05070 */
[----:B------:R-:W-:Y:S01]  /*3650*/  UISETP.NE.U32.AND.EX UP0, UPT, URZ, URZ, UPT, UP0 ;  /* 0x000000ffff00728c */ /* 0x000fe2000bf05100 */
[----:B------:R-:W-:Y:S10]  /*3660*/  BRA.U !UP1, `(.L_x_144) ;  /* 0x0000000509b87547 */ /* 0x000ff4000b800000 */
[----:B------:R-:W0:Y:S01]  /*3670*/  LDCU.64 UR8, c[0x0][0x380] ;  /* 0x00007000ff0877ac */ /* 0x000e220008000a00 */
[----:B------:R-:W-:Y:S02]  /*3680*/  IMAD.MOV.U32 R3, RZ, RZ, 0x500 ;  /* 0x00000500ff037424 */ /* 0x000fe400078e00ff */
[----:B------:R-:W-:Y:S01]  /*3690*/  IMAD.MOV.U32 R2, RZ, RZ, RZ ;  /* 0x000000ffff027224 */ /* 0x000fe200078e00ff */
[----:B------:R-:W-:-:S04]  /*36a0*/  UIADD3 UR4, UP1, UPT, UR6, 0x1, URZ ;  /* 0x0000000106047890 */ /* 0x000fc8000ff3e0ff */
[----:B------:R-:W-:Y:S02]  /*36b0*/  ULEA.HI.X UR5, UR5, URZ, URZ, 0x16, UP1 ;  /* 0x000000ff05057291 */ /* 0x000fe400088fb4ff */
[----:B------:R-:W-:Y:S02]  /*36c0*/  ULOP3.LUT UR4, UR4, 0xfffffffe, URZ, 0xc0, !UPT ;  /* 0xfffffffe04047892 */ /* 0x000fe4000f8ec0ff */
[----:B------:R-:W-:Y:S01]  /*36d0*/  ULOP3.LUT UR5, UR5, 0x7fffff, URZ, 0xc0, !UPT ;  /* 0x007fffff05057892 */ /* 0x000fe2000f8ec0ff */
[----:B0-----:R-:W-:-:S04]  /*36e0*/  LEA R28, P0, R0, UR8, 0x4 ;  /* 0x00000008001c7c11 */ /* 0x001fc8000f8020ff */
[----:B------:R-:W-:Y:S02]  /*36f0*/  IADD3 R28, P1, PT, R28, 0xe008, RZ ;  /* 0x0000e0081c1c7810 */ /* 0x000fe40007f3e0ff */
[----:B------:R-:W-:-:S05]  /*3700*/  LEA.HI.X R29, R0, UR9, RZ, 0x4, P0 ;  /* 0x00000009001d7c11 */ /* 0x000fca00080f24ff */
[----:B------:R-:W-:-:S07]  /*3710*/  IMAD.X R29, RZ, RZ, R29, P1 ;  /* 0x000000ffff1d7224 */ /* 0x000fce00008e061d */
.L_x_145:
[----:B------:R-:W2:Y:S04]  /*3720*/  LDG.E.CONSTANT R25, desc[UR10][R28.64+-0x9008] ;  /* 0xff6ff80a1c197981 */ /* 0x000ea8000c1e9900 */
[----:B------:R-:W3:Y:S04]  /*3730*/  LDG.E.64.CONSTANT R22, desc[UR10][R28.64+-0x9000] ;  /* 0xff70000a1c167981 */ /* 0x000ee8000c1e9b00 */
[----:B------:R-:W4:Y:S04]  /*3740*/  LDG.E.CONSTANT R27, desc[UR10][R28.64+-0x8008] ;  /* 0xff7ff80a1c1b7981 */ /* 0x000f28000c1e9900 */
[----:B------:R-:W5:Y:S04]  /*3750*/  LDG.E.64.CONSTANT R10, desc[UR10][R28.64+-0x8000] ;  /* 0xff80000a1c0a7981 */ /* 0x000f68000c1e9b00 */
[----:B------:R-:W5:Y:S04]  /*3760*/  LDG.E.CONSTANT R4, desc[UR10][R28.64+-0x7008] ;  /* 0xff8ff80a1c047981 */ /* 0x000f68000c1e9900 */
        /* <DEDUP_REMOVED lines=8> */
[----:B------:R-:W5:Y:S01]  /*37f0*/  LDG.E.64.CONSTANT R20, desc[UR10][R28.64+-0x3000] ;  /* 0xffd0000a1c147981 */ /* 0x000f62000c1e9b00 */
[----:B--2---:R-:W-:-:S13]  /*3800*/  ISETP.GE.AND P1, PT, R26, R25, PT ;  /* 0x000000191a00720c */ /* 0x004fda0003f26270 */
[----:B---3--:R-:W-:-:S04]  /*3810*/  @P1 ISETP.GE.U32.AND P0, PT, R8, R22, PT ;  /* 0x000000160800120c */ /* 0x008fc80003f06070 */
[----:B------:R-:W-:-:S04]  /*3820*/  @P1 ISETP.GE.AND.EX P0, PT, R9, R23, PT, P0 ;  /* 0x000000170900120c */ /* 0x000fc80003f06300 */
[----:B------:R-:W-:-:S04]  /*3830*/  @P1 ISETP.LT.OR P0, PT, R25, R26, !P0 ;  /* 0x0000001a1900120c */ /* 0x000fc80004701670 */
[----:B------:R-:W-:Y:S02]  /*3840*/  @P1 SEL R25, R26, R25, P0 ;  /* 0x000000191a191207 */ /* 0x000fe40000000000 */
[----:B------:R-:W-:Y:S01]  /*3850*/  @P1 SEL R22, R8, R22, P0 ;  /* 0x0000001608161207 */ /* 0x000fe20000000000 */
[----:B------:R-:W2:Y:S01]  /*3860*/  LDG.E.CONSTANT R26, desc[UR10][R28.64+-0x8] ;  /* 0xfffff80a1c1a7981 */ /* 0x000ea2000c1e9900 */
[----:B----4-:R-:W-:Y:S02]  /*3870*/  ISETP.GE.AND P2, PT, R25, R27, PT ;  /* 0x0000001b1900720c */ /* 0x010fe40003f46270 */
[----:B------:R-:W-:Y:S02]  /*3880*/  @P1 SEL R23, R9, R23, P0 ;  /* 0x0000001709171207 */ /* 0x000fe40000000000 */
[----:B------:R0:W3:Y:S09]  /*3890*/  LDG.E.64.CONSTANT R8, desc[UR10][R28.64] ;  /* 0x0000000a1c087981 */ /* 0x0000f2000c1e9b00 */
[----:B-----5:R-:W-:-:S04]  /*38a0*/  @P2 ISETP.GE.U32.AND P0, PT, R22, R10, PT ;  /* 0x0000000a1600220c */ /* 0x020fc80003f06070 */
[----:B------:R-:W-:-:S04]  /*38b0*/  @P2 ISETP.GE.AND.EX P0, PT, R23, R11, PT, P0 ;  /* 0x0000000b1700220c */ /* 0x000fc80003f06300 */
[----:B------:R-:W-:-:S04]  /*38c0*/  @P2 ISETP.LT.OR P0, PT, R27, R25, !P0 ;  /* 0x000000191b00220c */ /* 0x000fc80004701670 */
[----:B------:R-:W-:Y:S02]  /*38d0*/  @P2 SEL R27, R25, R27, P0 ;  /* 0x0000001b191b2207 */ /* 0x000fe40000000000 */
[----:B------:R-:W4:Y:S02]  /*38e0*/  LDG.E.CONSTANT R25, desc[UR10][R28.64+-0x2008] ;  /* 0xffdff80a1c197981 */ /* 0x000f24000c1e9900 */
[----:B------:R-:W-:Y:S02]  /*38f0*/  ISETP.GE.AND P1, PT, R27, R4, PT ;  /* 0x000000041b00720c */ /* 0x000fe40003f26270 */
[----:B------:R-:W-:Y:S02]  /*3900*/  @P2 SEL R10, R22, R10, P0 ;  /* 0x0000000a160a2207 */ /* 0x000fe40000000000 */
[----:B------:R-:W-:Y:S02]  /*3910*/  @P2 SEL R11, R23, R11, P0 ;  /* 0x0000000b170b2207 */ /* 0x000fe40000000000 */
[----:B------:R-:W5:Y:S07]  /*3920*/  LDG.E.64.CONSTANT R22, desc[UR10][R28.64+-0x2000] ;  /* 0xffe0000a1c167981 */ /* 0x000f6e000c1e9b00 */
[----:B------:R-:W-:-:S04]  /*3930*/  @P1 ISETP.GE.U32.AND P0, PT, R10, R12, PT ;  /* 0x0000000c0a00120c */ /* 0x000fc80003f06070 */
[----:B------:R-:W-:-:S04]  /*3940*/  @P1 ISETP.GE.AND.EX P0, PT, R11, R13, PT, P0 ;  /* 0x0000000d0b00120c */ /* 0x000fc80003f06300 */
[----:B------:R-:W-:-:S04]  /*3950*/  @P1 ISETP.LT.OR P0, PT, R4, R27, !P0 ;  /* 0x0000001b0400120c */ /* 0x000fc80004701670 */
[----:B------:R-:W-:Y:S02]  /*3960*/  @P1 SEL R4, R27, R4, P0 ;  /* 0x000000041b041207 */ /* 0x000fe40000000000 */
[----:B------:R-:W2:Y:S01]  /*3970*/  LDG.E.CONSTANT R27, desc[UR10][R28.64+-0x1008] ;  /* 0xffeff80a1c1b7981 */ /* 0x000ea2000c1e9900 */
[----:B------:R-:W-:Y:S02]  /*3980*/  @P1 SEL R12, R10, R12, P0 ;  /* 0x0000000c0a0c1207 */ /* 0x000fe40000000000 */
[----:B------:R-:W-:Y:S02]  /*3990*/  @P1 SEL R13, R11, R13, P0 ;  /* 0x0000000d0b0d1207 */ /* 0x000fe40000000000 */
[----:B------:R-:W3:Y:S01]  /*39a0*/  LDG.E.64.CONSTANT R10, desc[UR10][R28.64+-0x1000] ;  /* 0xfff0000a1c0a7981 */ /* 0x000ee2000c1e9b00 */
[----:B------:R-:W-:-:S13]  /*39b0*/  ISETP.GE.AND P2, PT, R4, R5, PT ;  /* 0x000000050400720c */ /* 0x000fda0003f46270 */
[----:B------:R-:W-:-:S04]  /*39c0*/  @P2 ISETP.GE.U32.AND P0, PT, R12, R14, PT ;  /* 0x0000000e0c00220c */ /* 0x000fc80003f06070 */
[----:B------:R-:W-:-:S04]  /*39d0*/  @P2 ISETP.GE.AND.EX P0, PT, R13, R15, PT, P0 ;  /* 0x0000000f0d00220c */ /* 0x000fc80003f06300 */
[----:B------:R-:W-:-:S04]  /*39e0*/  @P2 ISETP.LT.OR P0, PT, R5, R4, !P0 ;  /* 0x000000040500220c */ /* 0x000fc80004701670 */
[----:B------:R-:W-:-:S04]  /*39f0*/  @P2 SEL R5, R4, R5, P0 ;  /* 0x0000000504052207 */ /* 0x000fc80000000000 */
[----:B------:R-:W-:Y:S02]  /*3a00*/  ISETP.GE.AND P1, PT, R5, R6, PT ;  /* 0x000000060500720c */ /* 0x000fe40003f26270 */
[----:B------:R-:W-:Y:S02]  /*3a10*/  @P2 SEL R14, R12, R14, P0 ;  /* 0x0000000e0c0e2207 */ /* 0x000fe40000000000 */
[----:B------:R-:W-:-:S09]  /*3a20*/  @P2 SEL R15, R13, R15, P0 ;  /* 0x0000000f0d0f2207 */ /* 0x000fd20000000000 */
        /* <DEDUP_REMOVED lines=17> */
[----:B------:R-:W-:Y:S02]  /*3b40*/  @P1 SEL R24, R7, R24, P0 ;  /* 0x0000001807181207 */ /* 0x000fe40000000000 */
[----:B------:R-:W-:Y:S02]  /*3b50*/  @P1 SEL R20, R18, R20, P0 ;  /* 0x0000001412141207 */ /* 0x000fe40000000000 */
[----:B------:R-:W-:Y:S01]  /*3b60*/  @P1 SEL R21, R19, R21, P0 ;  /* 0x0000001513151207 */ /* 0x000fe20000000000 */
[----:B------:R-:W-:-:S04]  /*3b70*/  UIADD3 UR4, UP1, UPT, UR4, -0x2, URZ ;  /* 0xfffffffe04047890 */ /* 0x000fc8000ff3e0ff */
[----:B------:R-:W-:Y:S02]  /*3b80*/  UIADD3.X UR5, UPT, UPT, UR5, -0x1, URZ, UP1, !UPT ;  /* 0xffffffff05057890 */ /* 0x000fe40008ffe4ff */
[----:B------:R-:W-:-:S04]  /*3b90*/  UISETP.NE.U32.AND UP1, UPT, UR4, URZ, UPT ;  /* 0x000000ff0400728c */ /* 0x000fc8000bf25070 */
[----:B------:R-:W-:Y:S01]  /*3ba0*/  UISETP.NE.AND.EX UP1, UPT, UR5, URZ, UPT, UP1 ;  /* 0x000000ff0500728c */ /* 0x000fe2000bf25310 */
[----:B----4-:R-:W-:-:S13]  /*3bb0*/  ISETP.GE.AND P2, PT, R24, R25, PT ;  /* 0x000000191800720c */ /* 0x010fda0003f46270 */
[----:B-----5:R-:W-:-:S04]  /*3bc0*/  @P2 ISETP.GE.U32.AND P0, PT, R20, R22, PT ;  /* 0x000000161400220c */ /* 0x020fc80003f06070 */
[----:B------:R-:W-:-:S04]  /*3bd0*/  @P2 ISETP.GE.AND.EX P0, PT, R21, R23, PT, P0 ;  /* 0x000000171500220c */ /* 0x000fc80003f06300 */
[----:B------:R-:W-:-:S04]  /*3be0*/  @P2 ISETP.LT.OR P0, PT, R25, R24, !P0 ;  /* 0x000000181900220c */ /* 0x000fc80004701670 */
[----:B------:R-:W-:-:S04]  /*3bf0*/  @P2 SEL R25, R24, R25, P0 ;  /* 0x0000001918192207 */ /* 0x000fc80000000000 */
[----:B--2---:R-:W-:Y:S02]  /*3c00*/  ISETP.GE.AND P3, PT, R25, R27, PT ;  /* 0x0000001b1900720c */ /* 0x004fe40003f66270 */
[----:B------:R-:W-:Y:S02]  /*3c10*/  @P2 SEL R22, R20, R22, P0 ;  /* 0x0000001614162207 */ /* 0x000fe40000000000 */
[----:B------:R-:W-:-:S09]  /*3c20*/  @P2 SEL R23, R21, R23, P0 ;  /* 0x0000001715172207 */ /* 0x000fd20000000000 */
[----:B---3--:R-:W-:-:S04]  /*3c30*/  @P3 ISETP.GE.U32.AND P0, PT, R22, R10, PT ;  /* 0x0000000a1600320c */ /* 0x008fc80003f06070 */
[----:B------:R-:W-:-:S04]  /*3c40*/  @P3 ISETP.GE.AND.EX P0, PT, R23, R11, PT, P0 ;  /* 0x0000000b1700320c */ /* 0x000fc80003f06300 */
[----:B------:R-:W-:-:S04]  /*3c50*/  @P3 ISETP.LT.OR P0, PT, R27, R25, !P0 ;  /* 0x000000191b00320c */ /* 0x000fc80004701670 */
[----:B------:R-:W-:-:S04]  /*3c60*/  @P3 SEL R27, R25, R27, P0 ;  /* 0x0000001b191b3207 */ /* 0x000fc80000000000 */
[----:B------:R-:W-:Y:S02]  /*3c70*/  ISETP.GE.AND P1, PT, R27, R26, PT ;  /* 0x0000001a1b00720c */ /* 0x000fe40003f26270 */
[----:B------:R-:W-:Y:S02]  /*3c80*/  @P3 SEL R10, R22, R10, P0 ;  /* 0x0000000a160a3207 */ /* 0x000fe40000000000 */
[----:B------:R-:W-:Y:S02]  /*3c90*/  @P3 SEL R11, R23, R11, P0 ;  /* 0x0000000b170b3207 */ /* 0x000fe40000000000 */
[----:B0-----:R-:W-:-:S07]  /*3ca0*/  IADD3 R28, P3, PT, R28, 0xa000, RZ ;  /* 0x0000a0001c1c7810 */ /* 0x001fce0007f7e0ff */
[----:B------:R-:W-:-:S04]  /*3cb0*/  @P1 ISETP.GE.U32.AND P0, PT, R10, R8, PT ;  /* 0x000000080a00120c */ /* 0x000fc80003f06070 */
[----:B------:R-:W-:Y:S02]  /*3cc0*/  @P1 ISETP.GE.AND.EX P0, PT, R11, R9, PT, P0 ;  /* 0x000000090b00120c */ /* 0x000fe40003f06300 */
[----:B------:R-:W-:Y:S02]  /*3cd0*/  IADD3 R3, P2, PT, R3, 0xa00, RZ ;  /* 0x00000a0003037810 */ /* 0x000fe40007f5e0ff */
[----:B------:R-:W-:Y:S01]  /*3ce0*/  @P1 ISETP.LT.OR P0, PT, R26, R27, !P0 ;  /* 0x0000001b1a00120c */ /* 0x000fe20004701670 */
[----:B------:R-:W-:Y:S02]  /*3cf0*/  IMAD.X R29, RZ, RZ, R29, P3 ;  /* 0x000000ffff1d7224 */ /* 0x000fe400018e061d */
[----:B------:R-:W-:Y:S01]  /*3d00*/  IMAD.X R2, RZ, RZ, R2, P2 ;  /* 0x000000ffff027224 */ /* 0x000fe200010e0602 */
[----:B------:R-:W-:Y:S02]  /*3d10*/  @P1 SEL R26, R27, R26, P0 ;  /* 0x0000001a1b1a1207 */ /* 0x000fe40000000000 */
[----:B------:R-:W-:-:S02]  /*3d20*/  @P1 SEL R8, R10, R8, P0 ;  /* 0x000000080a081207 */ /* 0x000fc40000000000 */
[----:B------:R-:W-:Y:S01]  /*3d30*/  @P1 SEL R9, R11, R9, P0 ;  /* 0x000000090b091207 */ /* 0x000fe20000000000 */
[----:B------:R-:W-:Y:S06]  /*3d40*/  BRA.U UP1, `(.L_x_145) ;  /* 0xfffffff901747547 */ /* 0x000fec000b83ffff */
.L_x_144:
[----:B------:R-:W-:Y:S05]  /*3d50*/  BRA.U !UP0, `(.L_x_143) ;  /* 0x0000000108d87547 */ /* 0x000fea000b800000 */
[----:B------:R-:W0:Y:S02]  /*3d60*/  LDC.64 R4, c[0x0][0x380] ;  /* 0x0000e000ff047b82 */ /* 0x000e240000000a00 */
[----:B0-----:R-:W-:-:S03]  /*3d70*/  IMAD.WIDE.U32 R4, R0, 0x10, R4 ;  /* 0x0000001000047825 */ /* 0x001fc600078e0004 */
[----:B------:R-:W-:-:S04]  /*3d80*/  LEA R14, P0, R3, R4, 0x4 ;  /* 0x00000004030e7211 */ /* 0x000fc800078020ff */
[----:B------:R-:W-:-:S05]  /*3d90*/  LEA.HI.X R15, R3, R5, R2, 0x4, P0 ;  /* 0x00000005030f7211 */ /* 0x000fca00000f2402 */
        /* <DEDUP_REMOVED lines=38> */
[----:B------:R-:W-:Y:S02]  /*4000*/  @P2 SEL R13, R5, R13, P0 ;  /* 0x0000000d050d2207 */ /* 0x000fe40000000000 */
[----:B------:R-:W-:-:S05]  /*4010*/  IADD3 R3, P2, PT, R3, 0x500, RZ ;  /* 0x0000050003037810 */ /* 0x000fca0007f5e0ff */
[----:B------:R-:W-:-:S04]  /*4020*/  IMAD.X R2, RZ, RZ, R2, P2 ;  /* 0x000000ffff027224 */ /* 0x000fc800010e0602 */
[----:B------:R-:W-:-:S04]  /*4030*/  @P1 ISETP.GE.U32.AND P0, PT, R12, R16, PT ;  /* 0x000000100c00120c */ /* 0x000fc80003f06070 */
[----:B------:R-:W-:-:S04]  /*4040*/  @P1 ISETP.GE.AND.EX P0, PT, R13, R17, PT, P0 ;  /* 0x000000110d00120c */ /* 0x000fc80003f06300 */
[----:B------:R-:W-:-:S04]  /*4050*/  @P1 ISETP.LT.OR P0, PT, R23, R20, !P0 ;  /* 0x000000141700120c */ /* 0x000fc80004701670 */
[----:B------:R-:W-:Y:S02]  /*4060*/  @P1 SEL R16, R12, R16, P0 ;  /* 0x000000100c101207 */ /* 0x000fe40000000000 */
[----:B------:R-:W-:Y:S02]  /*4070*/  @P1 SEL R17, R13, R17, P0 ;  /* 0x000000110d111207 */ /* 0x000fe40000000000 */
[----:B------:R-:W-:Y:S01]  /*4080*/  @P1 SEL R23, R20, R23, P0 ;  /* 0x0000001714171207 */ /* 0x000fe20000000000 */
[----:B------:R-:W-:Y:S02]  /*4090*/  IMAD.MOV.U32 R8, RZ, RZ, R16 ;  /* 0x000000ffff087224 */ /* 0x000fe400078e0010 */
[----:B------:R-:W-:Y:S02]  /*40a0*/  IMAD.MOV.U32 R9, RZ, RZ, R17 ;  /* 0x000000ffff097224 */ /* 0x000fe400078e0011 */
[----:B------:R-:W-:-:S07]  /*40b0*/  IMAD.MOV.U32 R26, RZ, RZ, R23 ;  /* 0x000000ffff1a7224 */ /* 0x000fce00078e0017 */
.L_x_143:
[----:B------:R-:W0:Y:S02]  /*40c0*/  LDCU UR4, c[0x0][0x390] ;  /* 0x00007200ff0477ac */ /* 0x000e240008000800 */
[----:B0-----:R-:W-:Y:S02]  /*40d0*/  USHF.R.S32.HI UR5, URZ, 0x1f, UR4 ;  /* 0x0000001fff057899 */ /* 0x001fe40008011404 */
[----:B------:R-:W-:-:S04]  /*40e0*/  ISETP.GE.U32.AND P0, PT, R3, UR4, PT ;  /* 0x0000000403007c0c */ /* 0x000fc8000bf06070 */
[----:B------:R-:W-:-:S13]  /*40f0*/  ISETP.GE.AND.EX P0, PT, R2, UR5, PT, P0 ;  /* 0x0000000502007c0c */ /* 0x000fda000bf06300 */
[----:B------:R-:W-:Y:S05]  /*4100*/  @P0 BRA `(.L_x_146) ;  /* 0x0000000800480947 */ /* 0x000fea0003800000 */
[----:B------:R-:W-:Y:S01]  /*4110*/  IADD3 R5, PT, PT, -R3, UR4, RZ ;  /* 0x0000000403057c10 */ /* 0x000fe2000fffe1ff */
[----:B------:R-:W-:Y:S03]  /*4120*/  BSSY.RECONVERGENT B1, `(.L_x_146) ;  /* 0x0000090000017945 */ /* 0x000fe60003800200 */
[----:B------:R-:W-:-:S13]  /*4130*/  ISETP.GE.AND P0, PT, R0, R5, PT ;  /* 0x000000050000720c */ /* 0x000fda0003f06270 */
[----:B------:R-:W-:Y:S05]  /*4140*/  @P0 BRA `(.L_x_147) ;  /* 0x0000000800340947 */ /* 0x000fea0003800000 */
[----:B------:R-:W-:Y:S01]  /*4150*/  LOP3.LUT R4, RZ, R0, RZ, 0x33, !PT ;  /* 0x00000000ff047212 */ /* 0x000fe200078e33ff */
[----:B------:R-:W-:Y:S03]  /*4160*/  BSSY.RECONVERGENT B2, `(.L_x_148) ;  /* 0x000002d000027945 */ /* 0x000fe60003800200 */
[----:B------:R-:W-:-:S04]  /*4170*/  IADD3 R14, PT, PT, -R3, UR4, R4 ;  /* 0x00000004030e7c10 */ /* 0x000fc8000fffe104 */
[----:B------:R-:W-:-:S04]  /*4180*/  LOP3.LUT R4, R14, 0x300, RZ, 0xc0, !PT ;  /* 0x000003000e047812 */ /* 0x000fc800078ec0ff */
[----:B------:R-:W-:Y:S01]  /*4190*/  ISETP.NE.AND P0, PT, R4, 0x300, PT ;  /* 0x000003000400780c */ /* 0x000fe20003f05270 */
[----:B------:R-:W-:-:S12]  /*41a0*/  IMAD.MOV.U32 R4, RZ, RZ, R0 ;  /* 0x000000ffff047224 */ /* 0x000fd800078e0000 */
[----:B------:R-:W-:Y:S05]  /*41b0*/  @!P0 BRA `(.L_x_149) ;  /* 0x00000000009c8947 */ /* 0x000fea0003800000 */
[----:B------:R-:W0:Y:S01]  /*41c0*/  LDCU.64 UR6, c[0x0][0x380] ;  /* 0x00007000ff0677ac */ /* 0x000e220008000a00 */
[----:B------:R-:W-:Y:S02]  /*41d0*/  IADD3 R11, P0, PT, R0, R3, RZ ;  /* 0x00000003000b7210 */ /* 0x000fe40007f1e0ff */
[----:B------:R-:W-:-:S03]  /*41e0*/  LEA.HI R4, R14, 0x1, RZ, 0x18 ;  /* 0x000000010e047811 */ /* 0x000fc600078fc0ff */
[----:B------:R-:W-:Y:S01]  /*41f0*/  IMAD.X R10, RZ, RZ, R2, P0 ;  /* 0x000000ffff0a7224 */ /* 0x000fe200000e0602 */
[----:B------:R-:W-:Y:S01]  /*4200*/  LOP3.LUT R6, R4, 0x3, RZ, 0xc0, !PT ;  /* 0x0000000304067812 */ /* 0x000fe200078ec0ff */
[----:B------:R-:W-:-:S04]  /*4210*/  IMAD.MOV.U32 R4, RZ, RZ, R0 ;  /* 0x000000ffff047224 */ /* 0x000fc800078e0000 */
[----:B------:R-:W-:Y:S01]  /*4220*/  IMAD.MOV R12, RZ, RZ, -R6 ;  /* 0x000000ffff0c7224 */ /* 0x000fe200078e0a06 */
[----:B0-----:R-:W-:-:S04]  /*4230*/  LEA R13, P1, R11, UR6, 0x4 ;  /* 0x000000060b0d7c11 */ /* 0x001fc8000f8220ff */
[----:B------:R-:W-:-:S09]  /*4240*/  LEA.HI.X R11, R11, UR7, R10, 0x4, P1 ;  /* 0x000000070b0b7c11 */ /* 0x000fd200088f240a */
.L_x_152:
[----:B------:R-:W-:-:S05]  /*4250*/  IMAD.MOV.U32 R10, RZ, RZ, R13 ;  /* 0x000000ffff0a7224 */ /* 0x000fca00078e000d */
[----:B------:R-:W2:Y:S04]  /*4260*/  LDG.E.CONSTANT R19, desc[UR10][R10.64] ;  /* 0x0000000a0a137981 */ /* 0x000ea8000c1e9900 */
[----:B------:R-:W3:Y:S01]  /*4270*/  LDG.E.64.CONSTANT R6, desc[UR10][R10.64+0x8] ;  /* 0x0000080a0a067981 */ /* 0x000ee2000c1e9b00 */
[----:B------:R-:W-:Y:S01]  /*4280*/  VIADD R12, R12, 0x1 ;  /* 0x000000010c0c7836 */ /* 0x000fe20000000000 */
[----:B------:R-:W-:Y:S01]  /*4290*/  BSSY.RECONVERGENT B3, `(.L_x_150) ;  /* 0x0000016000037945 */ /* 0x000fe20003800200 */
[----:B------:R-:W-:Y:S01]  /*42a0*/  IMAD.MOV.U32 R15, RZ, RZ, R8 ;  /* 0x000000ffff0f7224 */ /* 0x000fe200078e0008 */
        /* <DEDUP_REMOVED lines=20> */
.L_x_151:
[----:B------:R-:W-:Y:S05]  /*43f0*/  BSYNC.RECONVERGENT B3 ;  /* 0x0000000000037941 */ /* 0x000fea0003800200 */
.L_x_150:
[----:B------:R-:W-:Y:S02]  /*4400*/  IMAD.X R11, RZ, RZ, R11, P3 ;  /* 0x000000ffff0b7224 */ /* 0x000fe400018e060b */
[----:B------:R-:W-:Y:S01]  /*4410*/  VIADD R4, R4, 0x100 ;  /* 0x0000010004047836 */ /* 0x000fe20000000000 */
[----:B------:R-:W-:Y:S06]  /*4420*/  @P2 BRA `(.L_x_152) ;  /* 0xfffffffc00882947 */ /* 0x000fec000383ffff */
.L_x_149:
[----:B------:R-:W-:Y:S05]  /*4430*/  BSYNC.RECONVERGENT B2 ;  /* 0x0000000000027941 */ /* 0x000fea0003800200 */
.L_x_148:
[----:B------:R-:W-:-:S13]  /*4440*/  ISETP.GE.U32.AND P0, PT, R14, 0x300, PT ;  /* 0x000003000e00780c */ /* 0x000fda0003f06070 */
[----:B------:R-:W-:Y:S05]  /*4450*/  @!P0 BRA `(.L_x_147) ;  /* 0x0000000400708947 */ /* 0x000fea0003800000 */
[----:B------:R-:W0:Y:S01]  /*4460*/  LDCU.64 UR6, c[0x0][0x380] ;  /* 0x00007000ff0677ac */ /* 0x000e220008000a00 */
[----:B------:R-:W-:-:S05]  /*4470*/  IADD3 R3, P0, PT, R4, R3, RZ ;  /* 0x0000000304037210 */ /* 0x000fca0007f1e0ff */
[----:B------:R-:W-:Y:S01]  /*4480*/  IMAD.X R2, RZ, RZ, R2, P0 ;  /* 0x000000ffff027224 */ /* 0x000fe200000e0602 */
[----:B0-----:R-:W-:-:S04]  /*4490*/  LEA R10, P1, R3, UR6, 0x4 ;  /* 0x00000006030a7c11 */ /* 0x001fc8000f8220ff */
[----:B------:R-:W-:Y:S02]  /*44a0*/  IADD3 R10, P0, PT, R10, 0x3008, RZ ;  /* 0x000030080a0a7810 */ /* 0x000fe40007f1e0ff */
[----:B------:R-:W-:-:S05]  /*44b0*/  LEA.HI.X R11, R3, UR7, R2, 0x4, P1 ;  /* 0x00000007030b7c11 */ /* 0x000fca00088f2402 */
[----:B------:R-:W-:-:S07]  /*44c0*/  IMAD.X R11, RZ, RZ, R11, P0 ;  /* 0x000000ffff0b7224 */ /* 0x000fce00000e060b */
.L_x_161:
[----:B------:R-:W2:Y:S04]  /*44d0*/  LDG.E.CONSTANT R17, desc[UR10][R10.64+-0x3008] ;  /* 0xffcff80a0a117981 */ /* 0x000ea8000c1e9900 */
[----:B------:R-:W3:Y:S04]  /*44e0*/  LDG.E.64.CONSTANT R14, desc[UR10][R10.64+-0x3000] ;  /* 0xffd0000a0a0e7981 */ /* 0x000ee8000c1e9b00 */
[----:B------:R0:W5:Y:S04]  /*44f0*/  LDG.E.CONSTANT R23, desc[UR10][R10.64+-0x2008] ;  /* 0xffdff80a0a177981 */ /* 0x000168000c1e9900 */
        /* <DEDUP_REMOVED lines=22> */
.L_x_154:
[----:B------:R-:W-:Y:S05]  /*4660*/  BSYNC.RECONVERGENT B2 ;  /* 0x0000000000027941 */ /* 0x000fea0003800200 */
.L_x_153:
        /* <DEDUP_REMOVED lines=17> */
.L_x_156:
[----:B------:R-:W-:Y:S05]  /*4780*/  BSYNC.RECONVERGENT B2 ;  /* 0x0000000000027941 */ /* 0x000fea0003800200 */
.L_x_155:
        /* <DEDUP_REMOVED lines=17> */
.L_x_158:
[----:B------:R-:W-:Y:S05]  /*48a0*/  BSYNC.RECONVERGENT B2 ;  /* 0x0000000000027941 */ /* 0x000fea0003800200 */
.L_x_157:
        /* <DEDUP_REMOVED lines=17> */
.L_x_160:
[----:B------:R-:W-:Y:S05]  /*49c0*/  BSYNC.RECONVERGENT B2 ;  /* 0x0000000000027941 */ /* 0x000fea0003800200 */
.L_x_159:
[----:B------:R-:W-:Y:S01]  /*49d0*/  VIADD R4, R4, 0x400 ;  /* 0x0000040004047836 */ /* 0x000fe20000000000 */
[----:B------:R-:W-:-:S04]  /*49e0*/  IADD3 R10, P1, PT, R10, 0x4000, RZ ;  /* 0x000040000a0a7810 */ /* 0x000fc80007f3e0ff */
[----:B------:R-:W-:Y:S01]  /*49f0*/  ISETP.GE.AND P0, PT, R4, R5, PT ;  /* 0x000000050400720c */ /* 0x000fe20003f06270 */
[----:B------:R-:W-:-:S12]  /*4a00*/  IMAD.X R11, RZ, RZ, R11, P1 ;  /* 0x000000ffff0b7224 */ /* 0x000fd800008e060b */
[----:B------:R-:W-:Y:S05]  /*4a10*/  @!P0 BRA `(.L_x_161) ;  /* 0xfffffff800ac8947 */ /* 0x000fea000383ffff */
.L_x_147:
[----:B------:R-:W-:Y:S05]  /*4a20*/  BSYNC.RECONVERGENT B1 ;  /* 0x0000000000017941 */ /* 0x000fea0003800200 */
.L_x_146:
[----:B------:R-:W0:Y:S01]  /*4a30*/  S2R R2, SR_LANEID ;  /* 0x0000000000027919 */ /* 0x000e220000000000 */
[----:B------:R-:W-:Y:S01]  /*4a40*/  BSSY.RECONVERGENT B1, `(.L_x_162) ;  /* 0x000001e000017945 */ /* 0x000fe20003800200 */
[----:B------:R-:W-:Y:S01]  /*4a50*/  IMAD.MOV.U32 R6, RZ, RZ, R8 ;  /* 0x000000ffff067224 */ /* 0x000fe200078e0008 */
[----:B------:R1:W2:Y:S01]  /*4a60*/  SHFL.DOWN PT, R3, R26, 0x1, 0x1f ;  /* 0x08201f001a037f89 */ /* 0x0002a200000e0000 */
[----:B------:R-:W-:-:S03]  /*4a70*/  IMAD.MOV.U32 R7, RZ, RZ, R9 ;  /* 0x000000ffff077224 */ /* 0x000fc600078e0009 */
[----:B------:R1:W3:Y:S04]  /*4a80*/  SHFL.DOWN PT, R5, R8, 0x1, 0x1f ;  /* 0x08201f0008057f89 */ /* 0x0002e800000e0000 */
[----:B------:R1:W4:Y:S01]  /*4a90*/  SHFL.DOWN PT, R4, R9, 0x1, 0x1f ;  /* 0x08201f0009047f89 */ /* 0x00032200000e0000 */
[C---:B0-----:R-:W-:Y:S02]  /*4aa0*/  ISETP.GT.AND P0, PT, R2.reuse, 0x1e, PT ;  /* 0x0000001e0200780c */ /* 0x041fe40003f04270 */
[C---:B------:R-:W-:Y:S02]  /*4ab0*/  ISETP.GT.AND P1, PT, R2.reuse, 0x1d, PT ;  /* 0x0000001d0200780c */ /* 0x040fe40003f24270 */
[C---:B------:R-:W-:Y:S02]  /*4ac0*/  ISETP.GT.AND P5, PT, R2.reuse, 0x1b, PT ;  /* 0x0000001b0200780c */ /* 0x040fe40003fa4270 */
[----:B------:R-:W-:-:S02]  /*4ad0*/  ISETP.GT.AND P4, PT, R2, 0x17, PT ;  /* 0x000000170200780c */ /* 0x000fc40003f84270 */
[C---:B------:R-:W-:Y:S02]  /*4ae0*/  ISETP.GT.AND P3, PT, R2.reuse, 0xf, PT ;  /* 0x0000000f0200780c */ /* 0x040fe40003f64270 */
[----:B------:R-:W-:Y:S01]  /*4af0*/  ISETP.NE.AND P2, PT, R2, RZ, PT ;  /* 0x000000ff0200720c */ /* 0x000fe20003f45270 */
[----:B------:R-:W-:Y:S02]  /*4b00*/  IMAD.MOV.U32 R2, RZ, RZ, R26 ;  /* 0x000000ffff027224 */ /* 0x000fe400078e001a */
[----:B-1234-:R-:W-:Y:S10]  /*4b10*/  @P0 BRA `(.L_x_163) ;  /* 0x0000000000400947 */ /* 0x01eff40003800000 */
        /* <DEDUP_REMOVED lines=9> */
[----:B------:R-:W-:-:S04]  /*4bb0*/  @P6 ISETP.GE.U32.AND P0, PT, R8, R5, PT ;  /* 0x000000050800620c */ /* 0x000fc80003f06070 */
[----:B------:R-:W-:-:S04]  /*4bc0*/  @P6 ISETP.GE.AND.EX P0, PT, R9, R4, PT, P0 ;  /* 0x000000040900620c */ /* 0x000fc80003f06300 */
[----:B------:R-:W-:Y:S02]  /*4bd0*/  @P6 SEL R2, R26, R3, !P0 ;  /* 0x000000031a026207 */ /* 0x000fe40004000000 */
[----:B------:R-:W-:-:S04]  /*4be0*/  @P6 ISETP.LT.U32.AND P0, PT, R8, R5, PT ;  /* 0x000000050800620c */ /* 0x000fc80003f01070 */
[----:B------:R-:W-:-:S04]  /*4bf0*/  @P6 ISETP.LT.AND.EX P0, PT, R9, R4, PT, P0 ;  /* 0x000000040900620c */ /* 0x000fc80003f01300 */
[----:B------:R-:W-:Y:S02]  /*4c00*/  @P6 SEL R6, R8, R5, P0 ;  /* 0x0000000508066207 */ /* 0x000fe40000000000 */
[----:B------:R-:W-:-:S07]  /*4c10*/  @P6 SEL R7, R9, R4, P0 ;  /* 0x0000000409076207 */ /* 0x000fce0000000000 */
.L_x_163:
[----:B------:R-:W-:Y:S05]  /*4c20*/  BSYNC.RECONVERGENT B1 ;  /* 0x0000000000017941 */ /* 0x000fea0003800200 */
.L_x_162:
[----:B------:R0:W1:Y:S01]  /*4c30*/  SHFL.DOWN PT, R9, R2, 0x2, 0x1f ;  /* 0x08401f0002097f89 */ /* 0x00006200000e0000 */
[----:B------:R-:W-:Y:S01]  /*4c40*/  BSSY.RECONVERGENT B1, `(.L_x_164) ;  /* 0x0000017000017945 */ /* 0x000fe20003800200 */
[----:B------:R-:W-:Y:S02]  /*4c50*/  IMAD.MOV.U32 R3, RZ, RZ, R2 ;  /* 0x000000ffff037224 */ /* 0x000fe400078e0002 */
[----:B------:R0:W2:Y:S01]  /*4c60*/  SHFL.DOWN PT, R11, R6, 0x2, 0x1f ;  /* 0x08401f00060b7f89 */ /* 0x0000a200000e0000 */
[----:B------:R-:W-:Y:S02]  /*4c70*/  IMAD.MOV.U32 R4, RZ, RZ, R6 ;  /* 0x000000ffff047224 */ /* 0x000fe400078e0006 */
[----:B------:R-:W-:Y:S01]  /*4c80*/  IMAD.MOV.U32 R5, RZ, RZ, R7 ;  /* 0x000000ffff057224 */ /* 0x000fe200078e0007 */
[----:B------:R0:W3:Y:S01]  /*4c90*/  SHFL.DOWN PT, R8, R7, 0x2, 0x1f ;  /* 0x08401f0007087f89 */ /* 0x0000e200000e0000 */
[----:B------:R-:W-:Y:S05]  /*4ca0*/  @P1 BRA `(.L_x_165) ;  /* 0x0000000000401947 */ /* 0x000fea0003800000 */
[----:B-1----:R-:W-:Y:S01]  /*4cb0*/  ISETP.GE.AND P0, PT, R2, R9, PT ;  /* 0x000000090200720c */ /* 0x002fe20003f06270 */
[----:B------:R-:W-:Y:S02]  /*4cc0*/  IMAD.MOV.U32 R3, RZ, RZ, R9 ;  /* 0x000000ffff037224 */ /* 0x000fe400078e0009 */
[----:B--2---:R-:W-:Y:S02]  /*4cd0*/  IMAD.MOV.U32 R4, RZ, RZ, R11 ;  /* 0x000000ffff047224 */ /* 0x004fe400078e000b */
        /* <DEDUP_REMOVED lines=13> */
.L_x_165:
[----:B------:R-:W-:Y:S05]  /*4db0*/  BSYNC.RECONVERGENT B1 ;  /* 0x0000000000017941 */ /* 0x000fea0003800200 */
.L_x_164:
[----:B---3--:R3:W4:Y:S01]  /*4dc0*/  SHFL.DOWN PT, R8, R3, 0x4, 0x1f ;  /* 0x08801f0003087f89 */ /* 0x00872200000e0000 */
[----:B------:R-:W-:Y:S01]  /*4dd0*/  BSSY.RECONVERGENT B1, `(.L_x_166) ;  /* 0x0000017000017945 */ /* 0x000fe20003800200 */
[----:B0-----:R-:W-:Y:S02]  /*4de0*/  IMAD.MOV.U32 R2, RZ, RZ, R3 ;  /* 0x000000ffff027224 */ /* 0x001fe400078e0003 */
[----:B-1----:R3:W0:Y:S01]  /*4df0*/  SHFL.DOWN PT, R9, R4, 0x4, 0x1f ;  /* 0x08801f0004097f89 */ /* 0x00262200000e0000 */
[----:B------:R-:W-:Y:S02]  /*4e00*/  IMAD.MOV.U32 R6, RZ, RZ, R4 ;  /* 0x000000ffff067224 */ /* 0x000fe400078e0004 */
[----:B------:R-:W-:Y:S01]  /*4e10*/  IMAD.MOV.U32 R7, RZ, RZ, R5 ;  /* 0x000000ffff077224 */ /* 0x000fe200078e0005 */
[----:B------:R3:W1:Y:S01]  /*4e20*/  SHFL.DOWN PT, R10, R5, 0x4, 0x1f ;  /* 0x08801f00050a7f89 */ /* 0x00066200000e0000 */
[----:B------:R-:W-:Y:S05]  /*4e30*/  @P5 BRA `(.L_x_167) ;  /* 0x0000000000405947 */ /* 0x000fea0003800000 */
[----:B----4-:R-:W-:Y:S01]  /*4e40*/  ISETP.GE.AND P0, PT, R3, R8, PT ;  /* 0x000000080300720c */ /* 0x010fe20003f06270 */
[----:B------:R-:W-:Y:S02]  /*4e50*/  IMAD.MOV.U32 R2, RZ, RZ, R8 ;  /* 0x000000ffff027224 */ /* 0x000fe400078e0008 */
[----:B0-----:R-:W-:Y:S02]  /*4e60*/  IMAD.MOV.U32 R6, RZ, RZ, R9 ;  /* 0x000000ffff067224 */ /* 0x001fe400078e0009 */
[----:B-1----:R-:W-:-:S08]  /*4e70*/  IMAD.MOV.U32 R7, RZ, RZ, R10 ;  /* 0x000000ffff077224 */ /* 0x002fd000078e000a */
        /* <DEDUP_REMOVED lines=12> */
.L_x_167:
[----:B------:R-:W-:Y:S05]  /*4f40*/  BSYNC.RECONVERGENT B1 ;  /* 0x0000000000017941 */ /* 0x000fea0003800200 */
.L_x_166:
[----:B0-----:R0:W0:Y:S01]  /*4f50*/  SHFL.DOWN PT, R9, R2, 0x8, 0x1f ;  /* 0x09001f0002097f89 */ /* 0x00102200000e0000 */
[----:B------:R-:W-:Y:S01]  /*4f60*/  BSSY.RECONVERGENT B1, `(.L_x_168) ;  /* 0x0000017000017945 */ /* 0x000fe20003800200 */
[----:B---3--:R-:W-:Y:S02]  /*4f70*/  IMAD.MOV.U32 R3, RZ, RZ, R2 ;  /* 0x000000ffff037224 */ /* 0x008fe400078e0002 */
[----:B--2---:R2:W3:Y:S01]  /*4f80*/  SHFL.DOWN PT, R11, R6, 0x8, 0x1f ;  /* 0x09001f00060b7f89 */ /* 0x0044e200000e0000 */
[----:B------:R-:W-:Y:S02]  /*4f90*/  IMAD.MOV.U32 R4, RZ, RZ, R6 ;  /* 0x000000ffff047224 */ /* 0x000fe400078e0006 */
[----:B------:R-:W-:Y:S01]  /*4fa0*/  IMAD.MOV.U32 R5, RZ, RZ, R7 ;  /* 0x000000ffff057224 */ /* 0x000fe200078e0007 */
[----:B----4-:R2:W4:Y:S01]  /*4fb0*/  SHFL.DOWN PT, R8, R7, 0x8, 0x1f ;  /* 0x09001f0007087f89 */ /* 0x01052200000e0000 */
[----:B------:R-:W-:Y:S05]  /*4fc0*/  @P4 BRA `(.L_x_169) ;  /* 0x0000000000404947 */ /* 0x000fea0003800000 */
[----:B0-----:R-:W-:Y:S01]  /*4fd0*/  ISETP.GE.AND P0, PT, R2, R9, PT ;  /* 0x000000090200720c */ /* 0x001fe20003f06270 */
[----:B------:R-:W-:Y:S02]  /*4fe0*/  IMAD.MOV.U32 R3, RZ, RZ, R9 ;  /* 0x000000ffff037224 */ /* 0x000fe400078e0009 */
[----:B---3--:R-:W-:Y:S02]  /*4ff0*/  IMAD.MOV.U32 R4, RZ, RZ, R11 ;  /* 0x000000ffff047224 */ /* 0x008fe400078e000b */
[----:B----4-:R-:W-:-:S08]  /*5000*/  IMAD.MOV.U32 R5, RZ, RZ, R8 ;  /* 0x000000ffff057224 */ /* 0x010fd000078e0008 */
        /* <DEDUP_REMOVED lines=12> */
.L_x_169:
[----:B------:R-:W-:Y:S05]  /*50d0*/  BSYNC.RECONVERGENT B1 ;  /* 0x0000000000017941 */ /* 0x000fea0003800200 */
.L_x_168:
[----:B0-----:R0:W0:Y:S01]  /*50e0*/  SHFL.DOWN PT, R2, R3, 0x10, 0x1f ;  /* 0x0a001f0003027f89 */ /* 0x00102200000e0000 */
[----:B------:R-:W-:Y:S01]  /*50f0*/  BSSY.RECONVERGENT B1, `(.L_x_170) ;  /* 0x0000017000017945 */ /* 0x000fe20003800200 */
[----:B----4-:R-:W-:Y:S02]  /*5100*/  IMAD.MOV.U32 R8, RZ, RZ, R3 ;  /* 0x000000ffff087224 */ /* 0x010fe400078e0003 */
[----:B------:R4:W0:Y:S01]  /*5110*/  SHFL.DOWN PT, R9, R4, 0x10, 0x1f ;  /* 0x0a001f0004097f89 */ /* 0x00082200000e0000 */
[----:B--2---:R-:W-:Y:S02]  /*5120*/  IMAD.MOV.U32 R7, RZ, RZ, R4 ;  /* 0x000000ffff077224 */ /* 0x004fe400078e0004 */
[----:B------:R-:W-:Y:S01]  /*5130*/  IMAD.MOV.U32 R6, RZ, RZ, R5 ;  /* 0x000000ffff067224 */ /* 0x000fe200078e0005 */
[----:B-1----:R4:W1:Y:S01]  /*5140*/  SHFL.DOWN PT, R10, R5, 0x10, 0x1f ;  /* 0x0a001f00050a7f89 */ /* 0x00286200000e0000 */
[----:B------:R-:W-:Y:S05]  /*5150*/  @P3 BRA `(.L_x_171) ;  /* 0x0000000000403947 */ /* 0x000fea0003800000 */
[----:B0-----:R-:W-:Y:S01]  /*5160*/  ISETP.GE.AND P0, PT, R3, R2, PT ;  /* 0x000000020300720c */ /* 0x001fe20003f06270 */
[----:B------:R-:W-:Y:S02]  /*5170*/  IMAD.MOV.U32 R8, RZ, RZ, R2 ;  /* 0x000000ffff087224 */ /* 0x000fe400078e0002 */
[----:B------:R-:W-:Y:S02]  /*5180*/  IMAD.MOV.U32 R7, RZ, RZ, R9 ;  /* 0x000000ffff077224 */ /* 0x000fe400078e0009 */
        /* <DEDUP_REMOVED lines=13> */
.L_x_171:
[----:B------:R-:W-:Y:S05]  /*5260*/  BSYNC.RECONVERGENT B1 ;  /* 0x0000000000017941 */ /* 0x000fea0003800200 */
.L_x_170:
[----:B------:R-:W-:Y:S04]  /*5270*/  BSSY.RECONVERGENT B1, `(.L_x_172) ;  /* 0x000000c000017945 */ /* 0x000fe80003800200 */
[----:B------:R-:W-:Y:S05]  /*5280*/  @P2 BRA `(.L_x_173) ;  /* 0x0000000000282947 */ /* 0x000fea0003800000 */
[----:B----4-:R-:W2:Y:S01]  /*5290*/  S2R R4, SR_CgaCtaId ;  /* 0x0000000000047919 */ /* 0x010ea20000008800 */
[----:B0-----:R-:W-:Y:S02]  /*52a0*/  MOV R3, 0x400 ;  /* 0x0000040000037802 */ /* 0x001fe40000000f00 */
[----:B------:R-:W-:-:S04]  /*52b0*/  SHF.R.U32.HI R2, RZ, 0x1, R0 ;  /* 0x00000001ff027819 */ /* 0x000fc80000011600 */
[----:B------:R-:W-:Y:S02]  /*52c0*/  LOP3.LUT R2, R2, 0x1f0, RZ, 0xc0, !PT ;  /* 0x000001f002027812 */ /* 0x000fe400078ec0ff */
[----:B--2---:R-:W-:-:S05]  /*52d0*/  LEA R3, R4, R3, 0x18 ;  /* 0x0000000304037211 */ /* 0x004fca00078ec0ff */
[----:B------:R-:W-:Y:S02]  /*52e0*/  IMAD.IADD R5, R2, 0x1, R3 ;  /* 0x0000000102057824 */ /* 0x000fe400078e0203 */
[----:B------:R-:W-:Y:S02]  /*52f0*/  IMAD.MOV.U32 R2, RZ, RZ, R7 ;  /* 0x000000ffff027224 */ /* 0x000fe400078e0007 */
[----:B------:R-:W-:Y:S01]  /*5300*/  IMAD.MOV.U32 R3, RZ, RZ, R6 ;  /* 0x000000ffff037224 */ /* 0x000fe200078e0006 */
[----:B------:R2:W-:Y:S04]  /*5310*/  STS [R5+0x8], R8 ;  /* 0x0000080805007388 */ /* 0x0005e80000000800 */
[----:B------:R2:W-:Y:S02]  /*5320*/  STS.64 [R5+0x10], R2 ;  /* 0x0000100205007388 */ /* 0x0005e40000000a00 */
.L_x_173:
[----:B------:R-:W-:Y:S05]  /*5330*/  BSYNC.RECONVERGENT B1 ;  /* 0x0000000000017941 */ /* 0x000fea0003800200 */
.L_x_172:
        /* <DEDUP_REMOVED lines=8> */
[----:B----4-:R-:W2:Y:S04]  /*53c0*/  LDS.64 R4, [R24+0x20] ;  /* 0x0000200018047984 */ /* 0x010ea80000000a00 */
[----:B------:R4:W1:Y:S04]  /*53d0*/  LDS R18, [R24+0x28] ;  /* 0x0000280018127984 */ /* 0x0008680000000800 */
[----:B------:R4:W1:Y:S01]  /*53e0*/  LDS R16, [R24+0x38] ;  /* 0x0000380018107984 */ /* 0x0008620000000800 */
[----:B0-----:R-:W-:Y:S01]  /*53f0*/  ISETP.GE.AND P0, PT, R8, R3, PT ;  /* 0x000000030800720c */ /* 0x001fe20003f06270 */
[----:B------:R-:W-:-:S02]  /*5400*/  IMAD.MOV.U32 R19, RZ, RZ, R3 ;  /* 0x000000ffff137224 */ /* 0x000fc400078e0003 */
[----:B--2---:R-:W-:Y:S02]  /*5410*/  IMAD.MOV.U32 R21, RZ, RZ, R4 ;  /* 0x000000ffff157224 */ /* 0x004fe400078e0004 */
[----:B------:R-:W-:-:S08]  /*5420*/  IMAD.MOV.U32 R20, RZ, RZ, R5 ;  /* 0x000000ffff147224 */ /* 0x000fd000078e0005 */
[----:B-1--4-:R-:W-:Y:S05]  /*5430*/  @!P0 BRA `(.L_x_175) ;  /* 0x00000000002c8947 */ /* 0x012fea0003800000 */
        /* <DEDUP_REMOVED lines=11> */
.L_x_175:
[----:B------:R-:W-:Y:S05]  /*54f0*/  BSYNC.RECONVERGENT B1 ;  /* 0x0000000000017941 */ /* 0x000fea0003800200 */
.L_x_174:
[----:B------:R-:W0:Y:S01]  /*5500*/  LDS.64 R4, [R24+0x30] ;  /* 0x0000300018047984 */ /* 0x000e220000000a00 */
[----:B------:R-:W-:Y:S01]  /*5510*/  ISETP.GE.AND P0, PT, R19, R18, PT ;  /* 0x000000121300720c */ /* 0x000fe20003f06270 */
[----:B------:R-:W-:Y:S01]  /*5520*/  BSSY.RECONVERGENT B1, `(.L_x_176) ;  /* 0x0000019000017945 */ /* 0x000fe20003800200 */
[----:B------:R-:W-:Y:S01]  /*5530*/  IMAD.MOV.U32 R23, RZ, RZ, R18 ;  /* 0x000000ffff177224 */ /* 0x000fe200078e0012 */
[----:B------:R1:W2:Y:S04]  /*5540*/  LDS R17, [R24+0x48] ;  /* 0x0000480018117984 */ /* 0x0002a80000000800 */
[----:B------:R1:W4:Y:S04]  /*5550*/  LDS R15, [R24+0x58] ;  /* 0x00005800180f7984 */ /* 0x0003280000000800 */
[----:B------:R1:W1:Y:S04]  /*5560*/  LDS R14, [R24+0x68] ;  /* 0x00006800180e7984 */ /* 0x0002680000000800 */
[----:B------:R0:W1:Y:S04]  /*5570*/  LDS R0, [R24+0x78] ;  /* 0x0000780018007984 */ /* 0x0000680000000800 */
[----:B------:R0:W1:Y:S04]  /*5580*/  LDS.64 R6, [R24+0x40] ;  /* 0x0000400018067984 */ /* 0x0000680000000a00 */
[----:B------:R0:W1:Y:S04]  /*5590*/  LDS.64 R8, [R24+0x50] ;  /* 0x0000500018087984 */ /* 0x0000680000000a00 */
[----:B---3--:R3:W1:Y:S04]  /*55a0*/  LDS.64 R10, [R24+0x60] ;  /* 0x00006000180a7984 */ /* 0x0086680000000a00 */
        /* <DEDUP_REMOVED lines=16> */
.L_x_177:
[----:B------:R-:W-:Y:S05]  /*56b0*/  BSYNC.RECONVERGENT B1 ;  /* 0x0000000000017941 */ /* 0x000fea0003800200 */
.L_x_176:
        /* <DEDUP_REMOVED lines=17> */
.L_x_179:
[----:B------:R-:W-:Y:S05]  /*57d0*/  BSYNC.RECONVERGENT B1 ;  /* 0x0000000000017941 */ /* 0x000fea0003800200 */
.L_x_178:
[----:B--2---:R-:W-:Y:S01]  /*57e0*/  ISETP.GE.AND P0, PT, R4, R17, PT ;  /* 0x000000110400720c */ /* 0x004fe20003f06270 */
        /* <DEDUP_REMOVED lines=16> */
.L_x_181:
[----:B------:R-:W-:Y:S05]  /*58f0*/  BSYNC.RECONVERGENT B1 ;  /* 0x0000000000017941 */ /* 0x000fea0003800200 */
.L_x_180:
[----:B----4-:R-:W-:Y:S01]  /*5900*/  ISETP.GE.AND P0, PT, R6, R15, PT ;  /* 0x0000000f0600720c */ /* 0x010fe20003f06270 */
        /* <DEDUP_REMOVED lines=16> */
.L_x_183:
[----:B------:R-:W-:Y:S05]  /*5a10*/  BSYNC.RECONVERGENT B1 ;  /* 0x0000000000017941 */ /* 0x000fea0003800200 */
.L_x_182:
        /* <DEDUP_REMOVED lines=17> */
.L_x_185:
[----:B------:R-:W-:Y:S05]  /*5b30*/  BSYNC.RECONVERGENT B1 ;  /* 0x0000000000017941 */ /* 0x000fea0003800200 */
.L_x_184:
        /* <DEDUP_REMOVED lines=16> */
.L_x_106:
[----:B------:R-:W-:Y:S05]  /*5c40*/  BSYNC.RECONVERGENT B0 ;  /* 0x0000000000007941 */ /* 0x000fea0003800200 */
.L_x_73:
[----:B------:R-:W-:Y:S05]  /*5c50*/  @P1 EXIT ;  /* 0x000000000000194d */ /* 0x000fea0003800000 */
[----:B0-2-4-:R-:W0:Y:S01]  /*5c60*/  LDC.64 R2, c[0x0][0x388] ;  /* 0x0000e200ff027b82 */ /* 0x015e220000000a00 */
[----:B------:R-:W-:-:S04]  /*5c70*/  LOP3.LUT R7, R7, R6, RZ, 0x3c, !PT ;  /* 0x0000000607077212 */ /* 0x000fc800078e3cff */
[----:B------:R-:W-:-:S04]  /*5c80*/  LOP3.LUT R6, R7, R6, RZ, 0x3c, !PT ;  /* 0x0000000607067212 */ /* 0x000fc800078e3cff */
[----:B------:R-:W-:-:S05]  /*5c90*/  LOP3.LUT R7, R7, R6, RZ, 0x3c, !PT ;  /* 0x0000000607077212 */ /* 0x000fca00078e3cff */
[----:B0-----:R-:W-:Y:S04]  /*5ca0*/  STG.E.64 desc[UR10][R2.64+0x8], R6 ;  /* 0x0000080602007986 */ /* 0x001fe8000c101b0a */
[----:B------:R-:W-:Y:S01]  /*5cb0*/  STG.E desc[UR10][R2.64], R8 ;  /* 0x0000000802007986 */ /* 0x000fe2000c10190a */
[----:B------:R-:W-:Y:S05]  /*5cc0*/  EXIT ;  /* 0x000000000000794d */ /* 0x000fea0003800000 */
.L_x_186:
        /* <DEDUP_REMOVED lines=11> */
.L_x_767:


//--------------------- .text._ZN6thrust24THRUST_300001_SM_1000_NS8cuda_cub4core6detail13_kernel_agentINS1_8__reduce10DrainAgentIlEEJN3cub18CUB_300001_SM_10009GridQueueIyEElEEEvDpT0_ --------------------------
	.section	.text._ZN6thrust24THRUST_300001_SM_1000_NS8cuda_cub4core6detail13_kernel_agentINS1_8__reduce10DrainAgentIlEEJN3cub18CUB_300001_SM_10009GridQueueIyEElEEEvDpT0_,"ax",@progbits
	.align	128
        .global         _ZN6thrust24THRUST_300001_SM_1000_NS8cuda_cub4core6detail13_kernel_agentINS1_8__reduce10DrainAgentIlEEJN3cub18CUB_300001_SM_10009GridQueueIyEElEEEvDpT0_
        .type           _ZN6thrust24THRUST_300001_SM_1000_NS8cuda_cub4core6detail13_kernel_agentINS1_8__reduce10DrainAgentIlEEJN3cub18CUB_300001_SM_10009GridQueueIyEElEEEvDpT0_,@function
        .size           _ZN6thrust24THRUST_300001_SM_1000_NS8cuda_cub4core6detail13_kernel_agentINS1_8__reduce10DrainAgentIlEEJN3cub18CUB_300001_SM_10009GridQueueIyEElEEEvDpT0_,(.L_x_768 - _ZN6thrust24THRUST_300001_SM_1000_NS8cuda_cub4core6detail13_kernel_agentINS1_8__reduce10DrainAgentIlEEJN3cub18CUB_300001_SM_10009GridQueueIyEElEEEvDpT0_)
        .other          _ZN6thrust24THRUST_300001_SM_1000_NS8cuda_cub4core6detail13_kernel_agentINS1_8__reduce10DrainAgentIlEEJN3cub18CUB_300001_SM_10009GridQueueIyEElEEEvDpT0_,@"STO_CUDA_ENTRY STV_DEFAULT"
_ZN6thrust24THRUST_300001_SM_1000_NS8cuda_cub4core6detail13_kernel_agentINS1_8__reduce10DrainAgentIlEEJN3cub18CUB_300001_SM_10009GridQueueIyEElEEEvDpT0_:
.text._ZN6thrust24THRUST_300001_SM_1000_NS8cuda_cub4core6detail13_kernel_agentINS1_8__reduce10DrainAgentIlEEJN3cub18CUB_300001_SM_10009GridQueueIyEElEEEvDpT0_:
[----:B------:R-:W-:Y:S08]  /*0000*/  LDC R1, c[0x0][0x37c] ;  /* 0x0000df00ff017b82 */ /* 0x000ff00000000800 */
[----:B------:R-:W0:Y:S01]  /*0010*/  LDC.64 R2, c[0x0][0x380] ;  /* 0x0000e000ff027b82 */ /* 0x000e220000000a00 */
[----:B------:R-:W0:Y:S07]  /*0020*/  LDCU.64 UR4, c[0x0][0x358] ;  /* 0x00006b00ff0477ac */ /* 0x000e2e0008000a00 */
[----:B------:R-:W1:Y:S01]  /*0030*/  LDC.64 R4, c[0x0][0x388] ;  /* 0x0000e200ff047b82 */ /* 0x000e620000000a00 */
[----:B0-----:R-:W-:Y:S04]  /*0040*/  STG.E.64 desc[UR4][R2.64+0x8], RZ ;  /* 0x000008ff02007986 */ /* 0x001fe8000c101b04 */
[----:B-1----:R-:W-:Y:S01]  /*0050*/  STG.E.64 desc[UR4][R2.64], R4 ;  /* 0x0000000402007986 */ /* 0x002fe2000c101b04 */
[----:B------:R-:W-:Y:S05]  /*0060*/  EXIT ;  /* 0x000000000000794d */ /* 0x000fea0003800000 */
.L_x_187:
        /* <DEDUP_REMOVED lines=9> */
.L_x_768:


//--------------------- .text._ZN6thrust24THRUST_300001_SM_1000_NS8cuda_cub4core6detail13_kernel_agentINS1_8__reduce11ReduceAgentINS0_12zip_iteratorIN4cuda3std3__45tupleIJNS0_6detail15normal_iteratorINS0_10device_ptrIiEEEENS0_17counting_iteratorIlNS0_11use_defaultESI_SI_EEEEEEEPNSB_IJilEEESM_lNS1_9__extrema9arg_max_fIilNSA_4lessIiEEEEEEJSL_SN_lN3cub18CUB_300001_SM_100013GridEvenShareIlEENSV_9GridQueueIyEESS_EEEvDpT0_ --------------------------
	.section	.text._ZN6thrust24THRUST_300001_SM_1000_NS8cuda_cub4core6detail13_kernel_agentINS1_8__reduce11ReduceAgentINS0_12zip_iteratorIN4cuda3std3__45tupleIJNS0_6detail15normal_iteratorINS0_10device_ptrIiEEEENS0_17counting_iteratorIlNS0_11use_defaultESI_SI_EEEEEEEPNSB_IJilEEESM_lNS1_9__extrema9arg_max_fIilNSA_4lessIiEEEEEEJSL_SN_lN3cub18CUB_300001_SM_100013GridEvenShareIlEENSV_9GridQueueIyEESS_EEEvDpT0_,"ax",@progbits
	.align	128
        .global         _ZN6thrust24THRUST_300001_SM_1000_NS8cuda_cub4core6detail13_kernel_agentINS1_8__reduce11ReduceAgentINS0_12zip_iteratorIN4cuda3std3__45tupleIJNS0_6detail15normal_iteratorINS0_10device_ptrIiEEEENS0_17counting_iteratorIlNS0_11use_defaultESI_SI_EEEEEEEPNSB_IJilEEESM_lNS1_9__extrema9arg_max_fIilNSA_4lessIiEEEEEEJSL_SN_lN3cub18CUB_300001_SM_100013GridEvenShareIlEENSV_9GridQueueIyEESS_EEEvDpT0_
        .type           _ZN6thrust24THRUST_300001_SM_1000_NS8cuda_cub4core6detail13_kernel_agentINS1_8__reduce11ReduceAgentINS0_12zip_iteratorIN4cuda3std3__45tupleIJNS0_6detail15normal_iteratorINS0_10device_ptrIiEEEENS0_17counting_iteratorIlNS0_11use_defaultESI_SI_EEEEEEEPNSB_IJilEEESM_lNS1_9__extrema9arg_max_fIilNSA_4lessIiEEEEEEJSL_SN_lN3cub18CUB_300001_SM_100013GridEvenShareIlEENSV_9GridQueueIyEESS_EEEvDpT0_,@function
        .size           _ZN6thrust24THRUST_300001_SM_1000_NS8cuda_cub4core6detail13_kernel_agentINS1_8__reduce11ReduceAgentINS0_12zip_iteratorIN4cuda3std3__45tupleIJNS0_6detail15normal_iteratorINS0_10device_ptrIiEEEENS0_17counting_iteratorIlNS0_11use_defaultESI_SI_EEEEEEEPNSB_IJilEEESM_lNS1_9__extrema9arg_max_fIilNSA_4lessIiEEEEEEJSL_SN_lN3cub18CUB_300001_SM_100013GridEvenShareIlEENSV_9GridQueueIyEESS_EEEvDpT0_,(.L_x_769 - _ZN6thrust24THRUST_300001_SM_1000_NS8cuda_cub4core6detail13_kernel_agentINS1_8__reduce11ReduceAgentINS0_12zip_iteratorIN4cuda3std3__45tupleIJNS0_6detail15normal_iteratorINS0_10device_ptrIiEEEENS0_17counting_iteratorIlNS0_11use_defaultESI_SI_EEEEEEEPNSB_IJilEEESM_lNS1_9__extrema9arg_max_fIilNSA_4lessIiEEEEEEJSL_SN_lN3cub18CUB_300001_SM_100013GridEvenShareIlEENSV_9GridQueueIyEESS_EEEvDpT0_)
        .other          _ZN6thrust24THRUST_300001_SM_1000_NS8cuda_cub4core6detail13_kernel_agentINS1_8__reduce11ReduceAgentINS0_12zip_iteratorIN4cuda3std3__45tupleIJNS0_6detail15normal_iteratorINS0_10device_ptrIiEEEENS0_17counting_iteratorIlNS0_11use_defaultESI_SI_EEEEEEEPNSB_IJilEEESM_lNS1_9__extrema9arg_max_fIilNSA_4lessIiEEEEEEJSL_SN_lN3cub18CUB_300001_SM_100013GridEvenShareIlEENSV_9GridQueueIyEESS_EEEvDpT0_,@"STO_CUDA_ENTRY STV_DEFAULT"
_ZN6thrust24THRUST_300001_SM_1000_NS8cuda_cub4core6detail13_kernel_agentINS1_8__reduce11ReduceAgentINS0_12zip_iteratorIN4cuda3std3__45tupleIJNS0_6detail15normal_iteratorINS0_10device_ptrIiEEEENS0_17counting_iteratorIlNS0_11use_defaultESI_SI_EEEEEEEPNSB_IJilEEESM_lNS1_9__extrema9arg_max_fIilNSA_4lessIiEEEEEEJSL_SN_lN3cub18CUB_300001_SM_100013GridEvenShareIlEENSV_9GridQueueIyEESS_EEEvDpT0_:
.text._ZN6thrust24THRUST_300001_SM_1000_NS8cuda_cub4core6detail13_kernel_agentINS1_8__reduce11ReduceAgentINS0_12zip_iteratorIN4cuda3std3__45tupleIJNS0_6detail15normal_iteratorINS0_10device_ptrIiEEEENS0_17counting_iteratorIlNS0_11use_defaultESI_SI_EEEEEEEPNSB_IJilEEESM_lNS1_9__extrema9arg_max_fIilNSA_4lessIiEEEEEEJSL_SN_lN3cub18CUB_300001_SM_100013GridEvenShareIlEENSV_9GridQueueIyEESS_EEEvDpT0_:
[----:B------:R-:W-:Y:S01]  /*0000*/  LDC R1, c[0x0][0x37c] ;  /* 0x0000df00ff017b82 */ /* 0x000fe20000000800 */
[----:B------:R-:W0:Y:S01]  /*0010*/  S2R R0, SR_CTAID.X ;  /* 0x0000000000007919 */ /* 0x000e220000002500 */
[----:B------:R-:W1:Y:S01]  /*0020*/  LDCU.64 UR4, c[0x0][0x398] ;  /* 0x00007300ff0477ac */ /* 0x000e620008000a00 */
[----:B------:R-:W-:Y:S01]  /*0030*/  BSSY.RECONVERGENT B0, `(.L_x_188) ;  /* 0x00005a5000007945 */ /* 0x000fe20003800200 */
[----:B------:R-:W2:Y:S01]  /*0040*/  LDCU UR6, c[0x0][0x370] ;  /* 0x00006e00ff0677ac */ /* 0x000ea20008000800 */
[----:B------:R-:W3:Y:S01]  /*0050*/  LDCU.64 UR10, c[0x0][0x358] ;  /* 0x00006b00ff0a77ac */ /* 0x000ee20008000a00 */
[----:B-1----:R-:W-:Y:S02]  /*0060*/  IMAD.U32 R7, RZ, RZ, UR4 ;  /* 0x00000004ff077e24 */ /* 0x002fe4000f8e00ff */
[----:B------:R-:W-:Y:S01]  /*0070*/  IMAD.U32 R18, RZ, RZ, UR5 ;  /* 0x00000005ff127e24 */ /* 0x000fe2000f8e00ff */
[----:B--2---:R-:W-:Y:S01]  /*0080*/  UIMAD UR6, UR6, 0x500, URZ ;  /* 0x00000500060678a4 */ /* 0x004fe2000f8e02ff */
[----:B0-----:R-:W-:-:S05]  /*0090*/  IMAD R6, R0, 0x500, RZ ;  /* 0x0000050000067824 */ /* 0x001fca00078e02ff */
[----:B------:R-:W-:-:S04]  /*00a0*/  IADD3 R2, P1, PT, R6, 0x500, RZ ;  /* 0x0000050006027810 */ /* 0x000fc80007f3e0ff */
[----:B------:R-:W-:Y:S01]  /*00b0*/  ISETP.GT.U32.AND P0, PT, R2, R7, PT ;  /* 0x000000070200720c */ /* 0x000fe20003f04070 */
[----:B------:R-:W-:-:S05]  /*00c0*/  IMAD.X R3, RZ, RZ, RZ, P1 ;  /* 0x000000ffff037224 */ /* 0x000fca00008e06ff */
[----:B------:R-:W-:-:S13]  /*00d0*/  ISETP.GT.AND.EX P0, PT, R3, R18, PT, P0 ;  /* 0x000000120300720c */ /* 0x000fda0003f04300 */
[----:B---3--:R-:W-:Y:S05]  /*00e0*/  @!P0 BRA `(.L_x_189) ;  /* 0x0000003000d48947 */ /* 0x008fea0003800000 */
[----:B------:R-:W0:Y:S01]  /*00f0*/  S2R R9, SR_TID.X ;  /* 0x0000000000097919 */ /* 0x000e220000002100 */
[----:B------:R-:W-:Y:S01]  /*0100*/  IMAD.IADD R10, R7, 0x1, -R6 ;  /* 0x00000001070a7824 */ /* 0x000fe200078e0a06 */
[----:B------:R-:W-:Y:S01]  /*0110*/  BSSY.RECONVERGENT B1, `(.L_x_190) ;  /* 0x0000010000017945 */ /* 0x000fe20003800200 */
[----:B------:R-:W-:Y:S02]  /*0120*/  IMAD.MOV.U32 R12, RZ, RZ, RZ ;  /* 0x000000ffff0c7224 */ /* 0x000fe400078e00ff */
[----:B------:R-:W-:Y:S02]  /*0130*/  IMAD.MOV.U32 R11, RZ, RZ, RZ ;  /* 0x000000ffff0b7224 */ /* 0x000fe400078e00ff */
[----:B------:R-:W-:Y:S01]  /*0140*/  IMAD.MOV.U32 R8, RZ, RZ, RZ ;  /* 0x000000ffff087224 */ /* 0x000fe200078e00ff */
[----:B0-----:R-:W-:Y:S01]  /*0150*/  ISETP.GE.AND P0, PT, R9, R10, PT ;  /* 0x0000000a0900720c */ /* 0x001fe20003f06270 */
[----:B------:R-:W-:-:S12]  /*0160*/  IMAD.MOV.U32 R13, RZ, RZ, R9 ;  /* 0x000000ffff0d7224 */ /* 0x000fd800078e0009 */
[----:B------:R-:W-:Y:S05]  /*0170*/  @P0 BRA `(.L_x_191) ;  /* 0x0000000000240947 */ /* 0x000fea0003800000 */
[----:B------:R-:W0:Y:S01]  /*0180*/  LDCU.128 UR4, c[0x0][0x380] ;  /* 0x00007000ff0477ac */ /* 0x000e220008000c00 */
[----:B------:R-:W-:-:S05]  /*0190*/  IADD3 R11, P0, PT, R6, R9, RZ ;  /* 0x00000009060b7210 */ /* 0x000fca0007f1e0ff */
[----:B------:R-:W-:Y:S01]  /*01a0*/  IMAD.X R8, RZ, RZ, RZ, P0 ;  /* 0x000000ffff087224 */ /* 0x000fe200000e06ff */
[----:B0-----:R-:W-:-:S04]  /*01b0*/  LEA R2, P1, R11, UR4, 0x2 ;  /* 0x000000040b027c11 */ /* 0x001fc8000f8210ff */
[----:B------:R-:W-:-:S05]  /*01c0*/  LEA.HI.X R3, R11, UR5, R8, 0x2, P1 ;  /* 0x000000050b037c11 */ /* 0x000fca00088f1408 */
[----:B------:R0:W5:Y:S01]  /*01d0*/  LDG.E R12, desc[UR10][R2.64] ;  /* 0x0000000a020c7981 */ /* 0x000162000c1e1900 */
[----:B------:R-:W-:Y:S01]  /*01e0*/  IADD3 R11, P0, PT, R11, UR6, RZ ;  /* 0x000000060b0b7c10 */ /* 0x000fe2000ff1e0ff */
[----:B------:R-:W-:-:S03]  /*01f0*/  VIADD R13, R9, 0x100 ;  /* 0x00000100090d7836 */ /* 0x000fc60000000000 */
[----:B------:R-:W-:-:S09]  /*0200*/  IADD3.X R8, PT, PT, R8, UR7, RZ, P0, !PT ;  /* 0x0000000708087c10 */ /* 0x000fd200087fe4ff */
.L_x_191:
[----:B------:R-:W-:Y:S05]  /*0210*/  BSYNC.RECONVERGENT B1 ;  /* 0x0000000000017941 */ /* 0x000fea0003800200 */
.L_x_190:
[----:B------:R-:W-:Y:S01]  /*0220*/  ISETP.GE.AND P0, PT, R13, R10, PT ;  /* 0x0000000a0d00720c */ /* 0x000fe20003f06270 */
[----:B------:R-:W-:-:S12]  /*0230*/  BSSY.RECONVERGENT B1, `(.L_x_192) ;  /* 0x0000099000017945 */ /* 0x000fd80003800200 */
[----:B------:R-:W-:Y:S05]  /*0240*/  @P0 BRA `(.L_x_193) ;  /* 0x00000008005c0947 */ /* 0x000fea0003800000 */
[----:B0-----:R-:W-:Y:S01]  /*0250*/  LOP3.LUT R2, RZ, R13, RZ, 0x33, !PT ;  /* 0x0000000dff027212 */ /* 0x001fe200078e33ff */
[----:B------:R-:W-:Y:S03]  /*0260*/  BSSY.RECONVERGENT B2, `(.L_x_194) ;  /* 0x000002e000027945 */ /* 0x000fe60003800200 */
[----:B------:R-:W-:-:S04]  /*0270*/  IADD3 R15, PT, PT, -R6, R7, R2 ;  /* 0x00000007060f7210 */ /* 0x000fc80007ffe102 */
[----:B------:R-:W-:-:S04]  /*0280*/  LOP3.LUT R2, R15, 0x300, RZ, 0xc0, !PT ;  /* 0x000003000f027812 */ /* 0x000fc800078ec0ff */
[----:B------:R-:W-:-:S13]  /*0290*/  ISETP.NE.AND P0, PT, R2, 0x300, PT ;  /* 0x000003000200780c */ /* 0x000fda0003f05270 */
[----:B------:R-:W-:Y:S05]  /*02a0*/  @!P0 BRA `(.L_x_195) ;  /* 0x0000000000a48947 */ /* 0x000fea0003800000 */
[----:B------:R-:W0:Y:S01]  /*02b0*/  LDCU.128 UR4, c[0x0][0x380] ;  /* 0x00007000ff0477ac */ /* 0x000e220008000c00 */
[----:B------:R-:W-:Y:S02]  /*02c0*/  IADD3 R3, P0, PT, R6, R13, RZ ;  /* 0x0000000d06037210 */ /* 0x000fe40007f1e0ff */
[----:B------:R-:W-:-:S03]  /*02d0*/  LEA.HI R2, R15, 0x1, RZ, 0x18 ;  /* 0x000000010f027811 */ /* 0x000fc600078fc0ff */
[----:B------:R-:W-:Y:S01]  /*02e0*/  IMAD.X R14, RZ, RZ, RZ, P0 ;  /* 0x000000ffff0e7224 */ /* 0x000fe200000e06ff */
[----:B------:R-:W-:-:S05]  /*02f0*/  LOP3.LUT R2, R2, 0x3, RZ, 0xc0, !PT ;  /* 0x0000000302027812 */ /* 0x000fca00078ec0ff */
[----:B------:R-:W-:Y:S01]  /*0300*/  IMAD.MOV R4, RZ, RZ, -R2 ;  /* 0x000000ffff047224 */ /* 0x000fe200078e0a02 */
[C---:B0-----:R-:W-:Y:S02]  /*0310*/  LEA R5, P2, R3.reuse, UR4, 0x2 ;  /* 0x0000000403057c11 */ /* 0x041fe4000f8410ff */
[C---:B------:R-:W-:Y:S02]  /*0320*/  IADD3 R7, P1, PT, R3.reuse, UR6, RZ ;  /* 0x0000000603077c10 */ /* 0x040fe4000ff3e0ff */
[----:B------:R-:W-:Y:S02]  /*0330*/  LEA.HI.X R3, R3, UR5, R14, 0x2, P2 ;  /* 0x0000000503037c11 */ /* 0x000fe400090f140e */
[----:B------:R-:W-:-:S09]  /*0340*/  IADD3.X R14, PT, PT, R14, UR7, RZ, P1, !PT ;  /* 0x000000070e0e7c10 */ /* 0x000fd20008ffe4ff */
.L_x_198:
[----:B------:R-:W-:-:S05]  /*0350*/  IMAD.MOV.U32 R2, RZ, RZ, R5 ;  /* 0x000000ffff027224 */ /* 0x000fca00078e0005 */
[----:B------:R-:W2:Y:S01]  /*0360*/  LDG.E R19, desc[UR10][R2.64] ;  /* 0x0000000a02137981 */ /* 0x000ea2000c1e1900 */
[----:B------:R-:W-:Y:S01]  /*0370*/  VIADD R4, R4, 0x1 ;  /* 0x0000000104047836 */ /* 0x000fe20000000000 */
[----:B------:R-:W-:Y:S01]  /*0380*/  BSSY.RECONVERGENT B3, `(.L_x_196) ;  /* 0x0000016000037945 */ /* 0x000fe20003800200 */
[----:B------:R-:W-:Y:S01]  /*0390*/  IMAD.MOV.U32 R18, RZ, RZ, R11 ;  /* 0x000000ffff127224 */ /* 0x000fe200078e000b */
[----:B------:R-:W-:Y:S01]  /*03a0*/  IADD3 R5, P3, PT, R5, 0x400, RZ ;  /* 0x0000040005057810 */ /* 0x000fe20007f7e0ff */
[----:B------:R-:W-:Y:S01]  /*03b0*/  IMAD.MOV.U32 R17, RZ, RZ, R8 ;  /* 0x000000ffff117224 */ /* 0x000fe200078e0008 */
[----:B------:R-:W-:Y:S01]  /*03c0*/  ISETP.NE.AND P2, PT, R4, RZ, PT ;  /* 0x000000ff0400720c */ /* 0x000fe20003f45270 */
[----:B-----5:R-:W-:Y:S02]  /*03d0*/  IMAD.MOV.U32 R16, RZ, RZ, R12 ;  /* 0x000000ffff107224 */ /* 0x020fe400078e000c */
[----:B------:R-:W-:Y:S02]  /*03e0*/  IMAD.MOV.U32 R11, RZ, RZ, R7 ;  /* 0x000000ffff0b7224 */ /* 0x000fe400078e0007 */
[----:B------:R-:W-:Y:S01]  /*03f0*/  IMAD.MOV.U32 R8, RZ, RZ, R14 ;  /* 0x000000ffff087224 */ /* 0x000fe200078e000e */
[----:B--2---:R-:W-:Y:S01]  /*0400*/  ISETP.GE.AND P0, PT, R12, R19, PT ;  /* 0x000000130c00720c */ /* 0x004fe20003f06270 */
[----:B------:R-:W-:-:S12]  /*0410*/  IMAD.MOV.U32 R12, RZ, RZ, R19 ;  /* 0x000000ffff0c7224 */ /* 0x000fd800078e0013 */
        /* <DEDUP_REMOVED lines=12> */
.L_x_197:
[----:B------:R-:W-:Y:S05]  /*04e0*/  BSYNC.RECONVERGENT B3 ;  /* 0x0000000000037941 */ /* 0x000fea0003800200 */
.L_x_196:
[----:B------:R-:W-:Y:S01]  /*04f0*/  IADD3 R7, P0, PT, R7, 0x100, RZ ;  /* 0x0000010007077810 */ /* 0x000fe20007f1e0ff */
[----:B------:R-:W-:Y:S02]  /*0500*/  VIADD R13, R13, 0x100 ;  /* 0x000001000d0d7836 */ /* 0x000fe40000000000 */
[----:B------:R-:W-:Y:S02]  /*0510*/  IMAD.X R3, RZ, RZ, R3, P3 ;  /* 0x000000ffff037224 */ /* 0x000fe400018e0603 */
[----:B------:R-:W-:Y:S01]  /*0520*/  IMAD.X R14, RZ, RZ, R14, P0 ;  /* 0x000000ffff0e7224 */ /* 0x000fe200000e060e */
[----:B------:R-:W-:Y:S07]  /*0530*/  @P2 BRA `(.L_x_198) ;  /* 0xfffffffc00842947 */ /* 0x000fee000383ffff */
.L_x_195:
[----:B------:R-:W-:Y:S05]  /*0540*/  BSYNC.RECONVERGENT B2 ;  /* 0x0000000000027941 */ /* 0x000fea0003800200 */
.L_x_194:
[----:B------:R-:W-:-:S13]  /*0550*/  ISETP.GE.U32.AND P0, PT, R15, 0x300, PT ;  /* 0x000003000f00780c */ /* 0x000fda0003f06070 */
[----:B------:R-:W-:Y:S05]  /*0560*/  @!P0 BRA `(.L_x_193) ;  /* 0x0000000400948947 */ /* 0x000fea0003800000 */
[----:B------:R-:W0:Y:S01]  /*0570*/  LDC.64 R4, c[0x0][0x380] ;  /* 0x0000e000ff047b82 */ /* 0x000e220000000a00 */
[----:B------:R-:W-:-:S07]  /*0580*/  VIADD R7, R13, 0x200 ;  /* 0x000002000d077836 */ /* 0x000fce0000000000 */
[----:B------:R-:W1:Y:S02]  /*0590*/  LDC.64 R2, c[0x0][0x388] ;  /* 0x0000e200ff027b82 */ /* 0x000e640000000a00 */
.L_x_207:
[----:B------:R-:W-:-:S05]  /*05a0*/  VIADD R13, R7, 0xfffffe00 ;  /* 0xfffffe00070d7836 */ /* 0x000fca0000000000 */
[----:B------:R-:W-:-:S04]  /*05b0*/  IADD3 R19, P0, PT, R6, R13, RZ ;  /* 0x0000000d06137210 */ /* 0x000fc80007f1e0ff */
[----:B------:R-:W-:Y:S02]  /*05c0*/  LEA.HI.X.SX32 R18, R13, RZ, 0x1, P0 ;  /* 0x000000ff0d127211 */ /* 0x000fe400000f0eff */
[----:B0-----:R-:W-:-:S04]  /*05d0*/  LEA R16, P0, R19, R4, 0x2 ;  /* 0x0000000413107211 */ /* 0x001fc800078010ff */
[----:B------:R-:W-:-:S05]  /*05e0*/  LEA.HI.X R17, R19, R5, R18, 0x2, P0 ;  /* 0x0000000513117211 */ /* 0x000fca00000f1412 */
[----:B------:R-:W2:Y:S04]  /*05f0*/  LDG.E R25, desc[UR10][R16.64] ;  /* 0x0000000a10197981 */ /* 0x000ea8000c1e1900 */
[----:B-----5:R0:W5:Y:S04]  /*0600*/  LDG.E R15, desc[UR10][R16.64+0x400] ;  /* 0x0004000a100f7981 */ /* 0x020168000c1e1900 */
[----:B------:R0:W5:Y:S04]  /*0610*/  LDG.E R13, desc[UR10][R16.64+0x800] ;  /* 0x0008000a100d7981 */ /* 0x000168000c1e1900 */
[----:B------:R0:W5:Y:S01]  /*0620*/  LDG.E R14, desc[UR10][R16.64+0xc00] ;  /* 0x000c000a100e7981 */ /* 0x000162000c1e1900 */
[----:B-1----:R-:W-:Y:S01]  /*0630*/  IADD3 R20, P1, PT, R19, R2, RZ ;  /* 0x0000000213147210 */ /* 0x002fe20007f3e0ff */
[----:B------:R-:W-:Y:S01]  /*0640*/  BSSY.RECONVERGENT B2, `(.L_x_199) ;  /* 0x0000013000027945 */ /* 0x000fe20003800200 */
[----:B------:R-:W-:-:S03]  /*0650*/  VIADD R19, R7, 0xffffff00 ;  /* 0xffffff0007137836 */ /* 0x000fc60000000000 */
[----:B------:R-:W-:Y:S02]  /*0660*/  IMAD.X R23, R18, 0x1, R3, P1 ;  /* 0x0000000112177824 */ /* 0x000fe400008e0603 */
[----:B------:R-:W-:Y:S02]  /*0670*/  IMAD.MOV.U32 R21, RZ, RZ, R20 ;  /* 0x000000ffff157224 */ /* 0x000fe400078e0014 */
[----:B------:R-:W-:Y:S01]  /*0680*/  IMAD.MOV.U32 R22, RZ, RZ, R23 ;  /* 0x000000ffff167224 */ /* 0x000fe200078e0017 */
[----:B--2---:R-:W-:Y:S01]  /*0690*/  ISETP.GE.AND P0, PT, R12, R25, PT ;  /* 0x000000190c00720c */ /* 0x004fe20003f06270 */
[----:B------:R-:W-:-:S12]  /*06a0*/  IMAD.MOV.U32 R18, RZ, RZ, R25 ;  /* 0x000000ffff127224 */ /* 0x000fd800078e0019 */
[----:B0-----:R-:W-:Y:S05]  /*06b0*/  @!P0 BRA `(.L_x_200) ;  /* 0x00000000002c8947 */ /* 0x001fea0003800000 */
        /* <DEDUP_REMOVED lines=11> */
.L_x_200:
[----:B------:R-:W-:Y:S05]  /*0770*/  BSYNC.RECONVERGENT B2 ;  /* 0x0000000000027941 */ /* 0x000fea0003800200 */
.L_x_199:
[----:B-----5:R-:W-:Y:S01]  /*0780*/  ISETP.GE.AND P0, PT, R18, R15, PT ;  /* 0x0000000f1200720c */ /* 0x020fe20003f06270 */
[----:B------:R-:W-:Y:S01]  /*0790*/  BSSY.RECONVERGENT B2, `(.L_x_201) ;  /* 0x0000013000027945 */ /* 0x000fe20003800200 */
[----:B------:R-:W-:Y:S02]  /*07a0*/  SHF.R.S32.HI R8, RZ, 0x1f, R19 ;  /* 0x0000001fff087819 */ /* 0x000fe40000011413 */
[----:B------:R-:W-:-:S04]  /*07b0*/  IADD3 R12, P1, P2, R19, R2, R6 ;  /* 0x00000002130c7210 */ /* 0x000fc80007a3e006 */
[----:B------:R-:W-:Y:S01]  /*07c0*/  IADD3.X R11, PT, PT, R8, R3, RZ, P1, P2 ;  /* 0x00000003080b7210 */ /* 0x000fe20000fe44ff */
[----:B------:R-:W-:Y:S02]  /*07d0*/  IMAD.MOV.U32 R19, RZ, RZ, R12 ;  /* 0x000000ffff137224 */ /* 0x000fe400078e000c */
[----:B------:R-:W-:Y:S02]  /*07e0*/  IMAD.MOV.U32 R8, RZ, RZ, R15 ;  /* 0x000000ffff087224 */ /* 0x000fe400078e000f */
[----:B------:R-:W-:Y:S01]  /*07f0*/  IMAD.MOV.U32 R20, RZ, RZ, R11 ;  /* 0x000000ffff147224 */ /* 0x000fe200078e000b */
[----:B------:R-:W-:Y:S06]  /*0800*/  @!P0 BRA `(.L_x_202) ;  /* 0x00000000002c8947 */ /* 0x000fec0003800000 */
        /* <DEDUP_REMOVED lines=11> */
.L_x_202:
[----:B------:R-:W-:Y:S05]  /*08c0*/  BSYNC.RECONVERGENT B2 ;  /* 0x0000000000027941 */ /* 0x000fea0003800200 */
.L_x_201:
[----:B------:R-:W-:Y:S01]  /*08d0*/  ISETP.GE.AND P0, PT, R8, R13, PT ;  /* 0x0000000d0800720c */ /* 0x000fe20003f06270 */
[C---:B------:R-:W-:Y:S01]  /*08e0*/  VIADD R11, R7.reuse, 0x100 ;  /* 0x00000100070b7836 */ /* 0x040fe20000000000 */
[----:B------:R-:W-:Y:S01]  /*08f0*/  SHF.R.S32.HI R12, RZ, 0x1f, R7 ;  /* 0x0000001fff0c7819 */ /* 0x000fe20000011407 */
[----:B------:R-:W-:Y:S01]  /*0900*/  BSSY.RECONVERGENT B2, `(.L_x_203) ;  /* 0x0000014000027945 */ /* 0x000fe20003800200 */
[-CC-:B------:R-:W-:Y:S01]  /*0910*/  IADD3 R18, P1, P4, R7, R2.reuse, R6.reuse ;  /* 0x0000000207127210 */ /* 0x180fe20007c3e006 */
[----:B------:R-:W-:Y:S01]  /*0920*/  IMAD.MOV.U32 R15, RZ, RZ, R13 ;  /* 0x000000ffff0f7224 */ /* 0x000fe200078e000d */
[----:B------:R-:W-:Y:S02]  /*0930*/  IADD3 R23, P2, P3, R11, R2, R6 ;  /* 0x000000020b177210 */ /* 0x000fe40007b5e006 */
[----:B------:R-:W-:Y:S01]  /*0940*/  IADD3.X R21, PT, PT, R12, R3, RZ, P1, P4 ;  /* 0x000000030c157210 */ /* 0x000fe20000fe84ff */
[----:B------:R-:W-:Y:S01]  /*0950*/  IMAD.MOV.U32 R16, RZ, RZ, R18 ;  /* 0x000000ffff107224 */ /* 0x000fe200078e0012 */
[----:B------:R-:W-:-:S03]  /*0960*/  SHF.R.S32.HI R12, RZ, 0x1f, R11 ;  /* 0x0000001fff0c7819 */ /* 0x000fc6000001140b */
        /* <DEDUP_REMOVED lines=13> */
.L_x_204:
[----:B------:R-:W-:Y:S05]  /*0a40*/  BSYNC.RECONVERGENT B2 ;  /* 0x0000000000027941 */ /* 0x000fea0003800200 */
.L_x_203:
[----:B------:R-:W-:Y:S01]  /*0a50*/  ISETP.GE.AND P0, PT, R15, R14, PT ;  /* 0x0000000e0f00720c */ /* 0x000fe20003f06270 */
[----:B------:R-:W-:Y:S01]  /*0a60*/  BSSY.RECONVERGENT B2, `(.L_x_205) ;  /* 0x0000011000027945 */ /* 0x000fe20003800200 */
[----:B------:R-:W-:Y:S01]  /*0a70*/  IADD3.X R18, PT, PT, R12, R3, RZ, P2, P3 ;  /* 0x000000030c127210 */ /* 0x000fe200017e64ff */
[----:B------:R-:W-:Y:S02]  /*0a80*/  IMAD.MOV.U32 R11, RZ, RZ, R23 ;  /* 0x000000ffff0b7224 */ /* 0x000fe400078e0017 */
[----:B------:R-:W-:Y:S02]  /*0a90*/  IMAD.MOV.U32 R12, RZ, RZ, R14 ;  /* 0x000000ffff0c7224 */ /* 0x000fe400078e000e */
[----:B------:R-:W-:-:S06]  /*0aa0*/  IMAD.MOV.U32 R8, RZ, RZ, R18 ;  /* 0x000000ffff087224 */ /* 0x000fcc00078e0012 */
        /* <DEDUP_REMOVED lines=12> */
.L_x_206:
[----:B------:R-:W-:Y:S05]  /*0b70*/  BSYNC.RECONVERGENT B2 ;  /* 0x0000000000027941 */ /* 0x000fea0003800200 */
.L_x_205:
[C---:B------:R-:W-:Y:S02]  /*0b80*/  VIADD R13, R7.reuse, 0x200 ;  /* 0x00000200070d7836 */ /* 0x040fe40000000000 */
[----:B------:R-:W-:-:S03]  /*0b90*/  VIADD R7, R7, 0x400 ;  /* 0x0000040007077836 */ /* 0x000fc60000000000 */
[----:B------:R-:W-:-:S13]  /*0ba0*/  ISETP.GE.AND P0, PT, R13, R10, PT ;  /* 0x0000000a0d00720c */ /* 0x000fda0003f06270 */
[----:B------:R-:W-:Y:S05]  /*0bb0*/  @!P0 BRA `(.L_x_207) ;  /* 0xfffffff800788947 */ /* 0x000fea000383ffff */
.L_x_193:
[----:B------:R-:W-:Y:S05]  /*0bc0*/  BSYNC.RECONVERGENT B1 ;  /* 0x0000000000017941 */ /* 0x000fea0003800200 */
.L_x_192:
[----:B------:R-:W-:-:S13]  /*0bd0*/  ISETP.GE.AND P0, PT, R10, 0x100, PT ;  /* 0x000001000a00780c */ /* 0x000fda0003f06270 */
[----:B------:R-:W-:Y:S05]  /*0be0*/  @!P0 BRA `(.L_x_208) ;  /* 0x00000010008c8947 */ /* 0x000fea0003800000 */
[----:B------:R-:W1:Y:S01]  /*0bf0*/  S2R R10, SR_LANEID ;  /* 0x00000000000a7919 */ /* 0x000e620000000000 */
[----:B------:R-:W-:Y:S01]  /*0c00*/  BSSY.RECONVERGENT B1, `(.L_x_209) ;  /* 0x000001b000017945 */ /* 0x000fe20003800200 */
[----:B------:R-:W-:Y:S01]  /*0c10*/  IMAD.MOV.U32 R6, RZ, RZ, R11 ;  /* 0x000000ffff067224 */ /* 0x000fe200078e000b */
[----:B0----5:R0:W2:Y:S01]  /*0c20*/  SHFL.DOWN PT, R3, R12, 0x1, 0x1f ;  /* 0x08201f000c037f89 */ /* 0x0210a200000e0000 */
[----:B------:R-:W-:Y:S02]  /*0c30*/  IMAD.MOV.U32 R7, RZ, RZ, R8 ;  /* 0x000000ffff077224 */ /* 0x000fe400078e0008 */
[----:B------:R-:W-:Y:S01]  /*0c40*/  IMAD.MOV.U32 R2, RZ, RZ, R12 ;  /* 0x000000ffff027224 */ /* 0x000fe200078e000c */
[----:B------:R0:W3:Y:S04]  /*0c50*/  SHFL.DOWN PT, R4, R11, 0x1, 0x1f ;  /* 0x08201f000b047f89 */ /* 0x0000e800000e0000 */
[----:B------:R0:W4:Y:S01]  /*0c60*/  SHFL.DOWN PT, R5, R8, 0x1, 0x1f ;  /* 0x08201f0008057f89 */ /* 0x00012200000e0000 */
[----:B-1----:R-:W-:-:S02]  /*0c70*/  ISETP.GT.AND P0, PT, R10, 0x1e, PT ;  /* 0x0000001e0a00780c */ /* 0x002fc40003f04270 */
[C---:B------:R-:W-:Y:S02]  /*0c80*/  ISETP.GT.AND P1, PT, R10.reuse, 0x1d, PT ;  /* 0x0000001d0a00780c */ /* 0x040fe40003f24270 */
[----:B------:R-:W-:-:S09]  /*0c90*/  ISETP.GT.AND P3, PT, R10, 0x1b, PT ;  /* 0x0000001b0a00780c */ /* 0x000fd20003f64270 */
[----:B0-234-:R-:W-:Y:S05]  /*0ca0*/  @P0 BRA `(.L_x_210) ;  /* 0x0000000000400947 */ /* 0x01dfea0003800000 */
        /* <DEDUP_REMOVED lines=16> */
.L_x_210:
[----:B------:R-:W-:Y:S05]  /*0db0*/  BSYNC.RECONVERGENT B1 ;  /* 0x0000000000017941 */ /* 0x000fea0003800200 */
.L_x_209:
        /* <DEDUP_REMOVED lines=27> */
.L_x_212:
[----:B------:R-:W-:Y:S05]  /*0f70*/  BSYNC.RECONVERGENT B1 ;  /* 0x0000000000017941 */ /* 0x000fea0003800200 */
.L_x_211:
        /* <DEDUP_REMOVED lines=9> */
[----:B0-----:R-:W-:Y:S02]  /*1010*/  IMAD.MOV.U32 R6, RZ, RZ, R11 ;  /* 0x000000ffff067224 */ /* 0x001fe400078e000b */
[----:B-1----:R-:W-:Y:S02]  /*1020*/  IMAD.MOV.U32 R7, RZ, RZ, R10 ;  /* 0x000000ffff077224 */ /* 0x002fe400078e000a */
        /* <DEDUP_REMOVED lines=13> */
.L_x_214:
[----:B------:R-:W-:Y:S05]  /*1100*/  BSYNC.RECONVERGENT B1 ;  /* 0x0000000000017941 */ /* 0x000fea0003800200 */
.L_x_213:
        /* <DEDUP_REMOVED lines=9> */
[----:B---3--:R-:W-:Y:S02]  /*11a0*/  IMAD.MOV.U32 R4, RZ, RZ, R13 ;  /* 0x000000ffff047224 */ /* 0x008fe400078e000d */
        /* <DEDUP_REMOVED lines=14> */
.L_x_216:
[----:B------:R-:W-:Y:S05]  /*1290*/  BSYNC.RECONVERGENT B1 ;  /* 0x0000000000017941 */ /* 0x000fea0003800200 */
.L_x_215:
[----:B0-----:R0:W0:Y:S01]  /*12a0*/  SHFL.DOWN PT, R2, R3, 0x10, 0x1f ;  /* 0x0a001f0003027f89 */ /* 0x00102200000e0000 */
[----:B------:R-:W-:Y:S01]  /*12b0*/  BSSY.RECONVERGENT B1, `(.L_x_217) ;  /* 0x0000017000017945 */ /* 0x000fe20003800200 */
[----:B--2---:R-:W-:Y:S02]  /*12c0*/  IMAD.MOV.U32 R7, RZ, RZ, R4 ;  /* 0x000000ffff077224 */ /* 0x004fe400078e0004 */
[----:B------:R2:W0:Y:S01]  /*12d0*/  SHFL.DOWN PT, R11, R4, 0x10, 0x1f ;  /* 0x0a001f00040b7f89 */ /* 0x00042200000e0000 */
[----:B----4-:R-:W-:Y:S02]  /*12e0*/  IMAD.MOV.U32 R8, RZ, RZ, R5 ;  /* 0x000000ffff087224 */ /* 0x010fe400078e0005 */
[----:B------:R-:W-:Y:S01]  /*12f0*/  IMAD.MOV.U32 R6, RZ, RZ, R3 ;  /* 0x000000ffff067224 */ /* 0x000fe200078e0003 */
[----:B-1----:R2:W1:Y:S01]  /*1300*/  SHFL.DOWN PT, R10, R5, 0x10, 0x1f ;  /* 0x0a001f00050a7f89 */ /* 0x00246200000e0000 */
[----:B------:R-:W-:Y:S05]  /*1310*/  @P4 BRA `(.L_x_218) ;  /* 0x0000000000404947 */ /* 0x000fea0003800000 */
        /* <DEDUP_REMOVED lines=16> */
.L_x_218:
[----:B------:R-:W-:Y:S05]  /*1420*/  BSYNC.RECONVERGENT B1 ;  /* 0x0000000000017941 */ /* 0x000fea0003800200 */
.L_x_217:
[----:B------:R-:W-:Y:S04]  /*1430*/  BSSY.RECONVERGENT B1, `(.L_x_219) ;  /* 0x000000c000017945 */ /* 0x000fe80003800200 */
[----:B------:R-:W-:Y:S05]  /*1440*/  @P2 BRA `(.L_x_220) ;  /* 0x0000000000282947 */ /* 0x000fea0003800000 */
[----:B--2---:R-:W2:Y:S01]  /*1450*/  S2R R4, SR_CgaCtaId ;  /* 0x0000000000047919 */ /* 0x004ea20000008800 */
        /* <DEDUP_REMOVED lines=9> */
.L_x_220:
[----:B------:R-:W-:Y:S05]  /*14f0*/  BSYNC.RECONVERGENT B1 ;  /* 0x0000000000017941 */ /* 0x000fea0003800200 */
.L_x_219:
[----:B------:R-:W-:Y:S01]  /*1500*/  BAR.SYNC.DEFER_BLOCKING 0x0 ;  /* 0x0000000000007b1d */ /* 0x000fe20000010000 */
[----:B------:R-:W-:-:S13]  /*1510*/  ISETP.NE.AND P2, PT, R9, RZ, PT ;  /* 0x000000ff0900720c */ /* 0x000fda0003f45270 */
[----:B------:R-:W-:Y:S05]  /*1520*/  @P2 BRA `(.L_x_221) ;  /* 0x0000004400542947 */ /* 0x000fea0003800000 */
[----:B0---4-:R-:W0:Y:S01]  /*1530*/  S2R R3, SR_CgaCtaId ;  /* 0x0000000000037919 */ /* 0x011e220000008800 */
[----:B------:R-:W-:Y:S01]  /*1540*/  MOV R2, 0x400 ;  /* 0x0000040000027802 */ /* 0x000fe20000000f00 */
[----:B------:R-:W-:Y:S03]  /*1550*/  BSSY.RECONVERGENT B1, `(.L_x_222) ;  /* 0x0000016000017945 */ /* 0x000fe60003800200 */
[----:B0-----:R-:W-:-:S05]  /*1560*/  LEA R26, R3, R2, 0x18 ;  /* 0x00000002031a7211 */ /* 0x001fca00078ec0ff */
[----:B--2---:R-:W0:Y:S04]  /*1570*/  LDS R5, [R26+0x18] ;  /* 0x000018001a057984 */ /* 0x004e280000000800 */
[----:B------:R2:W4:Y:S04]  /*1580*/  LDS.64 R2, [R26+0x20] ;  /* 0x000020001a027984 */ /* 0x0005280000000a00 */
[----:B------:R2:W1:Y:S04]  /*1590*/  LDS R22, [R26+0x28] ;  /* 0x000028001a167984 */ /* 0x0004680000000800 */
[----:B------:R2:W1:Y:S01]  /*15a0*/  LDS R16, [R26+0x38] ;  /* 0x000038001a107984 */ /* 0x0004620000000800 */
[----:B0-----:R-:W-:Y:S01]  /*15b0*/  ISETP.GE.AND P0, PT, R6, R5, PT ;  /* 0x000000050600720c */ /* 0x001fe20003f06270 */
[----:B------:R-:W-:-:S12]  /*15c0*/  IMAD.MOV.U32 R21, RZ, RZ, R5 ;  /* 0x000000ffff157224 */ /* 0x000fd800078e0005 */
[----:B-12-4-:R-:W-:Y:S05]  /*15d0*/  @!P0 BRA `(.L_x_223) ;  /* 0x0000000000348947 */ /* 0x016fea0003800000 */
        /* <DEDUP_REMOVED lines=13> */
.L_x_223:
[----:B------:R-:W-:Y:S05]  /*16b0*/  BSYNC.RECONVERGENT B1 ;  /* 0x0000000000017941 */ /* 0x000fea0003800200 */
.L_x_222:
        /* <DEDUP_REMOVED lines=21> */
[C---:B------:R-:W-:Y:S02]  /*1810*/  @P3 ISETP.LT.U32.AND P1, PT, R2.reuse, R6, PT ;  /* 0x000000060200320c */ /* 0x040fe40003f21070 */
[CC--:B------:R-:W-:Y:S02]  /*1820*/  @P3 ISETP.GE.AND.EX P0, PT, R3.reuse, R7.reuse, PT, P0 ;  /* 0x000000070300320c */ /* 0x0c0fe40003f06300 */
[----:B------:R-:W-:Y:S02]  /*1830*/  @P3 ISETP.LT.AND.EX P1, PT, R3, R7, PT, P1 ;  /* 0x000000070300320c */ /* 0x000fe40003f21310 */
[----:B------:R-:W-:Y:S02]  /*1840*/  @P3 SEL R23, R21, R22, !P0 ;  /* 0x0000001615173207 */ /* 0x000fe40004000000 */
[----:B------:R-:W-:-:S02]  /*1850*/  @P3 SEL R25, R2, R6, P1 ;  /* 0x0000000602193207 */ /* 0x000fc40000800000 */
[----:B------:R-:W-:-:S07]  /*1860*/  @P3 SEL R24, R3, R7, P1 ;  /* 0x0000000703183207 */ /* 0x000fce0000800000 */
.L_x_225:
[----:B------:R-:W-:Y:S05]  /*1870*/  BSYNC.RECONVERGENT B1 ;  /* 0x0000000000017941 */ /* 0x000fea0003800200 */
.L_x_224:
        /* <DEDUP_REMOVED lines=17> */
.L_x_227:
[----:B------:R-:W-:Y:S05]  /*1990*/  BSYNC.RECONVERGENT B1 ;  /* 0x0000000000017941 */ /* 0x000fea0003800200 */
.L_x_226:
        /* <DEDUP_REMOVED lines=17> */
.L_x_229:
[----:B------:R-:W-:Y:S05]  /*1ab0*/  BSYNC.RECONVERGENT B1 ;  /* 0x0000000000017941 */ /* 0x000fea0003800200 */
.L_x_228:
        /* <DEDUP_REMOVED lines=17> */
.L_x_231:
[----:B------:R-:W-:Y:S05]  /*1bd0*/  BSYNC.RECONVERGENT B1 ;  /* 0x0000000000017941 */ /* 0x000fea0003800200 */
.L_x_230:
        /* <DEDUP_REMOVED lines=17> */
.L_x_233:
[----:B------:R-:W-:Y:S05]  /*1cf0*/  BSYNC.RECONVERGENT B1 ;  /* 0x0000000000017941 */ /* 0x000fea0003800200 */
.L_x_232:
        /* <DEDUP_REMOVED lines=18> */
.L_x_208:
[----:B------:R-:W1:Y:S01]  /*1e20*/  S2R R14, SR_LANEID ;  /* 0x00000000000e7919 */ /* 0x000e620000000000 */
[----:B0-----:R-:W-:Y:S01]  /*1e30*/  LOP3.LUT R2, R9, 0x3e0, RZ, 0xc0, !PT ;  /* 0x000003e009027812 */ /* 0x001fe200078ec0ff */
[----:B------:R-:W-:Y:S01]  /*1e40*/  BSSY.RECONVERGENT B1, `(.L_x_234) ;  /* 0x0000027000017945 */ /* 0x000fe20003800200 */
[----:B------:R-:W-:Y:S02]  /*1e50*/  IMAD.MOV.U32 R16, RZ, RZ, R8 ;  /* 0x000000ffff107224 */ /* 0x000fe400078e0008 */
[----:B------:R-:W-:Y:S01]  /*1e60*/  LOP3.LUT R5, RZ, R2, RZ, 0x33, !PT ;  /* 0x00000002ff057212 */ /* 0x000fe200078e33ff */
[----:B------:R-:W-:-:S05]  /*1e70*/  VIADD R3, R2, 0x20 ;  /* 0x0000002002037836 */ /* 0x000fca0000000000 */
[----:B------:R-:W-:Y:S01]  /*1e80*/  ISETP.GT.AND P0, PT, R3, R10, PT ;  /* 0x0000000a0300720c */ /* 0x000fe20003f04270 */
[----:B------:R-:W-:-:S05]  /*1e90*/  IMAD.IADD R3, R10, 0x1, R5 ;  /* 0x000000010a037824 */ /* 0x000fca00078e0205 */
[----:B------:R-:W-:-:S05]  /*1ea0*/  SEL R3, R3, 0x1f, P0 ;  /* 0x0000001f03037807 */ /* 0x000fca0000000000 */
[----:B-----5:R0:W2:Y:S04]  /*1eb0*/  SHFL.DOWN PT, R5, R12, 0x1, R3 ;  /* 0x082000000c057989 */ /* 0x0200a800000e0003 */
[----:B------:R0:W3:Y:S01]  /*1ec0*/  SHFL.DOWN PT, R7, R8, 0x1, R3 ;  /* 0x0820000008077989 */ /* 0x0000e200000e0003 */
[CC--:B-1----:R-:W-:Y:S01]  /*1ed0*/  ISETP.GE.AND P0, PT, R14.reuse, R3.reuse, PT ;  /* 0x000000030e00720c */ /* 0x0c2fe20003f06270 */
[C---:B------:R-:W-:Y:S01]  /*1ee0*/  VIADD R4, R14.reuse, 0x4 ;  /* 0x000000040e047836 */ /* 0x040fe20000000000 */
[C---:B------:R-:W-:Y:S01]  /*1ef0*/  ISETP.NE.AND P2, PT, R14.reuse, RZ, PT ;  /* 0x000000ff0e00720c */ /* 0x040fe20003f45270 */
[C---:B------:R-:W-:Y:S02]  /*1f00*/  VIADD R2, R14.reuse, 0x2 ;  /* 0x000000020e027836 */ /* 0x040fe40000000000 */
[----:B------:R-:W-:Y:S01]  /*1f10*/  VIADD R6, R14, 0x8 ;  /* 0x000000080e067836 */ /* 0x000fe20000000000 */
[-C--:B------:R-:W-:Y:S01]  /*1f20*/  ISETP.GT.AND P5, PT, R4, R3.reuse, PT ;  /* 0x000000030400720c */ /* 0x080fe20003fa4270 */
[----:B------:R-:W-:Y:S01]  /*1f30*/  VIADD R14, R14, 0x10 ;  /* 0x000000100e0e7836 */ /* 0x000fe20000000000 */
[----:B------:R0:W1:Y:S01]  /*1f40*/  SHFL.DOWN PT, R4, R11, 0x1, R3 ;  /* 0x082000000b047989 */ /* 0x00006200000e0003 */
[-C--:B------:R-:W-:Y:S01]  /*1f50*/  ISETP.GT.AND P1, PT, R2, R3.reuse, PT ;  /* 0x000000030200720c */ /* 0x080fe20003f24270 */
[----:B------:R-:W-:Y:S01]  /*1f60*/  IMAD.MOV.U32 R2, RZ, RZ, R12 ;  /* 0x000000ffff027224 */ /* 0x000fe200078e000c */
[-C--:B------:R-:W-:Y:S01]  /*1f70*/  ISETP.GT.AND P4, PT, R6, R3.reuse, PT ;  /* 0x000000030600720c */ /* 0x080fe20003f84270 */
[----:B------:R-:W-:Y:S01]  /*1f80*/  IMAD.MOV.U32 R6, RZ, RZ, R11 ;  /* 0x000000ffff067224 */ /* 0x000fe200078e000b */
[----:B------:R-:W-:Y:S01]  /*1f90*/  ISETP.GT.AND P3, PT, R14, R3, PT ;  /* 0x000000030e00720c */ /* 0x000fe20003f64270 */
[----:B--2---:R-:W-:-:S12]  /*1fa0*/  @P0 BRA `(.L_x_235) ;  /* 0x0000000000400947 */ /* 0x004fd80003800000 */
[----:B------:R-:W-:Y:S01]  /*1fb0*/  ISETP.GE.AND P0, PT, R12, R5, PT ;  /* 0x000000050c00720c */ /* 0x000fe20003f06270 */
        /* <DEDUP_REMOVED lines=15> */
.L_x_235:
[----:B------:R-:W-:Y:S05]  /*20b0*/  BSYNC.RECONVERGENT B1 ;  /* 0x0000000000017941 */ /* 0x000fea0003800200 */
.L_x_234:
[----:B------:R2:W4:Y:S01]  /*20c0*/  SHFL.DOWN PT, R5, R2, 0x2, R3 ;  /* 0x0840000002057989 */ /* 0x00052200000e0003 */
[----:B------:R-:W-:Y:S01]  /*20d0*/  BSSY.RECONVERGENT B1, `(.L_x_236) ;  /* 0x0000017000017945 */ /* 0x000fe20003800200 */
[----:B-1----:R-:W-:Y:S02]  /*20e0*/  IMAD.MOV.U32 R4, RZ, RZ, R2 ;  /* 0x000000ffff047224 */ /* 0x002fe400078e0002 */
[----:B---3--:R2:W1:Y:S01]  /*20f0*/  SHFL.DOWN PT, R7, R6, 0x2, R3 ;  /* 0x0840000006077989 */ /* 0x00846200000e0003 */
[----:B0-----:R-:W-:Y:S02]  /*2100*/  IMAD.MOV.U32 R12, RZ, RZ, R6 ;  /* 0x000000ffff0c7224 */ /* 0x001fe400078e0006 */
[----:B------:R-:W-:Y:S01]  /*2110*/  IMAD.MOV.U32 R14, RZ, RZ, R16 ;  /* 0x000000ffff0e7224 */ /* 0x000fe200078e0010 */
[----:B------:R2:W0:Y:S01]  /*2120*/  SHFL.DOWN PT, R11, R16, 0x2, R3 ;  /* 0x08400000100b7989 */ /* 0x00042200000e0003 */
[----:B------:R-:W-:Y:S05]  /*2130*/  @P1 BRA `(.L_x_237) ;  /* 0x0000000000401947 */ /* 0x000fea0003800000 */
[----:B----4-:R-:W-:Y:S01]  /*2140*/  ISETP.GE.AND P0, PT, R2, R5, PT ;  /* 0x000000050200720c */ /* 0x010fe20003f06270 */
[----:B------:R-:W-:Y:S02]  /*2150*/  IMAD.MOV.U32 R4, RZ, RZ, R5 ;  /* 0x000000ffff047224 */ /* 0x000fe400078e0005 */
[----:B-1----:R-:W-:Y:S02]  /*2160*/  IMAD.MOV.U32 R12, RZ, RZ, R7 ;  /* 0x000000ffff0c7224 */ /* 0x002fe400078e0007 */
        /* <DEDUP_REMOVED lines=13> */
.L_x_237:
[----:B------:R-:W-:Y:S05]  /*2240*/  BSYNC.RECONVERGENT B1 ;  /* 0x0000000000017941 */ /* 0x000fea0003800200 */
.L_x_236:
[----:B----4-:R3:W4:Y:S01]  /*2250*/  SHFL.DOWN PT, R5, R4, 0x4, R3 ;  /* 0x0880000004057989 */ /* 0x01072200000e0003 */
[----:B------:R-:W-:Y:S01]  /*2260*/  BSSY.RECONVERGENT B1, `(.L_x_238) ;  /* 0x0000017000017945 */ /* 0x000fe20003800200 */
[----:B--2---:R-:W-:Y:S02]  /*2270*/  IMAD.MOV.U32 R2, RZ, RZ, R4 ;  /* 0x000000ffff027224 */ /* 0x004fe400078e0004 */
[----:B-1----:R3:W1:Y:S01]  /*2280*/  SHFL.DOWN PT, R7, R12, 0x4, R3 ;  /* 0x088000000c077989 */ /* 0x00266200000e0003 */
[----:B------:R-:W-:Y:S02]  /*2290*/  IMAD.MOV.U32 R6, RZ, RZ, R12 ;  /* 0x000000ffff067224 */ /* 0x000fe400078e000c */
[----:B------:R-:W-:Y:S01]  /*22a0*/  IMAD.MOV.U32 R8, RZ, RZ, R14 ;  /* 0x000000ffff087224 */ /* 0x000fe200078e000e */
[----:B0-----:R3:W0:Y:S01]  /*22b0*/  SHFL.DOWN PT, R11, R14, 0x4, R3 ;  /* 0x088000000e0b7989 */ /* 0x00162200000e0003 */
        /* <DEDUP_REMOVED lines=17> */
.L_x_239:
[----:B------:R-:W-:Y:S05]  /*23d0*/  BSYNC.RECONVERGENT B1 ;  /* 0x0000000000017941 */ /* 0x000fea0003800200 */
.L_x_238:
[----:B----4-:R2:W4:Y:S01]  /*23e0*/  SHFL.DOWN PT, R5, R2, 0x8, R3 ;  /* 0x0900000002057989 */ /* 0x01052200000e0003 */
[----:B------:R-:W-:Y:S01]  /*23f0*/  BSSY.RECONVERGENT B1, `(.L_x_240) ;  /* 0x0000017000017945 */ /* 0x000fe20003800200 */
[----:B---3--:R-:W-:Y:S02]  /*2400*/  IMAD.MOV.U32 R4, RZ, RZ, R2 ;  /* 0x000000ffff047224 */ /* 0x008fe400078e0002 */
        /* <DEDUP_REMOVED lines=21> */
.L_x_241:
[----:B------:R-:W-:Y:S05]  /*2560*/  BSYNC.RECONVERGENT B1 ;  /* 0x0000000000017941 */ /* 0x000fea0003800200 */
.L_x_240:
[----:B----4-:R3:W4:Y:S01]  /*2570*/  SHFL.DOWN PT, R5, R4, 0x10, R3 ;  /* 0x0a00000004057989 */ /* 0x01072200000e0003 */
[----:B------:R-:W-:Y:S01]  /*2580*/  BSSY.RECONVERGENT B1, `(.L_x_242) ;  /* 0x0000017000017945 */ /* 0x000fe20003800200 */
[----:B--2---:R-:W-:Y:S02]  /*2590*/  IMAD.MOV.U32 R6, RZ, RZ, R4 ;  /* 0x000000ffff067224 */ /* 0x004fe400078e0004 */
[----:B0-----:R3:W0:Y:S01]  /*25a0*/  SHFL.DOWN PT, R11, R12, 0x10, R3 ;  /* 0x0a0000000c0b7989 */ /* 0x00162200000e0003 */
[----:B-1----:R-:W-:Y:S02]  /*25b0*/  IMAD.MOV.U32 R7, RZ, RZ, R12 ;  /* 0x000000ffff077224 */ /* 0x002fe400078e000c */
[----:B------:R-:W-:Y:S01]  /*25c0*/  IMAD.MOV.U32 R8, RZ, RZ, R14 ;  /* 0x000000ffff087224 */ /* 0x000fe200078e000e */
[----:B------:R3:W1:Y:S01]  /*25d0*/  SHFL.DOWN PT, R13, R14, 0x10, R3 ;  /* 0x0a0000000e0d7989 */ /* 0x00066200000e0003 */
        /* <DEDUP_REMOVED lines=17> */
.L_x_243:
[----:B------:R-:W-:Y:S05]  /*26f0*/  BSYNC.RECONVERGENT B1 ;  /* 0x0000000000017941 */ /* 0x000fea0003800200 */
.L_x_242:
[----:B------:R-:W-:Y:S04]  /*2700*/  BSSY.RECONVERGENT B1, `(.L_x_244) ;  /* 0x000000c000017945 */ /* 0x000fe80003800200 */
[----:B------:R-:W-:Y:S05]  /*2710*/  @P2 BRA `(.L_x_245) ;  /* 0x0000000000282947 */ /* 0x000fea0003800000 */
[----:B---3--:R-:W2:Y:S01]  /*2720*/  S2R R4, SR_CgaCtaId ;  /* 0x0000000000047919 */ /* 0x008ea20000008800 */
[----:B------:R-:W-:Y:S02]  /*2730*/  MOV R3, 0x400 ;  /* 0x0000040000037802 */ /* 0x000fe40000000f00 */
[----:B------:R-:W-:-:S04]  /*2740*/  SHF.R.U32.HI R2, RZ, 0x1, R9 ;  /* 0x00000001ff027819 */ /* 0x000fc80000011609 */
[----:B------:R-:W-:Y:S02]  /*2750*/  LOP3.LUT R2, R2, 0x1f0, RZ, 0xc0, !PT ;  /* 0x000001f002027812 */ /* 0x000fe400078ec0ff */
[----:B--2---:R-:W-:-:S05]  /*2760*/  LEA R3, R4, R3, 0x18 ;  /* 0x0000000304037211 */ /* 0x004fca00078ec0ff */
[----:B----4-:R-:W-:Y:S02]  /*2770*/  IMAD.IADD R5, R2, 0x1, R3 ;  /* 0x0000000102057824 */ /* 0x010fe400078e0203 */
[----:B------:R-:W-:Y:S02]  /*2780*/  IMAD.MOV.U32 R2, RZ, RZ, R7 ;  /* 0x000000ffff027224 */ /* 0x000fe400078e0007 */
[----:B------:R-:W-:Y:S01]  /*2790*/  IMAD.MOV.U32 R3, RZ, RZ, R8 ;  /* 0x000000ffff037224 */ /* 0x000fe200078e0008 */
[----:B------:R2:W-:Y:S04]  /*27a0*/  STS [R5+0x8], R6 ;  /* 0x0000080605007388 */ /* 0x0005e80000000800 */
[----:B------:R2:W-:Y:S02]  /*27b0*/  STS.64 [R5+0x10], R2 ;  /* 0x0000100205007388 */ /* 0x0005e40000000a00 */
.L_x_245:
[----:B------:R-:W-:Y:S05]  /*27c0*/  BSYNC.RECONVERGENT B1 ;  /* 0x0000000000017941 */ /* 0x000fea0003800200 */
.L_x_244:
[----:B------:R-:W-:Y:S01]  /*27d0*/  BAR.SYNC.DEFER_BLOCKING 0x0 ;  /* 0x0000000000007b1d */ /* 0x000fe20000010000 */
[----:B------:R-:W-:-:S13]  /*27e0*/  ISETP.NE.AND P2, PT, R9, RZ, PT ;  /* 0x000000ff0900720c */ /* 0x000fda0003f45270 */
[----:B------:R-:W-:Y:S05]  /*27f0*/  @P2 BRA `(.L_x_221) ;  /* 0x0000003000a02947 */ /* 0x000fea0003800000 */
[C---:B------:R-:W-:Y:S01]  /*2800*/  ISETP.GE.AND P0, PT, R10.reuse, 0x21, PT ;  /* 0x000000210a00780c */ /* 0x040fe20003f06270 */
[----:B--2---:R-:W-:Y:S01]  /*2810*/  IMAD.MOV.U32 R2, RZ, RZ, R6 ;  /* 0x000000ffff027224 */ /* 0x004fe200078e0006 */
[C---:B------:R-:W-:Y:S01]  /*2820*/  ISETP.GE.AND P5, PT, R10.reuse, 0x41, PT ;  /* 0x000000410a00780c */ /* 0x040fe20003fa6270 */
[----:B0-----:R-:W-:Y:S01]  /*2830*/  IMAD.MOV.U32 R11, RZ, RZ, R7 ;  /* 0x000000ffff0b7224 */ /* 0x001fe200078e0007 */
[C---:B------:R-:W-:Y:S01]  /*2840*/  ISETP.GE.AND P4, PT, R10.reuse, 0x61, PT ;  /* 0x000000610a00780c */ /* 0x040fe20003f86270 */
[----:B---3--:R-:W-:Y:S01]  /*2850*/  IMAD.MOV.U32 R4, RZ, RZ, R8 ;  /* 0x000000ffff047224 */ /* 0x008fe200078e0008 */
[----:B------:R-:W-:-:S07]  /*2860*/  ISETP.GE.AND P3, PT, R10, 0x81, PT ;  /* 0x000000810a00780c */ /* 0x000fce0003f66270 */
[----:B------:R-:W-:Y:S06]  /*2870*/  @!P0 BRA `(.L_x_246) ;  /* 0x00000000005c8947 */ /* 0x000fec0003800000 */
[----:B------:R-:W0:Y:S01]  /*2880*/  S2UR UR5, SR_CgaCtaId ;  /* 0x00000000000579c3 */ /* 0x000e220000008800 */
[----:B------:R-:W-:Y:S01]  /*2890*/  UMOV UR4, 0x400 ;  /* 0x0000040000047882 */ /* 0x000fe20000000000 */
[----:B------:R-:W-:Y:S01]  /*28a0*/  BSSY.RECONVERGENT B1, `(.L_x_246) ;  /* 0x0000014000017945 */ /* 0x000fe20003800200 */
        /* <DEDUP_REMOVED lines=19> */
.L_x_247:
[----:B------:R-:W-:Y:S05]  /*29e0*/  BSYNC.RECONVERGENT B1 ;  /* 0x0000000000017941 */ /* 0x000fea0003800200 */
.L_x_246:
[----:B------:R-:W-:Y:S02]  /*29f0*/  IMAD.MOV.U32 R3, RZ, RZ, R2 ;  /* 0x000000ffff037224 */ /* 0x000fe400078e0002 */
[----:B------:R-:W-:Y:S02]  /*2a00*/  IMAD.MOV.U32 R9, RZ, RZ, R11 ;  /* 0x000000ffff097224 */ /* 0x000fe400078e000b */
[----:B------:R-:W-:Y:S01]  /*2a10*/  IMAD.MOV.U32 R8, RZ, RZ, R4 ;  /* 0x000000ffff087224 */ /* 0x000fe200078e0004 */
[----:B------:R-:W-:Y:S06]  /*2a20*/  @!P5 BRA `(.L_x_248) ;  /* 0x00000000005cd947 */ /* 0x000fec0003800000 */
[----:B------:R-:W0:Y:S01]  /*2a30*/  S2UR UR5, SR_CgaCtaId ;  /* 0x00000000000579c3 */ /* 0x000e220000008800 */
[----:B------:R-:W-:Y:S01]  /*2a40*/  UMOV UR4, 0x400 ;  /* 0x0000040000047882 */ /* 0x000fe20000000000 */
[----:B------:R-:W-:Y:S01]  /*2a50*/  BSSY.RECONVERGENT B1, `(.L_x_248) ;  /* 0x0000014000017945 */ /* 0x000fe20003800200 */
[----:B0-----:R-:W-:-:S09]  /*2a60*/  ULEA UR4, UR5, UR4, 0x18 ;  /* 0x0000000405047291 */ /* 0x001fd2000f8ec0ff */
[----:B----4-:R-:W0:Y:S04]  /*2a70*/  LDS R5, [UR4+0x28] ;  /* 0x00002804ff057984 */ /* 0x010e280008000800 */
        /* <DEDUP_REMOVED lines=17> */
.L_x_249:
[----:B------:R-:W-:Y:S05]  /*2b90*/  BSYNC.RECONVERGENT B1 ;  /* 0x0000000000017941 */ /* 0x000fea0003800200 */
.L_x_248:
[C---:B------:R-:W-:Y:S01]  /*2ba0*/  ISETP.GE.AND P1, PT, R10.reuse, 0xa1, PT ;  /* 0x000000a10a00780c */ /* 0x040fe20003f26270 */
[----:B------:R-:W-:Y:S01]  /*2bb0*/  IMAD.MOV.U32 R2, RZ, RZ, R3 ;  /* 0x000000ffff027224 */ /* 0x000fe200078e0003 */
[C---:B------:R-:W-:Y:S01]  /*2bc0*/  ISETP.GE.AND P5, PT, R10.reuse, 0xc1, PT ;  /* 0x000000c10a00780c */ /* 0x040fe20003fa6270 */
[----:B------:R-:W-:Y:S01]  /*2bd0*/  IMAD.MOV.U32 R7, RZ, RZ, R9 ;  /* 0x000000ffff077224 */ /* 0x000fe200078e0009 */
[----:B------:R-:W-:Y:S01]  /*2be0*/  ISETP.GE.AND P6, PT, R10, 0xe1, PT ;  /* 0x000000e10a00780c */ /* 0x000fe20003fc6270 */
[----:B------:R-:W-:Y:S01]  /*2bf0*/  IMAD.MOV.U32 R6, RZ, RZ, R8 ;  /* 0x000000ffff067224 */ /* 0x000fe200078e0008 */
[----:B------:R-:W-:Y:S11]  /*2c00*/  @!P4 BRA `(.L_x_250) ;  /* 0x00000000005cc947 */ /* 0x000ff60003800000 */
        /* <DEDUP_REMOVED lines=22> */
.L_x_251:
[----:B------:R-:W-:Y:S05]  /*2d70*/  BSYNC.RECONVERGENT B1 ;  /* 0x0000000000017941 */ /* 0x000fea0003800200 */
.L_x_250:
        /* <DEDUP_REMOVED lines=26> */
.L_x_253:
[----:B------:R-:W-:Y:S05]  /*2f20*/  BSYNC.RECONVERGENT B1 ;  /* 0x0000000000017941 */ /* 0x000fea0003800200 */
.L_x_252:
        /* <DEDUP_REMOVED lines=26> */
.L_x_255:
[----:B------:R-:W-:Y:S05]  /*30d0*/  BSYNC.RECONVERGENT B1 ;  /* 0x0000000000017941 */ /* 0x000fea0003800200 */
.L_x_254:
        /* <DEDUP_REMOVED lines=26> */
.L_x_257:
[----:B------:R-:W-:Y:S05]  /*3280*/  BSYNC.RECONVERGENT B1 ;  /* 0x0000000000017941 */ /* 0x000fea0003800200 */
.L_x_256:
[----:B------:R-:W-:Y:S02]  /*3290*/  IMAD.MOV.U32 R6, RZ, RZ, R3 ;  /* 0x000000ffff067224 */ /* 0x000fe400078e0003 */
[----:B------:R-:W-:Y:S02]  /*32a0*/  IMAD.MOV.U32 R7, RZ, RZ, R9 ;  /* 0x000000ffff077224 */ /* 0x000fe400078e0009 */
[----:B------:R-:W-:Y:S01]  /*32b0*/  IMAD.MOV.U32 R8, RZ, RZ, R4 ;  /* 0x000000ffff087224 */ /* 0x000fe200078e0004 */
[----:B------:R-:W-:Y:S06]  /*32c0*/  @!P6 BRA `(.L_x_221) ;  /* 0x0000002400ece947 */ /* 0x000fec0003800000 */
[----:B------:R-:W0:Y:S01]  /*32d0*/  S2UR UR5, SR_CgaCtaId ;  /* 0x00000000000579c3 */ /* 0x000e220000008800 */
[----:B------:R-:W-:Y:S02]  /*32e0*/  UMOV UR4, 0x400 ;  /* 0x0000040000047882 */ /* 0x000fe40000000000 */
        /* <DEDUP_REMOVED lines=21> */
.L_x_189:
[----:B------:R-:W0:Y:S01]  /*3440*/  S2R R11, SR_TID.X ;  /* 0x00000000000b7919 */ /* 0x000e220000002100 */
[----:B------:R-:W1:Y:S02]  /*3450*/  LDCU.128 UR12, c[0x0][0x380] ;  /* 0x00007000ff0c77ac */ /* 0x000e640008000c00 */
[----:B-1----:R-:W-:Y:S02]  /*3460*/  IMAD.U32 R12, RZ, RZ, UR12 ;  /* 0x0000000cff0c7e24 */ /* 0x002fe4000f8e00ff */
[----:B------:R-:W-:Y:S01]  /*3470*/  IMAD.U32 R13, RZ, RZ, UR13 ;  /* 0x0000000dff0d7e24 */ /* 0x000fe2000f8e00ff */
[----:B0-----:R-:W-:-:S05]  /*3480*/  IADD3 R3, P0, PT, R6, R11, RZ ;  /* 0x0000000b06037210 */ /* 0x001fca0007f1e0ff */
[----:B------:R-:W-:Y:S01]  /*3490*/  IMAD.X R4, RZ, RZ, RZ, P0 ;  /* 0x000000ffff047224 */ /* 0x000fe200000e06ff */
[----:B------:R-:W-:-:S04]  /*34a0*/  LEA R2, P0, R3, R12, 0x2 ;  /* 0x0000000c03027211 */ /* 0x000fc800078010ff */
[----:B------:R-:W-:-:S05]  /*34b0*/  LEA.HI.X R3, R3, R13, R4, 0x2, P0 ;  /* 0x0000000d03037211 */ /* 0x000fca00000f1404 */
[----:B------:R-:W2:Y:S04]  /*34c0*/  LDG.E R4, desc[UR10][R2.64] ;  /* 0x0000000a02047981 */ /* 0x000ea8000c1e1900 */
[----:B------:R-:W2:Y:S04]  /*34d0*/  LDG.E R5, desc[UR10][R2.64+0x400] ;  /* 0x0004000a02057981 */ /* 0x000ea8000c1e1900 */
[----:B------:R-:W3:Y:S04]  /*34e0*/  LDG.E R8, desc[UR10][R2.64+0x800] ;  /* 0x0008000a02087981 */ /* 0x000ee8000c1e1900 */
[----:B------:R-:W4:Y:S04]  /*34f0*/  LDG.E R9, desc[UR10][R2.64+0xc00] ;  /* 0x000c000a02097981 */ /* 0x000f28000c1e1900 */
[----:B------:R-:W5:Y:S01]  /*3500*/  LDG.E R10, desc[UR10][R2.64+0x1000] ;  /* 0x0010000a020a7981 */ /* 0x000f62000c1e1900 */
[----:B--2---:R-:W-:-:S02]  /*3510*/  VIMNMX R15, PT, PT, R4, R5, !PT ;  /* 0x00000005040f7248 */ /* 0x004fc40007fe0100 */
[----:B------:R-:W-:Y:S01]  /*3520*/  ISETP.GE.AND P0, PT, R4, R5, PT ;  /* 0x000000050400720c */ /* 0x000fe20003f06270 */
[----:B------:R-:W-:Y:S01]  /*3530*/  VIADD R4, R11, 0x200 ;  /* 0x000002000b047836 */ /* 0x000fe20000000000 */
[----:B---3--:R-:W-:Y:S02]  /*3540*/  VIMNMX R14, PT, PT, R8, R15, !PT ;  /* 0x0000000f080e7248 */ /* 0x008fe40007fe0100 */
[----:B------:R-:W-:Y:S01]  /*3550*/  ISETP.GE.AND P1, PT, R15, R8, PT ;  /* 0x000000080f00720c */ /* 0x000fe20003f26270 */
[----:B------:R-:W-:Y:S01]  /*3560*/  VIADD R8, R11, 0x100 ;  /* 0x000001000b087836 */ /* 0x000fe20000000000 */
[----:B----4-:R-:W-:Y:S01]  /*3570*/  ISETP.GE.AND P3, PT, R14, R9, PT ;  /* 0x000000090e00720c */ /* 0x010fe20003f66270 */
[----:B------:R-:W-:Y:S01]  /*3580*/  IMAD.U32 R15, RZ, RZ, UR15 ;  /* 0x0000000fff0f7e24 */ /* 0x000fe2000f8e00ff */
[----:B------:R-:W-:Y:S01]  /*3590*/  VIMNMX R17, PT, PT, R9, R14, !PT ;  /* 0x0000000e09117248 */ /* 0x000fe20007fe0100 */
[----:B------:R-:W-:Y:S01]  /*35a0*/  IMAD.U32 R14, RZ, RZ, UR14 ;  /* 0x0000000eff0e7e24 */ /* 0x000fe2000f8e00ff */
[----:B------:R-:W-:-:S02]  /*35b0*/  LOP3.LUT R9, R11, 0x400, RZ, 0xfc, !PT ;  /* 0x000004000b097812 */ /* 0x000fc400078efcff */
[----:B-----5:R-:W-:Y:S02]  /*35c0*/  ISETP.GE.AND P2, PT, R17, R10, PT ;  /* 0x0000000a1100720c */ /* 0x020fe40003f46270 */
[----:B------:R-:W-:-:S03]  /*35d0*/  IADD3 R2, P4, PT, R6, R14, RZ ;  /* 0x0000000e06027210 */ /* 0x000fc60007f9e0ff */
[----:B------:R-:W-:Y:S02]  /*35e0*/  @P1 SEL R4, R8, R11, !P0 ;  /* 0x0000000b08041207 */ /* 0x000fe40004000000 */
[----:B------:R-:W-:Y:S01]  /*35f0*/  ISETP.LE.U32.AND P1, PT, R7, UR6, PT ;  /* 0x0000000607007c0c */ /* 0x000fe2000bf23070 */
[----:B------:R-:W-:Y:S02]  /*3600*/  @!P3 VIADD R4, R11, 0x300 ;  /* 0x000003000b04b836 */ /* 0x000fe40000000000 */
[----:B------:R-:W-:Y:S01]  /*3610*/  IMAD.X R3, RZ, RZ, R15, P4 ;  /* 0x000000ffff037224 */ /* 0x000fe200020e060f */
[----:B------:R-:W-:Y:S02]  /*3620*/  ISETP.GE.U32.AND.EX P1, PT, RZ, R18, PT, P1 ;  /* 0x00000012ff00720c */ /* 0x000fe40003f26110 */
[----:B------:R-:W-:Y:S02]  /*3630*/  @P2 ISETP.GE.U32.AND P0, PT, R4, R9, PT ;  /* 0x000000090400220c */ /* 0x000fe40003f06070 */
[----:B------:R-:W-:-:S02]  /*3640*/  IADD3 R9, P3, PT, R9, R2, RZ ;  /* 0x0000000209097210 */ /* 0x000fc40007f7e0ff */
[----:B------:R-:W-:Y:S02]  /*3650*/  @P2 IADD3 R2, P4, PT, R4, R2, RZ ;  /* 0x0000000204022210 */ /* 0x000fe40007f9e0ff */
[----:B------:R-:W-:Y:S01]  /*3660*/  @P2 ISETP.GE.U32.AND.EX P0, PT, RZ, RZ, PT, P0 ;  /* 0x000000ffff00220c */ /* 0x000fe20003f06100 */
[--C-:B------:R-:W-:Y:S02]  /*3670*/  IMAD.X R8, RZ, RZ, R3.reuse, P3 ;  /* 0x000000ffff087224 */ /* 0x100fe400018e0603 */
[----:B------:R-:W-:Y:S01]  /*3680*/  @P2 IMAD.X R3, RZ, RZ, R3, P4 ;  /* 0x000000ffff032224 */ /* 0x000fe200020e0603 */
[----:B------:R-:W-:-:S04]  /*3690*/  @P2 ISETP.LT.OR P0, PT, R10, R17, !P0 ;  /* 0x000000110a00220c */ /* 0x000fc80004701670 */
[----:B------:R-:W-:Y:S02]  /*36a0*/  @P2 SEL R10, R17, R10, P0 ;  /* 0x0000000a110a2207 */ /* 0x000fe40000000000 */
[----:B------:R-:W-:Y:S02]  /*36b0*/  @P2 SEL R9, R2, R9, P0 ;  /* 0x0000000902092207 */ /* 0x000fe40000000000 */
[----:B------:R-:W-:Y:S01]  /*36c0*/  @P2 SEL R8, R3, R8, P0 ;  /* 0x0000000803082207 */ /* 0x000fe20000000000 */
[----:B------:R-:W-:Y:S06]  /*36d0*/  @P1 BRA `(.L_x_258) ;  /* 0x0000001000641947 */ /* 0x000fec0003800000 */
[----:B------:R-:W0:Y:S01]  /*36e0*/  LDCU.64 UR8, c[0x0][0x3e8] ;  /* 0x00007d00ff0877ac */ /* 0x000e220008000a00 */
[----:B------:R-:W-:Y:S01]  /*36f0*/  ISETP.NE.AND P0, PT, R11, RZ, PT ;  /* 0x000000ff0b00720c */ /* 0x000fe20003f05270 */
[----:B------:R-:W-:Y:S01]  /*3700*/  BSSY.RECONVERGENT B1, `(.L_x_259) ;  /* 0x0000012000017945 */ /* 0x000fe20003800200 */
[----:B------:R-:W-:Y:S01]  /*3710*/  UMOV UR4, 0x8 ;  /* 0x0000000800047882 */ /* 0x000fe20000000000 */
[----:B------:R-:W-:Y:S02]  /*3720*/  UMOV UR5, 0x0 ;  /* 0x0000000000057882 */ /* 0x000fe40000000000 */
[----:B0-----:R-:W-:-:S04]  /*3730*/  UIMAD.WIDE.U32 UR4, UR8, 0x1, UR4 ;  /* 0x00000001080478a5 */ /* 0x001fc8000f8e0004 */
[----:B------:R-:W-:Y:S02]  /*3740*/  UIADD3 UR7, UPT, UPT, UR5, UR9, URZ ;  /* 0x0000000905077290 */ /* 0x000fe4000fffe0ff */
[----:B------:R-:W-:Y:S02]  /*3750*/  IMAD.U32 R3, RZ, RZ, UR5 ;  /* 0x00000005ff037e24 */ /* 0x000fe4000f8e00ff */
[----:B------:R-:W-:Y:S02]  /*3760*/  IMAD.U32 R2, RZ, RZ, UR4 ;  /* 0x00000004ff027e24 */ /* 0x000fe4000f8e00ff */
[----:B------:R-:W-:Y:S01]  /*3770*/  IMAD.U32 R3, RZ, RZ, UR7 ;  /* 0x00000007ff037e24 */ /* 0x000fe2000f8e00ff */
[----:B------:R-:W-:Y:S06]  /*3780*/  @P0 BRA `(.L_x_260) ;  /* 0x0000000000240947 */ /* 0x000fec0003800000 */
[----:B------:R-:W-:Y:S02]  /*3790*/  IMAD.MOV.U32 R16, RZ, RZ, 0x500 ;  /* 0x00000500ff107424 */ /* 0x000fe400078e00ff */
[----:B------:R-:W-:-:S05]  /*37a0*/  IMAD.MOV.U32 R17, RZ, RZ, 0x0 ;  /* 0x00000000ff117424 */ /* 0x000fca00078e00ff */
[----:B------:R-:W2:Y:S01]  /*37b0*/  ATOMG.E.ADD.64.STRONG.GPU PT, R4, desc[UR10][R2.64], R16 ;  /* 0x80000010020479a8 */ /* 0x000ea200081ef50a */
[----:B------:R-:W0:Y:S01]  /*37c0*/  S2UR UR5, SR_CgaCtaId ;  /* 0x00000000000579c3 */ /* 0x000e220000008800 */
[----:B------:R-:W-:Y:S02]  /*37d0*/  UMOV UR4, 0x400 ;  /* 0x0000040000047882 */ /* 0x000fe40000000000 */
[----:B0-----:R-:W-:Y:S01]  /*37e0*/  ULEA UR4, UR5, UR4, 0x18 ;  /* 0x0000000405047291 */ /* 0x001fe2000f8ec0ff */
[----:B--2---:R-:W-:-:S05]  /*37f0*/  IADD3 R4, P0, PT, R4, UR6, RZ ;  /* 0x0000000604047c10 */ /* 0x004fca000ff1e0ff */
[----:B------:R-:W-:-:S05]  /*3800*/  IMAD.X R5, RZ, RZ, R5, P0 ;  /* 0x000000ffff057224 */ /* 0x000fca00000e0605 */
[----:B------:R0:W-:Y:S03]  /*3810*/  STS.64 [UR4+0x98], R4 ;  /* 0x00009804ff007988 */ /* 0x0001e60008000a04 */
.L_x_260:
[----:B------:R-:W-:Y:S05]  /*3820*/  BSYNC.RECONVERGENT B1 ;  /* 0x0000000000017941 */ /* 0x000fea0003800200 */
.L_x_259:
[----:B------:R-:W1:Y:S08]  /*3830*/  S2UR UR5, SR_CgaCtaId ;  /* 0x00000000000579c3 */ /* 0x000e700000008800 */
[----:B------:R-:W-:Y:S06]  /*3840*/  BAR.SYNC.DEFER_BLOCKING 0x0 ;  /* 0x0000000000007b1d */ /* 0x000fec0000010000 */
[----:B------:R-:W-:-:S02]  /*3850*/  UMOV UR4, 0x400 ;  /* 0x0000040000047882 */ /* 0x000fc40000000000 */
[----:B-1----:R-:W-:-:S06]  /*3860*/  ULEA UR4, UR5, UR4, 0x18 ;  /* 0x0000000405047291 */ /* 0x002fcc000f8ec0ff */
[----:B------:R-:W-:-:S05]  /*3870*/  IMAD.U32 R23, RZ, RZ, UR4 ;  /* 0x00000004ff177e24 */ /* 0x000fca000f8e00ff */
[----:B0-----:R-:W0:Y:S02]  /*3880*/  LDS.64 R4, [R23+0x98] ;  /* 0x0000980017047984 */ /* 0x001e240000000a00 */
[----:B0-----:R-:W-:-:S04]  /*3890*/  IADD3 R6, P1, PT, R4, 0x500, RZ ;  /* 0x0000050004067810 */ /* 0x001fc80007f3e0ff */
[----:B------:R-:W-:Y:S01]  /*38a0*/  ISETP.GT.U32.AND P0, PT, R6, R7, PT ;  /* 0x000000070600720c */ /* 0x000fe20003f04070 */
[----:B------:R-:W-:-:S05]  /*38b0*/  IMAD.X R17, RZ, RZ, R5, P1 ;  /* 0x000000ffff117224 */ /* 0x000fca00008e0605 */
[----:B------:R-:W-:-:S13]  /*38c0*/  ISETP.GT.AND.EX P0, PT, R17, R18, PT, P0 ;  /* 0x000000121100720c */ /* 0x000fda0003f04300 */
[----:B------:R-:W-:Y:S05]  /*38d0*/  @P0 BRA `(.L_x_261) ;  /* 0x0000000400700947 */ /* 0x000fea0003800000 */
[----:B------:R-:W-:Y:S01]  /*38e0*/  BSSY.RECONVERGENT B1, `(.L_x_261) ;  /* 0x000005b000017945 */ /* 0x000fe20003800200 */
[----:B------:R-:W-:Y:S01]  /*38f0*/  IMAD.MOV.U32 R16, RZ, RZ, R10 ;  /* 0x000000ffff107224 */ /* 0x000fe200078e000a */
[----:B------:R-:W0:Y:S01]  /*3900*/  LDCU.64 UR8, c[0x0][0x398] ;  /* 0x00007300ff0877ac */ /* 0x000e220008000a00 */
[----:B------:R-:W-:Y:S02]  /*3910*/  IMAD.MOV.U32 R19, RZ, RZ, R9 ;  /* 0x000000ffff137224 */ /* 0x000fe400078e0009 */
[----:B------:R-:W-:Y:S01]  /*3920*/  IMAD.MOV.U32 R6, RZ, RZ, R8 ;  /* 0x000000ffff067224 */ /* 0x000fe200078e0008 */
[----:B------:R-:W1:Y:S06]  /*3930*/  LDCU.128 UR12, c[0x0][0x380] ;  /* 0x00007000ff0c77ac */ /* 0x000e6c0008000c00 */
.L_x_264:
[----:B------:R-:W-:Y:S01]  /*3940*/  IADD3 R9, P0, PT, R11, R4, RZ ;  /* 0x000000040b097210 */ /* 0x000fe20007f1e0ff */
[----:B-1----:R-:W-:Y:S02]  /*3950*/  IMAD.U32 R12, RZ, RZ, UR12 ;  /* 0x0000000cff0c7e24 */ /* 0x002fe4000f8e00ff */
[----:B------:R-:W-:Y:S02]  /*3960*/  IMAD.U32 R13, RZ, RZ, UR13 ;  /* 0x0000000dff0d7e24 */ /* 0x000fe4000f8e00ff */
[----:B------:R-:W-:Y:S01]  /*3970*/  IMAD.X R8, RZ, RZ, R5, P0 ;  /* 0x000000ffff087224 */ /* 0x000fe200000e0605 */
[----:B------:R-:W-:-:S04]  /*3980*/  LEA R4, P0, R9, R12, 0x2 ;  /* 0x0000000c09047211 */ /* 0x000fc800078010ff */
[----:B------:R-:W-:-:S05]  /*3990*/  LEA.HI.X R5, R9, R13, R8, 0x2, P0 ;  /* 0x0000000d09057211 */ /* 0x000fca00000f1408 */
[----:B------:R-:W2:Y:S04]  /*39a0*/  LDG.E R7, desc[UR10][R4.64] ;  /* 0x0000000a04077981 */ /* 0x000ea8000c1e1900 */
[----:B------:R-:W3:Y:S04]  /*39b0*/  LDG.E R24, desc[UR10][R4.64+0x400] ;  /* 0x0004000a04187981 */ /* 0x000ee8000c1e1900 */
[----:B------:R-:W4:Y:S04]  /*39c0*/  LDG.E R18, desc[UR10][R4.64+0x800] ;  /* 0x0008000a04127981 */ /* 0x000f28000c1e1900 */
[----:B------:R-:W4:Y:S01]  /*39d0*/  LDG.E R17, desc[UR10][R4.64+0xc00] ;  /* 0x000c000a04117981 */ /* 0x000f22000c1e1900 */
[----:B------:R-:W-:-:S02]  /*39e0*/  IMAD.U32 R14, RZ, RZ, UR14 ;  /* 0x0000000eff0e7e24 */ /* 0x000fc4000f8e00ff */
[----:B------:R-:W-:Y:S01]  /*39f0*/  IMAD.U32 R15, RZ, RZ, UR15 ;  /* 0x0000000fff0f7e24 */ /* 0x000fe2000f8e00ff */
[----:B------:R1:W5:Y:S01]  /*3a00*/  LDG.E R10, desc[UR10][R4.64+0x1000] ;  /* 0x0010000a040a7981 */ /* 0x000362000c1e1900 */
[----:B------:R-:W-:Y:S01]  /*3a10*/  BSSY.RECONVERGENT B2, `(.L_x_262) ;  /* 0x000002c000027945 */ /* 0x000fe20003800200 */
[----:B------:R-:W-:Y:S01]  /*3a20*/  BAR.SYNC.DEFER_BLOCKING 0x0 ;  /* 0x0000000000007b1d */ /* 0x000fe20000010000 */
[----:B------:R-:W-:-:S04]  /*3a30*/  IADD3 R26, P0, PT, R9, R14, RZ ;  /* 0x0000000e091a7210 */ /* 0x000fc80007f1e0ff */
[----:B------:R-:W-:Y:S01]  /*3a40*/  IADD3 R20, P3, PT, R26, 0x100, RZ ;  /* 0x000001001a147810 */ /* 0x000fe20007f7e0ff */
[----:B------:R-:W-:Y:S01]  /*3a50*/  IMAD.X R27, R8, 0x1, R15, P0 ;  /* 0x00000001081b7824 */ /* 0x000fe200000e060f */
[C---:B------:R-:W-:Y:S02]  /*3a60*/  IADD3 R21, P4, PT, R26.reuse, 0x200, RZ ;  /* 0x000002001a157810 */ /* 0x040fe40007f9e0ff */
[----:B------:R-:W-:Y:S01]  /*3a70*/  IADD3 R9, P6, PT, R26, 0x400, RZ ;  /* 0x000004001a097810 */ /* 0x000fe20007fde0ff */
[--C-:B------:R-:W-:Y:S01]  /*3a80*/  IMAD.X R25, RZ, RZ, R27.reuse, P3 ;  /* 0x000000ffff197224 */ /* 0x100fe200018e061b */
[----:B------:R-:W-:Y:S01]  /*3a90*/  ISETP.NE.AND P3, PT, R11, RZ, PT ;  /* 0x000000ff0b00720c */ /* 0x000fe20003f65270 */
[--C-:B------:R-:W-:Y:S02]  /*3aa0*/  IMAD.X R22, RZ, RZ, R27.reuse, P4 ;  /* 0x000000ffff167224 */ /* 0x100fe400020e061b */
[----:B------:R-:W-:Y:S01]  /*3ab0*/  IMAD.X R8, RZ, RZ, R27, P6 ;  /* 0x000000ffff087224 */ /* 0x000fe200030e061b */
[----:B--2---:R-:W-:-:S13]  /*3ac0*/  ISETP.GE.AND P2, PT, R16, R7, PT ;  /* 0x000000071000720c */ /* 0x004fda0003f46270 */
[----:B------:R-:W-:-:S04]  /*3ad0*/  @P2 ISETP.GE.U32.AND P0, PT, R19, R26, PT ;  /* 0x0000001a1300220c */ /* 0x000fc80003f06070 */
[----:B------:R-:W-:-:S04]  /*3ae0*/  @P2 ISETP.GE.AND.EX P0, PT, R6, R27, PT, P0 ;  /* 0x0000001b0600220c */ /* 0x000fc80003f06300 */
[----:B------:R-:W-:-:S04]  /*3af0*/  @P2 ISETP.LT.OR P0, PT, R7, R16, !P0 ;  /* 0x000000100700220c */ /* 0x000fc80004701670 */
[----:B------:R-:W-:Y:S02]  /*3b00*/  @P2 SEL R7, R16, R7, P0 ;  /* 0x0000000710072207 */ /* 0x000fe40000000000 */
[----:B------:R-:W-:Y:S02]  /*3b10*/  IADD3 R16, P5, PT, R26, 0x300, RZ ;  /* 0x000003001a107810 */ /* 0x000fe40007fbe0ff */
[----:B---3--:R-:W-:Y:S02]  /*3b20*/  ISETP.GE.AND P1, PT, R7, R24, PT ;  /* 0x000000180700720c */ /* 0x008fe40003f26270 */
[----:B------:R-:W-:Y:S01]  /*3b30*/  @P2 SEL R26, R19, R26, P0 ;  /* 0x0000001a131a2207 */ /* 0x000fe20000000000 */
[----:B------:R-:W-:Y:S01]  /*3b40*/  IMAD.X R19, RZ, RZ, R27, P5 ;  /* 0x000000ffff137224 */ /* 0x000fe200028e061b */
[----:B------:R-:W-:-:S09]  /*3b50*/  @P2 SEL R27, R6, R27, P0 ;  /* 0x0000001b061b2207 */ /* 0x000fd20000000000 */
[----:B------:R-:W-:-:S04]  /*3b60*/  @P1 ISETP.GE.U32.AND P0, PT, R26, R20, PT ;  /* 0x000000141a00120c */ /* 0x000fc80003f06070 */
[----:B------:R-:W-:-:S04]  /*3b70*/  @P1 ISETP.GE.AND.EX P0, PT, R27, R25, PT, P0 ;  /* 0x000000191b00120c */ /* 0x000fc80003f06300 */
[----:B------:R-:W-:-:S04]  /*3b80*/  @P1 ISETP.LT.OR P0, PT, R24, R7, !P0 ;  /* 0x000000071800120c */ /* 0x000fc80004701670 */
[----:B------:R-:W-:Y:S02]  /*3b90*/  @P1 SEL R24, R7, R24, P0 ;  /* 0x0000001807181207 */ /* 0x000fe40000000000 */
[----:B------:R-:W-:Y:S02]  /*3ba0*/  @P1 SEL R20, R26, R20, P0 ;  /* 0x000000141a141207 */ /* 0x000fe40000000000 */
[----:B----4-:R-:W-:Y:S02]  /*3bb0*/  ISETP.GE.AND P2, PT, R24, R18, PT ;  /* 0x000000121800720c */ /* 0x010fe40003f46270 */
[----:B------:R-:W-:-:S11]  /*3bc0*/  @P1 SEL R25, R27, R25, P0 ;  /* 0x000000191b191207 */ /* 0x000fd60000000000 */
[----:B------:R-:W-:-:S04]  /*3bd0*/  @P2 ISETP.GE.U32.AND P0, PT, R20, R21, PT ;  /* 0x000000151400220c */ /* 0x000fc80003f06070 */
[----:B------:R-:W-:-:S04]  /*3be0*/  @P2 ISETP.GE.AND.EX P0, PT, R25, R22, PT, P0 ;  /* 0x000000161900220c */ /* 0x000fc80003f06300 */
[----:B------:R-:W-:-:S04]  /*3bf0*/  @P2 ISETP.LT.OR P0, PT, R18, R24, !P0 ;  /* 0x000000181200220c */ /* 0x000fc80004701670 */
[----:B------:R-:W-:-:S04]  /*3c00*/  @P2 SEL R18, R24, R18, P0 ;  /* 0x0000001218122207 */ /* 0x000fc80000000000 */
[----:B------:R-:W-:Y:S01]  /*3c10*/  ISETP.GE.AND P1, PT, R18, R17, PT ;  /* 0x000000111200720c */ /* 0x000fe20003f26270 */
[----:B-1----:R-:W-:-:S12]  /*3c20*/  @P3 BRA `(.L_x_263) ;  /* 0x0000000000283947 */ /* 0x002fd80003800000 */
[----:B------:R-:W-:Y:S02]  /*3c30*/  IMAD.MOV.U32 R4, RZ, RZ, 0x500 ;  /* 0x00000500ff047424 */ /* 0x000fe400078e00ff */
[----:B------:R-:W-:-:S06]  /*3c40*/  IMAD.MOV.U32 R5, RZ, RZ, 0x0 ;  /* 0x00000000ff057424 */ /* 0x000fcc00078e00ff */
[----:B------:R-:W2:Y:S01]  /*3c50*/  ATOMG.E.ADD.64.STRONG.GPU PT, R4, desc[UR10][R2.64], R4 ;  /* 0x80000004020479a8 */ /* 0x000ea200081ef50a */
[----:B------:R-:W1:Y:S01]  /*3c60*/  S2UR UR5, SR_CgaCtaId ;  /* 0x00000000000579c3 */ /* 0x000e620000008800 */
[----:B------:R-:W-:Y:S02]  /*3c70*/  UMOV UR4, 0x400 ;  /* 0x0000040000047882 */ /* 0x000fe40000000000 */
[----:B-1----:R-:W-:-:S06]  /*3c80*/  ULEA UR4, UR5, UR4, 0x18 ;  /* 0x0000000405047291 */ /* 0x002fcc000f8ec0ff */
[----:B------:R-:W-:Y:S01]  /*3c90*/  IMAD.U32 R23, RZ, RZ, UR4 ;  /* 0x00000004ff177e24 */ /* 0x000fe2000f8e00ff */
[----:B--2---:R-:W-:-:S05]  /*3ca0*/  IADD3 R6, P3, PT, R4, UR6, RZ ;  /* 0x0000000604067c10 */ /* 0x004fca000ff7e0ff */
[----:B------:R-:W-:-:S05]  /*3cb0*/  IMAD.X R7, RZ, RZ, R5, P3 ;  /* 0x000000ffff077224 */ /* 0x000fca00018e0605 */
[----:B------:R1:W-:Y:S03]  /*3cc0*/  STS.64 [R23+0x98], R6 ;  /* 0x0000980617007388 */ /* 0x0003e60000000a00 */
.L_x_263:
[----:B0-----:R-:W-:Y:S05]  /*3cd0*/  BSYNC.RECONVERGENT B2 ;  /* 0x0000000000027941 */ /* 0x001fea0003800200 */
.L_x_262:
[----:B------:R-:W-:Y:S01]  /*3ce0*/  BAR.SYNC.DEFER_BLOCKING 0x0 ;  /* 0x0000000000007b1d */ /* 0x000fe20000010000 */
[----:B------:R-:W-:Y:S01]  /*3cf0*/  @P2 SEL R21, R20, R21, P0 ;  /* 0x0000001514152207 */ /* 0x000fe20000000000 */
[----:B-1----:R-:W-:Y:S01]  /*3d00*/  IMAD.U32 R7, RZ, RZ, UR8 ;  /* 0x00000008ff077e24 */ /* 0x002fe2000f8e00ff */
[----:B------:R-:W-:Y:S02]  /*3d10*/  @P2 SEL R22, R25, R22, P0 ;  /* 0x0000001619162207 */ /* 0x000fe40000000000 */
[----:B------:R-:W-:-:S04]  /*3d20*/  @P1 ISETP.GE.U32.AND P0, PT, R21, R16, PT ;  /* 0x000000101500120c */ /* 0x000fc80003f06070 */
[----:B------:R-:W-:-:S04]  /*3d30*/  @P1 ISETP.GE.AND.EX P0, PT, R22, R19, PT, P0 ;  /* 0x000000131600120c */ /* 0x000fc80003f06300 */
[----:B------:R-:W-:-:S04]  /*3d40*/  @P1 ISETP.LT.OR P0, PT, R17, R18, !P0 ;  /* 0x000000121100120c */ /* 0x000fc80004701670 */
[----:B------:R-:W-:Y:S01]  /*3d50*/  @P1 SEL R17, R18, R17, P0 ;  /* 0x0000001112111207 */ /* 0x000fe20000000000 */
[----:B------:R-:W-:Y:S01]  /*3d60*/  IMAD.U32 R18, RZ, RZ, UR9 ;  /* 0x00000009ff127e24 */ /* 0x000fe2000f8e00ff */
[----:B------:R-:W-:Y:S02]  /*3d70*/  @P1 SEL R16, R21, R16, P0 ;  /* 0x0000001015101207 */ /* 0x000fe40000000000 */
[----:B-----5:R-:W-:Y:S02]  /*3d80*/  ISETP.GE.AND P2, PT, R17, R10, PT ;  /* 0x0000000a1100720c */ /* 0x020fe40003f46270 */
[----:B------:R-:W-:Y:S01]  /*3d90*/  @P1 SEL R19, R22, R19, P0 ;  /* 0x0000001316131207 */ /* 0x000fe20000000000 */
[----:B------:R-:W0:Y:S10]  /*3da0*/  LDS.64 R4, [R23+0x98] ;  /* 0x0000980017047984 */ /* 0x000e340000000a00 */
[----:B------:R-:W-:-:S04]  /*3db0*/  @P2 ISETP.GE.U32.AND P0, PT, R16, R9, PT ;  /* 0x000000091000220c */ /* 0x000fc80003f06070 */
[----:B------:R-:W-:-:S04]  /*3dc0*/  @P2 ISETP.GE.AND.EX P0, PT, R19, R8, PT, P0 ;  /* 0x000000081300220c */ /* 0x000fc80003f06300 */
[----:B------:R-:W-:-:S04]  /*3dd0*/  @P2 ISETP.LT.OR P0, PT, R10, R17, !P0 ;  /* 0x000000110a00220c */ /* 0x000fc80004701670 */
[----:B------:R-:W-:Y:S02]  /*3de0*/  @P2 SEL R10, R17, R10, P0 ;  /* 0x0000000a110a2207 */ /* 0x000fe40000000000 */
[----:B------:R-:W-:Y:S02]  /*3df0*/  @P2 SEL R9, R16, R9, P0 ;  /* 0x0000000910092207 */ /* 0x000fe40000000000 */
[----:B------:R-:W-:Y:S01]  /*3e00*/  @P2 SEL R8, R19, R8, P0 ;  /* 0x0000000813082207 */ /* 0x000fe20000000000 */
[----:B------:R-:W-:Y:S02]  /*3e10*/  IMAD.MOV.U32 R16, RZ, RZ, R10 ;  /* 0x000000ffff107224 */ /* 0x000fe400078e000a */
[----:B------:R-:W-:Y:S01]  /*3e20*/  IMAD.MOV.U32 R19, RZ, RZ, R9 ;  /* 0x000000ffff137224 */ /* 0x000fe200078e0009 */
[----:B0-----:R-:W-:-:S04]  /*3e30*/  IADD3 R6, P3, PT, R4, 0x500, RZ ;  /* 0x0000050004067810 */ /* 0x001fc80007f7e0ff */
[----:B------:R-:W-:Y:S01]  /*3e40*/  ISETP.GT.U32.AND P1, PT, R6, R7, PT ;  /* 0x000000070600720c */ /* 0x000fe20003f24070 */
[----:B------:R-:W-:Y:S02]  /*3e50*/  IMAD.X R21, RZ, RZ, R5, P3 ;  /* 0x000000ffff157224 */ /* 0x000fe400018e0605 */
[----:B------:R-:W-:-:S03]  /*3e60*/  IMAD.MOV.U32 R6, RZ, RZ, R8 ;  /* 0x000000ffff067224 */ /* 0x000fc600078e0008 */
[----:B------:R-:W-:-:S13]  /*3e70*/  ISETP.GT.AND.EX P0, PT, R21, R18, PT, P1 ;  /* 0x000000121500720c */ /* 0x000fda0003f04310 */
[----:B------:R-:W-:Y:S05]  /*3e80*/  @!P0 BRA `(.L_x_264) ;  /* 0xfffffff800ac8947 */ /* 0x000fea000383ffff */
[----:B------:R-:W-:Y:S05]  /*3e90*/  BSYNC.RECONVERGENT B1 ;  /* 0x0000000000017941 */ /* 0x000fea0003800200 */
.L_x_261:
[----:B------:R-:W-:Y:S01]  /*3ea0*/  ISETP.GE.U32.AND P0, PT, R4, R7, PT ;  /* 0x000000070400720c */ /* 0x000fe20003f06070 */
[----:B------:R-:W-:Y:S03]  /*3eb0*/  BSSY.RECONVERGENT B1, `(.L_x_258) ;  /* 0x000009b000017945 */ /* 0x000fe60003800200 */
[----:B------:R-:W-:-:S13]  /*3ec0*/  ISETP.GE.AND.EX P0, PT, R5, R18, PT, P0 ;  /* 0x000000120500720c */ /* 0x000fda0003f06300 */
[----:B------:R-:W-:Y:S05]  /*3ed0*/  @P0 BRA `(.L_x_265) ;  /* 0x0000000800600947 */ /* 0x000fea0003800000 */
[----:B------:R-:W-:-:S05]  /*3ee0*/  IMAD.IADD R16, R7, 0x1, -R4 ;  /* 0x0000000107107824 */ /* 0x000fca00078e0a04 */
[----:B------:R-:W-:-:S13]  /*3ef0*/  ISETP.GE.AND P0, PT, R11, R16, PT ;  /* 0x000000100b00720c */ /* 0x000fda0003f06270 */
[----:B------:R-:W-:Y:S05]  /*3f00*/  @P0 BRA `(.L_x_265) ;  /* 0x0000000800540947 */ /* 0x000fea0003800000 */
[----:B------:R-:W-:Y:S01]  /*3f10*/  LOP3.LUT R2, RZ, R11, RZ, 0x33, !PT ;  /* 0x0000000bff027212 */ /* 0x000fe200078e33ff */
[----:B------:R-:W-:Y:S01]  /*3f20*/  BSSY.RECONVERGENT B2, `(.L_x_266) ;  /* 0x000002f000027945 */ /* 0x000fe20003800200 */
[----:B------:R-:W-:Y:S02]  /*3f30*/  IMAD.MOV.U32 R17, RZ, RZ, R11 ;  /* 0x000000ffff117224 */ /* 0x000fe400078e000b */
[----:B------:R-:W-:-:S04]  /*3f40*/  IADD3 R7, PT, PT, -R4, R7, R2 ;  /* 0x0000000704077210 */ /* 0x000fc80007ffe102 */
[----:B------:R-:W-:-:S04]  /*3f50*/  LOP3.LUT R2, R7, 0x300, RZ, 0xc0, !PT ;  /* 0x0000030007027812 */ /* 0x000fc800078ec0ff */
[----:B------:R-:W-:-:S13]  /*3f60*/  ISETP.NE.AND P0, PT, R2, 0x300, PT ;  /* 0x000003000200780c */ /* 0x000fda0003f05270 */
[----:B------:R-:W-:Y:S05]  /*3f70*/  @!P0 BRA `(.L_x_267) ;  /* 0x0000000000a48947 */ /* 0x000fea0003800000 */
[----:B------:R-:W-:Y:S01]  /*3f80*/  IADD3 R3, P0, PT, R11, R4, RZ ;  /* 0x000000040b037210 */ /* 0x000fe20007f1e0ff */
[----:B------:R-:W-:Y:S01]  /*3f90*/  IMAD.MOV.U32 R17, RZ, RZ, R11 ;  /* 0x000000ffff117224 */ /* 0x000fe200078e000b */
[----:B------:R-:W-:Y:S02]  /*3fa0*/  LEA.HI R2, R7, 0x1, RZ, 0x18 ;  /* 0x0000000107027811 */ /* 0x000fe400078fc0ff */
[C---:B------:R-:W-:Y:S01]  /*3fb0*/  LEA R12, P1, R3.reuse, R12, 0x2 ;  /* 0x0000000c030c7211 */ /* 0x040fe200078210ff */
[----:B------:R-:W-:Y:S01]  /*3fc0*/  IMAD.X R6, RZ, RZ, R5, P0 ;  /* 0x000000ffff067224 */ /* 0x000fe200000e0605 */
[C---:B------:R-:W-:Y:S02]  /*3fd0*/  IADD3 R14, P0, PT, R3.reuse, R14, RZ ;  /* 0x0000000e030e7210 */ /* 0x040fe40007f1e0ff */
[----:B------:R-:W-:Y:S02]  /*3fe0*/  LOP3.LUT R2, R2, 0x3, RZ, 0xc0, !PT ;  /* 0x0000000302027812 */ /* 0x000fe400078ec0ff */
[----:B------:R-:W-:Y:S01]  /*3ff0*/  LEA.HI.X R3, R3, R13, R6, 0x2, P1 ;  /* 0x0000000d03037211 */ /* 0x000fe200008f1406 */
[----:B------:R-:W-:-:S02]  /*4000*/  IMAD.X R15, R6, 0x1, R15, P0 ;  /* 0x00000001060f7824 */ /* 0x000fc400000e060f */
[----:B------:R-:W-:-:S07]  /*4010*/  IMAD.MOV R6, RZ, RZ, -R2 ;  /* 0x000000ffff067224 */ /* 0x000fce00078e0a02 */
.L_x_270:
[----:B------:R-:W-:-:S06]  /*4020*/  IMAD.MOV.U32 R2, RZ, RZ, R12 ;  /* 0x000000ffff027224 */ /* 0x000fcc00078e000c */
[----:B------:R-:W2:Y:S01]  /*4030*/  LDG.E R2, desc[UR10][R2.64] ;  /* 0x0000000a02027981 */ /* 0x000ea2000c1e1900 */
[----:B------:R-:W-:Y:S01]  /*4040*/  VIADD R6, R6, 0x1 ;  /* 0x0000000106067836 */ /* 0x000fe20000000000 */
[----:B------:R-:W-:Y:S01]  /*4050*/  BSSY.RECONVERGENT B3, `(.L_x_268) ;  /* 0x0000016000037945 */ /* 0x000fe20003800200 */
[----:B------:R-:W-:Y:S01]  /*4060*/  IMAD.MOV.U32 R13, RZ, RZ, R9 ;  /* 0x000000ffff0d7224 */ /* 0x000fe200078e0009 */
[----:B------:R-:W-:Y:S01]  /*4070*/  IADD3 R12, P3, PT, R12, 0x400, RZ ;  /* 0x000004000c0c7810 */ /* 0x000fe20007f7e0ff */
[----:B------:R-:W-:Y:S01]  /*4080*/  IMAD.MOV.U32 R18, RZ, RZ, R8 ;  /* 0x000000ffff127224 */ /* 0x000fe200078e0008 */
[----:B------:R-:W-:Y:S01]  /*4090*/  ISETP.NE.AND P2, PT, R6, RZ, PT ;  /* 0x000000ff0600720c */ /* 0x000fe20003f45270 */
[----:B------:R-:W-:Y:S02]  /*40a0*/  IMAD.MOV.U32 R19, RZ, RZ, R10 ;  /* 0x000000ffff137224 */ /* 0x000fe400078e000a */
        /* <DEDUP_REMOVED lines=16> */
.L_x_269:
[----:B------:R-:W-:Y:S05]  /*41b0*/  BSYNC.RECONVERGENT B3 ;  /* 0x0000000000037941 */ /* 0x000fea0003800200 */
.L_x_268:
[----:B------:R-:W-:Y:S01]  /*41c0*/  IADD3 R14, P0, PT, R14, 0x100, RZ ;  /* 0x000001000e0e7810 */ /* 0x000fe20007f1e0ff */
[----:B------:R-:W-:Y:S02]  /*41d0*/  VIADD R17, R17, 0x100 ;  /* 0x0000010011117836 */ /* 0x000fe40000000000 */
[----:B------:R-:W-:Y:S02]  /*41e0*/  IMAD.X R3, RZ, RZ, R3, P3 ;  /* 0x000000ffff037224 */ /* 0x000fe400018e0603 */
[----:B------:R-:W-:Y:S01]  /*41f0*/  IMAD.X R15, RZ, RZ, R15, P0 ;  /* 0x000000ffff0f7224 */ /* 0x000fe200000e060f */
[----:B------:R-:W-:Y:S07]  /*4200*/  @P2 BRA `(.L_x_270) ;  /* 0xfffffffc00842947 */ /* 0x000fee000383ffff */
.L_x_267:
[----:B------:R-:W-:Y:S05]  /*4210*/  BSYNC.RECONVERGENT B2 ;  /* 0x0000000000027941 */ /* 0x000fea0003800200 */
.L_x_266:
[----:B------:R-:W-:-:S13]  /*4220*/  ISETP.GE.U32.AND P0, PT, R7, 0x300, PT ;  /* 0x000003000700780c */ /* 0x000fda0003f06070 */
[----:B------:R-:W-:Y:S05]  /*4230*/  @!P0 BRA `(.L_x_265) ;  /* 0x0000000400888947 */ /* 0x000fea0003800000 */
[----:B------:R-:W0:Y:S01]  /*4240*/  LDC.64 R6, c[0x0][0x380] ;  /* 0x0000e000ff067b82 */ /* 0x000e220000000a00 */
[----:B------:R-:W-:-:S07]  /*4250*/  VIADD R13, R17, 0x200 ;  /* 0x00000200110d7836 */ /* 0x000fce0000000000 */
[----:B------:R-:W1:Y:S02]  /*4260*/  LDC.64 R2, c[0x0][0x388] ;  /* 0x0000e200ff027b82 */ /* 0x000e640000000a00 */
.L_x_279:
[----:B------:R-:W-:-:S05]  /*4270*/  VIADD R15, R13, 0xfffffe00 ;  /* 0xfffffe000d0f7836 */ /* 0x000fca0000000000 */
[----:B------:R-:W-:-:S05]  /*4280*/  IADD3 R19, P0, PT, R15, R4, RZ ;  /* 0x000000040f137210 */ /* 0x000fca0007f1e0ff */
[----:B------:R-:W-:Y:S01]  /*4290*/  IMAD.X R20, RZ, RZ, R5, P0 ;  /* 0x000000ffff147224 */ /* 0x000fe200000e0605 */
[----:B0-----:R-:W-:-:S04]  /*42a0*/  LEA R14, P0, R19, R6, 0x2 ;  /* 0x00000006130e7211 */ /* 0x001fc800078010ff */
[----:B------:R-:W-:-:S05]  /*42b0*/  LEA.HI.X R15, R19, R7, R20, 0x2, P0 ;  /* 0x00000007130f7211 */ /* 0x000fca00000f1414 */
[----:B------:R-:W2:Y:S04]  /*42c0*/  LDG.E R25, desc[UR10][R14.64] ;  /* 0x0000000a0e197981 */ /* 0x000ea8000c1e1900 */
[----:B------:R0:W5:Y:S04]  /*42d0*/  LDG.E R18, desc[UR10][R14.64+0x400] ;  /* 0x0004000a0e127981 */ /* 0x000168000c1e1900 */
        /* <DEDUP_REMOVED lines=22> */
.L_x_272:
[----:B------:R-:W-:Y:S05]  /*4440*/  BSYNC.RECONVERGENT B2 ;  /* 0x0000000000027941 */ /* 0x000fea0003800200 */
.L_x_271:
[----:B-----5:R-:W-:Y:S01]  /*4450*/  ISETP.GE.AND P0, PT, R19, R18, PT ;  /* 0x000000121300720c */ /* 0x020fe20003f06270 */
[----:B------:R-:W-:Y:S01]  /*4460*/  BSSY.RECONVERGENT B2, `(.L_x_273) ;  /* 0x0000013000027945 */ /* 0x000fe20003800200 */
[----:B------:R-:W-:Y:S01]  /*4470*/  IADD3 R21, P1, P2, R4, R2, R21 ;  /* 0x0000000204157210 */ /* 0x000fe20007a3e015 */
[----:B------:R-:W-:Y:S02]  /*4480*/  VIADD R15, R13, 0x100 ;  /* 0x000001000d0f7836 */ /* 0x000fe40000000000 */
[----:B------:R-:W-:Y:S01]  /*4490*/  IMAD.MOV.U32 R9, RZ, RZ, R18 ;  /* 0x000000ffff097224 */ /* 0x000fe200078e0012 */
[----:B------:R-:W-:Y:S01]  /*44a0*/  IADD3.X R23, PT, PT, R5, R3, RZ, P1, P2 ;  /* 0x0000000305177210 */ /* 0x000fe20000fe44ff */
[----:B------:R-:W-:-:S04]  /*44b0*/  IMAD.MOV.U32 R8, RZ, RZ, R21 ;  /* 0x000000ffff087224 */ /* 0x000fc800078e0015 */
[----:B------:R-:W-:Y:S02]  /*44c0*/  IMAD.MOV.U32 R10, RZ, RZ, R23 ;  /* 0x000000ffff0a7224 */ /* 0x000fe400078e0017 */
        /* <DEDUP_REMOVED lines=12> */
.L_x_274:
[----:B------:R-:W-:Y:S05]  /*4590*/  BSYNC.RECONVERGENT B2 ;  /* 0x0000000000027941 */ /* 0x000fea0003800200 */
.L_x_273:
[----:B------:R-:W-:Y:S01]  /*45a0*/  ISETP.GE.AND P0, PT, R9, R12, PT ;  /* 0x0000000c0900720c */ /* 0x000fe20003f06270 */
[----:B------:R-:W-:Y:S01]  /*45b0*/  BSSY.RECONVERGENT B2, `(.L_x_275) ;  /* 0x0000013000027945 */ /* 0x000fe20003800200 */
[CC--:B------:R-:W-:Y:S01]  /*45c0*/  IADD3 R19, P1, P4, R4.reuse, R2.reuse, R13 ;  /* 0x0000000204137210 */ /* 0x0c0fe20007c3e00d */
[----:B------:R-:W-:Y:S01]  /*45d0*/  IMAD.MOV.U32 R14, RZ, RZ, R12 ;  /* 0x000000ffff0e7224 */ /* 0x000fe200078e000c */
[----:B------:R-:W-:Y:S02]  /*45e0*/  IADD3 R20, P2, P3, R4, R2, R15 ;  /* 0x0000000204147210 */ /* 0x000fe40007b5e00f */
        /* <DEDUP_REMOVED lines=15> */
.L_x_276:
[----:B------:R-:W-:Y:S05]  /*46e0*/  BSYNC.RECONVERGENT B2 ;  /* 0x0000000000027941 */ /* 0x000fea0003800200 */
.L_x_275:
        /* <DEDUP_REMOVED lines=18> */
.L_x_278:
[----:B------:R-:W-:Y:S05]  /*4810*/  BSYNC.RECONVERGENT B2 ;  /* 0x0000000000027941 */ /* 0x000fea0003800200 */
.L_x_277:
[C---:B------:R-:W-:Y:S02]  /*4820*/  VIADD R15, R13.reuse, 0x200 ;  /* 0x000002000d0f7836 */ /* 0x040fe40000000000 */
[----:B------:R-:W-:-:S03]  /*4830*/  VIADD R13, R13, 0x400 ;  /* 0x000004000d0d7836 */ /* 0x000fc60000000000 */
[----:B------:R-:W-:-:S13]  /*4840*/  ISETP.GE.AND P0, PT, R15, R16, PT ;  /* 0x000000100f00720c */ /* 0x000fda0003f06270 */
[----:B------:R-:W-:Y:S05]  /*4850*/  @!P0 BRA `(.L_x_279) ;  /* 0xfffffff800848947 */ /* 0x000fea000383ffff */
.L_x_265:
[----:B------:R-:W-:Y:S05]  /*4860*/  BSYNC.RECONVERGENT B1 ;  /* 0x0000000000017941 */ /* 0x000fea0003800200 */
.L_x_258:
        /* <DEDUP_REMOVED lines=31> */
.L_x_281:
[----:B------:R-:W-:Y:S05]  /*4a60*/  BSYNC.RECONVERGENT B1 ;  /* 0x0000000000017941 */ /* 0x000fea0003800200 */
.L_x_280:
        /* <DEDUP_REMOVED lines=24> */
.L_x_283:
[----:B------:R-:W-:Y:S05]  /*4bf0*/  BSYNC.RECONVERGENT B1 ;  /* 0x0000000000017941 */ /* 0x000fea0003800200 */
.L_x_282:
        /* <DEDUP_REMOVED lines=24> */
.L_x_285:
[----:B------:R-:W-:Y:S05]  /*4d80*/  BSYNC.RECONVERGENT B1 ;  /* 0x0000000000017941 */ /* 0x000fea0003800200 */
.L_x_284:
        /* <DEDUP_REMOVED lines=24> */
.L_x_287:
[----:B------:R-:W-:Y:S05]  /*4f10*/  BSYNC.RECONVERGENT B1 ;  /* 0x0000000000017941 */ /* 0x000fea0003800200 */
.L_x_286:
[----:B0-----:R0:W0:Y:S01]  /*4f20*/  SHFL.DOWN PT, R2, R3, 0x10, 0x1f ;  /* 0x0a001f0003027f89 */ /* 0x00102200000e0000 */
[----:B------:R-:W-:Y:S01]  /*4f30*/  BSSY.RECONVERGENT B1, `(.L_x_288) ;  /* 0x0000017000017945 */ /* 0x000fe20003800200 */
[----:B--2---:R-:W-:Y:S02]  /*4f40*/  IMAD.MOV.U32 R6, RZ, RZ, R3 ;  /* 0x000000ffff067224 */ /* 0x004fe400078e0003 */
[----:B------:R2:W0:Y:S01]  /*4f50*/  SHFL.DOWN PT, R9, R4, 0x10, 0x1f ;  /* 0x0a001f0004097f89 */ /* 0x00042200000e0000 */
[----:B------:R-:W-:Y:S02]  /*4f60*/  IMAD.MOV.U32 R7, RZ, RZ, R4 ;  /* 0x000000ffff077224 */ /* 0x000fe400078e0004 */
[----:B----4-:R-:W-:Y:S01]  /*4f70*/  IMAD.MOV.U32 R8, RZ, RZ, R5 ;  /* 0x000000ffff087224 */ /* 0x010fe200078e0005 */
        /* <DEDUP_REMOVED lines=18> */
.L_x_289:
[----:B------:R-:W-:Y:S05]  /*50a0*/  BSYNC.RECONVERGENT B1 ;  /* 0x0000000000017941 */ /* 0x000fea0003800200 */
.L_x_288:
        /* <DEDUP_REMOVED lines=12> */
.L_x_291:
[----:B------:R-:W-:Y:S05]  /*5170*/  BSYNC.RECONVERGENT B1 ;  /* 0x0000000000017941 */ /* 0x000fea0003800200 */
.L_x_290:
[----:B------:R-:W-:Y:S01]  /*5180*/  BAR.SYNC.DEFER_BLOCKING 0x0 ;  /* 0x0000000000007b1d */ /* 0x000fe20000010000 */
[----:B------:R-:W-:-:S13]  /*5190*/  ISETP.NE.AND P2, PT, R11, RZ, PT ;  /* 0x000000ff0b00720c */ /* 0x000fda0003f45270 */
[----:B------:R-:W-:Y:S05]  /*51a0*/  @P2 BRA `(.L_x_221) ;  /* 0x0000000800342947 */ /* 0x000fea0003800000 */
[----:B0---4-:R-:W0:Y:S01]  /*51b0*/  S2R R3, SR_CgaCtaId ;  /* 0x0000000000037919 */ /* 0x011e220000008800 */
[----:B------:R-:W-:Y:S01]  /*51c0*/  MOV R2, 0x400 ;  /* 0x0000040000027802 */ /* 0x000fe20000000f00 */
[----:B------:R-:W-:Y:S03]  /*51d0*/  BSSY.RECONVERGENT B1, `(.L_x_292) ;  /* 0x0000016000017945 */ /* 0x000fe60003800200 */
[----:B0-----:R-:W-:-:S05]  /*51e0*/  LEA R25, R3, R2, 0x18 ;  /* 0x0000000203197211 */ /* 0x001fca00078ec0ff */
[----:B------:R-:W0:Y:S04]  /*51f0*/  LDS R3, [R25+0x18] ;  /* 0x0000180019037984 */ /* 0x000e280000000800 */
[----:B--2---:R-:W2:Y:S04]  /*5200*/  LDS.64 R4, [R25+0x20] ;  /* 0x0000200019047984 */ /* 0x004ea80000000a00 */
        /* <DEDUP_REMOVED lines=18> */
.L_x_293:
[----:B------:R-:W-:Y:S05]  /*5330*/  BSYNC.RECONVERGENT B1 ;  /* 0x0000000000017941 */ /* 0x000fea0003800200 */
.L_x_292:
        /* <DEDUP_REMOVED lines=10> */
[----:B------:R0:W1:Y:S04]  /*53e0*/  LDS.64 R10, [R25+0x60] ;  /* 0x00006000190a7984 */ /* 0x0000680000000a00 */
[----:B---3--:R3:W1:Y:S04]  /*53f0*/  LDS.64 R12, [R25+0x70] ;  /* 0x00007000190c7984 */ /* 0x0086680000000a00 */
        /* <DEDUP_REMOVED lines=15> */
.L_x_295:
[----:B------:R-:W-:Y:S05]  /*54f0*/  BSYNC.RECONVERGENT B1 ;  /* 0x0000000000017941 */ /* 0x000fea0003800200 */
.L_x_294:
        /* <DEDUP_REMOVED lines=17> */
.L_x_297:
[----:B------:R-:W-:Y:S05]  /*5610*/  BSYNC.RECONVERGENT B1 ;  /* 0x0000000000017941 */ /* 0x000fea0003800200 */
.L_x_296:
        /* <DEDUP_REMOVED lines=17> */
.L_x_299:
[----:B------:R-:W-:Y:S05]  /*5730*/  BSYNC.RECONVERGENT B1 ;  /* 0x0000000000017941 */ /* 0x000fea0003800200 */
.L_x_298:
        /* <DEDUP_REMOVED lines=17> */
.L_x_301:
[----:B------:R-:W-:Y:S05]  /*5850*/  BSYNC.RECONVERGENT B1 ;  /* 0x0000000000017941 */ /* 0x000fea0003800200 */
.L_x_300:
        /* <DEDUP_REMOVED lines=17> */
.L_x_303:
[----:B------:R-:W-:Y:S05]  /*5970*/  BSYNC.RECONVERGENT B1 ;  /* 0x0000000000017941 */ /* 0x000fea0003800200 */
.L_x_302:
        /* <DEDUP_REMOVED lines=16> */
.L_x_221:
[----:B------:R-:W-:Y:S05]  /*5a80*/  BSYNC.RECONVERGENT B0 ;  /* 0x0000000000007941 */ /* 0x000fea0003800200 */
.L_x_188:
[----:B------:R-:W-:Y:S05]  /*5a90*/  @P2 EXIT ;  /* 0x000000000000294d */ /* 0x000fea0003800000 */
[----:B0-234-:R-:W0:Y:S01]  /*5aa0*/  LDC.64 R2, c[0x0][0x390] ;  /* 0x0000e400ff027b82 */ /* 0x01de220000000a00 */
[----:B------:R-:W-:Y:S02]  /*5ab0*/  IMAD.MOV.U32 R9, RZ, RZ, R8 ;  /* 0x000000ffff097224 */ /* 0x000fe400078e0008 */
[----:B------:R-:W-:Y:S02]  /*5ac0*/  IMAD.MOV.U32 R8, RZ, RZ, R7 ;  /* 0x000000ffff087224 */ /* 0x000fe400078e0007 */
[----:B0-----:R-:W-:-:S05]  /*5ad0*/  IMAD.WIDE.U32 R2, R0, 0x10, R2 ;  /* 0x0000001000027825 */ /* 0x001fca00078e0002 */
[----:B------:R-:W-:Y:S04]  /*5ae0*/  STG.E.64 desc[UR10][R2.64+0x8], R8 ;  /* 0x0000080802007986 */ /* 0x000fe8000c101b0a */
[----:B------:R-:W-:Y:S01]  /*5af0*/  STG.E desc[UR10][R2.64], R6 ;  /* 0x0000000602007986 */ /* 0x000fe2000c10190a */
[----:B------:R-:W-:Y:S05]  /*5b00*/  EXIT ;  /* 0x000000000000794d */ /* 0x000fea0003800000 */
.L_x_304:
        /* <DEDUP_REMOVED lines=15> */
.L_x_769:


//--------------------- .text._ZN6thrust24THRUST_300001_SM_1000_NS8cuda_cub4core6detail13_kernel_agentINS1_8__reduce11ReduceAgentINS0_12zip_iteratorIN4cuda3std3__45tupleIJNS0_6detail15normal_iteratorINS0_10device_ptrIiEEEENS0_17counting_iteratorIlNS0_11use_defaultESI_SI_EEEEEEEPNSB_IJilEEESM_lNS1_9__extrema9arg_max_fIilNSA_4lessIiEEEEEEJSL_SN_lSS_EEEvDpT0_ --------------------------
	.section	.text._ZN6thrust24THRUST_300001_SM_1000_NS8cuda_cub4core6detail13_kernel_agentINS1_8__reduce11ReduceAgentINS0_12zip_iteratorIN4cuda3std3__45tupleIJNS0_6detail15normal_iteratorINS0_10device_ptrIiEEEENS0_17counting_iteratorIlNS0_11use_defaultESI_SI_EEEEEEEPNSB_IJilEEESM_lNS1_9__extrema9arg_max_fIilNSA_4lessIiEEEEEEJSL_SN_lSS_EEEvDpT0_,"ax",@progbits
	.align	128
        .global         _ZN6thrust24THRUST_300001_SM_1000_NS8cuda_cub4core6detail13_kernel_agentINS1_8__reduce11ReduceAgentINS0_12zip_iteratorIN4cuda3std3__45tupleIJNS0_6detail15normal_iteratorINS0_10device_ptrIiEEEENS0_17counting_iteratorIlNS0_11use_defaultESI_SI_EEEEEEEPNSB_IJilEEESM_lNS1_9__extrema9arg_max_fIilNSA_4lessIiEEEEEEJSL_SN_lSS_EEEvDpT0_
        .type           _ZN6thrust24THRUST_300001_SM_1000_NS8cuda_cub4core6detail13_kernel_agentINS1_8__reduce11ReduceAgentINS0_12zip_iteratorIN4cuda3std3__45tupleIJNS0_6detail15normal_iteratorINS0_10device_ptrIiEEEENS0_17counting_iteratorIlNS0_11use_defaultESI_SI_EEEEEEEPNSB_IJilEEESM_lNS1_9__extrema9arg_max_fIilNSA_4lessIiEEEEEEJSL_SN_lSS_EEEvDpT0_,@function
        .size           _ZN6thrust24THRUST_300001_SM_1000_NS8cuda_cub4core6detail13_kernel_agentINS1_8__reduce11ReduceAgentINS0_12zip_iteratorIN4cuda3std3__45tupleIJNS0_6detail15normal_iteratorINS0_10device_ptrIiEEEENS0_17counting_iteratorIlNS0_11use_defaultESI_SI_EEEEEEEPNSB_IJilEEESM_lNS1_9__extrema9arg_max_fIilNSA_4lessIiEEEEEEJSL_SN_lSS_EEEvDpT0_,(.L_x_770 - _ZN6thrust24THRUST_300001_SM_1000_NS8cuda_cub4core6detail13_kernel_agentINS1_8__reduce11ReduceAgentINS0_12zip_iteratorIN4cuda3std3__45tupleIJNS0_6detail15normal_iteratorINS0_10device_ptrIiEEEENS0_17counting_iteratorIlNS0_11use_defaultESI_SI_EEEEEEEPNSB_IJilEEESM_lNS1_9__extrema9arg_max_fIilNSA_4lessIiEEEEEEJSL_SN_lSS_EEEvDpT0_)
        .other          _ZN6thrust24THRUST_300001_SM_1000_NS8cuda_cub4core6detail13_kernel_agentINS1_8__reduce11ReduceAgentINS0_12zip_iteratorIN4cuda3std3__45tupleIJNS0_6detail15normal_iteratorINS0_10device_ptrIiEEEENS0_17counting_iteratorIlNS0_11use_defaultESI_SI_EEEEEEEPNSB_IJilEEESM_lNS1_9__extrema9arg_max_fIilNSA_4lessIiEEEEEEJSL_SN_lSS_EEEvDpT0_,@"STO_CUDA_ENTRY STV_DEFAULT"
_ZN6thrust24THRUST_300001_SM_1000_NS8cuda_cub4core6detail13_kernel_agentINS1_8__reduce11ReduceAgentINS0_12zip_iteratorIN4cuda3std3__45tupleIJNS0_6detail15normal_iteratorINS0_10device_ptrIiEEEENS0_17counting_iteratorIlNS0_11use_defaultESI_SI_EEEEEEEPNSB_IJilEEESM_lNS1_9__extrema9arg_max_fIilNSA_4lessIiEEEEEEJSL_SN_lSS_EEEvDpT0_:
.text._ZN6thrust24THRUST_300001_SM_1000_NS8cuda_cub4core6detail13_kernel_agentINS1_8__reduce11ReduceAgentINS0_12zip_iteratorIN4cuda3std3__45tupleIJNS0_6detail15normal_iteratorINS0_10device_ptrIiEEEENS0_17counting_iteratorIlNS0_11use_defaultESI_SI_EEEEEEEPNSB_IJilEEESM_lNS1_9__extrema9arg_max_fIilNSA_4lessIiEEEEEEJSL_SN_lSS_EEEvDpT0_:
[----:B------:R-:W-:Y:S01]  /*0000*/  LDC R1, c[0x0][0x37c] ;  /* 0x0000df00ff017b82 */ /* 0x000fe20000000800 */
[----:B------:R-:W0:Y:S02]  /*0010*/  LDCU.64 UR4, c[0x0][0x398] ;  /* 0x00007300ff0477ac */ /* 0x000e240008000a00 */
[----:B0-----:R-:W-:-:S04]  /*0020*/  ISETP.NE.U32.AND P0, PT, RZ, UR4, PT ;  /* 0x00000004ff007c0c */ /* 0x001fc8000bf05070 */
[----:B------:R-:W-:-:S13]  /*0030*/  ISETP.NE.AND.EX P0, PT, RZ, UR5, PT, P0 ;  /* 0x00000005ff007c0c */ /* 0x000fda000bf05300 */
[----:B------:R-:W-:Y:S05]  /*0040*/  @!P0 EXIT ;  /* 0x000000000000894d */ /* 0x000fea0003800000 */
[----:B------:R-:W-:Y:S01]  /*0050*/  UISETP.GT.U32.AND UP0, UPT, UR4, 0x4ff, UPT ;  /* 0x000004ff0400788c */ /* 0x000fe2000bf04070 */
[----:B------:R-:W-:Y:S01]  /*0060*/  BSSY.RECONVERGENT B0, `(.L_x_305) ;  /* 0x0000558000007945 */ /* 0x000fe20003800200 */
[----:B------:R-:W0:Y:S02]  /*0070*/  LDCU.64 UR8, c[0x0][0x358] ;  /* 0x00006b00ff0877ac */ /* 0x000e240008000a00 */
[----:B------:R-:W-:-:S09]  /*0080*/  UISETP.GT.AND.EX UP0, UPT, UR5, URZ, UPT, UP0 ;  /* 0x000000ff0500728c */ /* 0x000fd2000bf04300 */
[----:B------:R-:W-:Y:S05]  /*0090*/  BRA.U UP0, `(.L_x_306) ;  /* 0x0000003100a87547 */ /* 0x000fea000b800000 */
[----:B------:R-:W1:Y:S01]  /*00a0*/  S2R R0, SR_TID.X ;  /* 0x0000000000007919 */ /* 0x000e620000002100 */
[----:B------:R-:W2:Y:S01]  /*00b0*/  LDCU UR5, c[0x0][0x398] ;  /* 0x00007300ff0577ac */ /* 0x000ea20008000800 */
[----:B------:R-:W-:Y:S01]  /*00c0*/  BSSY.RECONVERGENT B1, `(.L_x_307) ;  /* 0x000000d000017945 */ /* 0x000fe20003800200 */
[----:B------:R-:W-:Y:S01]  /*00d0*/  CS2R R6, SRZ ;  /* 0x0000000000067805 */ /* 0x000fe2000001ff00 */
[----:B------:R-:W-:Y:S01]  /*00e0*/  IMAD.MOV.U32 R8, RZ, RZ, RZ ;  /* 0x000000ffff087224 */ /* 0x000fe200078e00ff */
[----:B-1----:R-:W-:Y:S01]  /*00f0*/  ISETP.GE.AND P0, PT, R0, UR4, PT ;  /* 0x0000000400007c0c */ /* 0x002fe2000bf06270 */
[----:B------:R-:W-:-:S12]  /*0100*/  IMAD.MOV.U32 R9, RZ, RZ, R0 ;  /* 0x000000ffff097224 */ /* 0x000fd800078e0000 */
[----:B--2---:R-:W-:Y:S05]  /*0110*/  @P0 BRA `(.L_x_308) ;  /* 0x00000000001c0947 */ /* 0x004fea0003800000 */
[----:B------:R-:W1:Y:S01]  /*0120*/  LDC.64 R2, c[0x0][0x380] ;  /* 0x0000e000ff027b82 */ /* 0x000e620000000a00 */
[----:B------:R-:W2:Y:S01]  /*0130*/  LDCU.64 UR6, c[0x0][0x388] ;  /* 0x00007100ff0677ac */ /* 0x000ea20008000a00 */
[----:B-1----:R-:W-:-:S05]  /*0140*/  IMAD.WIDE.U32 R2, R0, 0x4, R2 ;  /* 0x0000000400027825 */ /* 0x002fca00078e0002 */
[----:B0-----:R1:W5:Y:S01]  /*0150*/  LDG.E R6, desc[UR8][R2.64] ;  /* 0x0000000802067981 */ /* 0x001362000c1e1900 */
[C---:B--2---:R-:W-:Y:S01]  /*0160*/  IADD3 R7, P0, PT, R0.reuse, UR6, RZ ;  /* 0x0000000600077c10 */ /* 0x044fe2000ff1e0ff */
[----:B------:R-:W-:-:S04]  /*0170*/  VIADD R9, R0, 0x100 ;  /* 0x0000010000097836 */ /* 0x000fc80000000000 */
[----:B------:R-:W-:-:S08]  /*0180*/  IMAD.X R8, RZ, RZ, UR7, P0 ;  /* 0x00000007ff087e24 */ /* 0x000fd000080e06ff */
.L_x_308:
[----:B0-----:R-:W-:Y:S05]  /*0190*/  BSYNC.RECONVERGENT B1 ;  /* 0x0000000000017941 */ /* 0x001fea0003800200 */
.L_x_307:
        /* <DEDUP_REMOVED lines=10> */
[----:B------:R-:W1:Y:S01]  /*0240*/  LDCU.64 UR6, c[0x0][0x388] ;  /* 0x00007100ff0677ac */ /* 0x000e620008000a00 */
[----:B------:R-:W-:-:S04]  /*0250*/  LEA.HI R4, R11, 0x1, RZ, 0x18 ;  /* 0x000000010b047811 */ /* 0x000fc800078fc0ff */
[----:B------:R-:W-:-:S05]  /*0260*/  LOP3.LUT R4, R4, 0x3, RZ, 0xc0, !PT ;  /* 0x0000000304047812 */ /* 0x000fca00078ec0ff */
[----:B------:R-:W-:Y:S01]  /*0270*/  IMAD.MOV R4, RZ, RZ, -R4 ;  /* 0x000000ffff047224 */ /* 0x000fe200078e0a04 */
[C---:B-1----:R-:W-:Y:S01]  /*0280*/  IADD3 R5, P0, PT, R9.reuse, UR6, RZ ;  /* 0x0000000609057c10 */ /* 0x042fe2000ff1e0ff */
[----:B0-----:R-:W-:-:S04]  /*0290*/  IMAD.WIDE.U32 R2, R9, 0x4, R2 ;  /* 0x0000000409027825 */ /* 0x001fc800078e0002 */
[----:B------:R-:W-:-:S08]  /*02a0*/  IMAD.X R10, RZ, RZ, UR7, P0 ;  /* 0x00000007ff0a7e24 */ /* 0x000fd000080e06ff */
.L_x_315:
[----:B------:R0:W2:Y:S01]  /*02b0*/  LDG.E R15, desc[UR8][R2.64] ;  /* 0x00000008020f7981 */ /* 0x0000a2000c1e1900 */
[----:B------:R-:W-:Y:S01]  /*02c0*/  VIADD R4, R4, 0x1 ;  /* 0x0000000104047836 */ /* 0x000fe20000000000 */
[----:B------:R-:W-:Y:S01]  /*02d0*/  BSSY.RECONVERGENT B3, `(.L_x_313) ;  /* 0x0000016000037945 */ /* 0x000fe20003800200 */
[----:B------:R-:W-:Y:S02]  /*02e0*/  IMAD.MOV.U32 R14, RZ, RZ, R7 ;  /* 0x000000ffff0e7224 */ /* 0x000fe400078e0007 */
[----:B------:R-:W-:Y:S01]  /*02f0*/  IMAD.MOV.U32 R13, RZ, RZ, R8 ;  /* 0x000000ffff0d7224 */ /* 0x000fe200078e0008 */
[----:B------:R-:W-:Y:S01]  /*0300*/  ISETP.NE.AND P2, PT, R4, RZ, PT ;  /* 0x000000ff0400720c */ /* 0x000fe20003f45270 */
[----:B-----5:R-:W-:Y:S02]  /*0310*/  IMAD.MOV.U32 R12, RZ, RZ, R6 ;  /* 0x000000ffff0c7224 */ /* 0x020fe400078e0006 */
[----:B------:R-:W-:Y:S01]  /*0320*/  IMAD.MOV.U32 R7, RZ, RZ, R5 ;  /* 0x000000ffff077224 */ /* 0x000fe200078e0005 */
[----:B0-----:R-:W-:Y:S01]  /*0330*/  IADD3 R2, P3, PT, R2, 0x400, RZ ;  /* 0x0000040002027810 */ /* 0x001fe20007f7e0ff */
        /* <DEDUP_REMOVED lines=15> */
.L_x_314:
[----:B------:R-:W-:Y:S05]  /*0430*/  BSYNC.RECONVERGENT B3 ;  /* 0x0000000000037941 */ /* 0x000fea0003800200 */
.L_x_313:
[----:B------:R-:W-:Y:S01]  /*0440*/  IADD3 R5, P0, PT, R5, 0x100, RZ ;  /* 0x0000010005057810 */ /* 0x000fe20007f1e0ff */
[----:B------:R-:W-:Y:S02]  /*0450*/  VIADD R9, R9, 0x100 ;  /* 0x0000010009097836 */ /* 0x000fe40000000000 */
[----:B------:R-:W-:Y:S02]  /*0460*/  IMAD.X R3, RZ, RZ, R3, P3 ;  /* 0x000000ffff037224 */ /* 0x000fe400018e0603 */
[----:B------:R-:W-:Y:S01]  /*0470*/  IMAD.X R10, RZ, RZ, R10, P0 ;  /* 0x000000ffff0a7224 */ /* 0x000fe200000e060a */
[----:B------:R-:W-:Y:S07]  /*0480*/  @P2 BRA `(.L_x_315) ;  /* 0xfffffffc00882947 */ /* 0x000fee000383ffff */
.L_x_312:
[----:B------:R-:W-:Y:S05]  /*0490*/  BSYNC.RECONVERGENT B2 ;  /* 0x0000000000027941 */ /* 0x000fea0003800200 */
.L_x_311:
[----:B------:R-:W-:-:S13]  /*04a0*/  ISETP.GE.U32.AND P0, PT, R11, 0x300, PT ;  /* 0x000003000b00780c */ /* 0x000fda0003f06070 */
[----:B------:R-:W-:Y:S05]  /*04b0*/  @!P0 BRA `(.L_x_310) ;  /* 0x00000004007c8947 */ /* 0x000fea0003800000 */
[----:B------:R-:W0:Y:S01]  /*04c0*/  LDC.64 R4, c[0x0][0x380] ;  /* 0x0000e000ff047b82 */ /* 0x000e220000000a00 */
[----:B------:R-:W-:-:S07]  /*04d0*/  VIADD R10, R9, 0x200 ;  /* 0x00000200090a7836 */ /* 0x000fce0000000000 */
[----:B------:R-:W1:Y:S02]  /*04e0*/  LDC.64 R2, c[0x0][0x388] ;  /* 0x0000e200ff027b82 */ /* 0x000e640000000a00 */
.L_x_324:
[----:B------:R-:W-:-:S04]  /*04f0*/  VIADD R15, R10, 0xfffffe00 ;  /* 0xfffffe000a0f7836 */ /* 0x000fc80000000000 */
[----:B0-----:R-:W-:-:S05]  /*0500*/  IMAD.WIDE R12, R15, 0x4, R4 ;  /* 0x000000040f0c7825 */ /* 0x001fca00078e0204 */
[----:B------:R-:W2:Y:S04]  /*0510*/  LDG.E R21, desc[UR8][R12.64] ;  /* 0x000000080c157981 */ /* 0x000ea8000c1e1900 */
[----:B-----5:R0:W5:Y:S04]  /*0520*/  LDG.E R23, desc[UR8][R12.64+0x400] ;  /* 0x000400080c177981 */ /* 0x020168000c1e1900 */
[----:B------:R0:W5:Y:S04]  /*0530*/  LDG.E R9, desc[UR8][R12.64+0x800] ;  /* 0x000800080c097981 */ /* 0x000168000c1e1900 */
[----:B------:R0:W5:Y:S01]  /*0540*/  LDG.E R11, desc[UR8][R12.64+0xc00] ;  /* 0x000c00080c0b7981 */ /* 0x000162000c1e1900 */
[C---:B-1----:R-:W-:Y:S01]  /*0550*/  IADD3 R18, P1, PT, R15.reuse, R2, RZ ;  /* 0x000000020f127210 */ /* 0x042fe20007f3e0ff */
[----:B------:R-:W-:Y:S03]  /*0560*/  BSSY.RECONVERGENT B2, `(.L_x_316) ;  /* 0x0000013000027945 */ /* 0x000fe60003800200 */
[----:B------:R-:W-:Y:S01]  /*0570*/  LEA.HI.X.SX32 R19, R15, R3, 0x1, P1 ;  /* 0x000000030f137211 */ /* 0x000fe200008f0eff */
[----:B------:R-:W-:-:S02]  /*0580*/  VIADD R15, R10, 0xffffff00 ;  /* 0xffffff000a0f7836 */ /* 0x000fc40000000000 */
        /* <DEDUP_REMOVED lines=16> */
.L_x_317:
[----:B------:R-:W-:Y:S05]  /*0690*/  BSYNC.RECONVERGENT B2 ;  /* 0x0000000000027941 */ /* 0x000fea0003800200 */
.L_x_316:
[----:B-----5:R-:W-:Y:S01]  /*06a0*/  ISETP.GE.AND P0, PT, R14, R23, PT ;  /* 0x000000170e00720c */ /* 0x020fe20003f06270 */
[----:B------:R-:W-:Y:S01]  /*06b0*/  BSSY.RECONVERGENT B2, `(.L_x_318) ;  /* 0x0000013000027945 */ /* 0x000fe20003800200 */
[C---:B------:R-:W-:Y:S01]  /*06c0*/  IADD3 R13, P1, PT, R15.reuse, R2, RZ ;  /* 0x000000020f0d7210 */ /* 0x040fe20007f3e0ff */
[----:B------:R-:W-:Y:S02]  /*06d0*/  VIADD R7, R10, 0x100 ;  /* 0x000001000a077836 */ /* 0x000fe40000000000 */
[----:B------:R-:W-:Y:S01]  /*06e0*/  IMAD.MOV.U32 R6, RZ, RZ, R23 ;  /* 0x000000ffff067224 */ /* 0x000fe200078e0017 */
[----:B------:R-:W-:Y:S01]  /*06f0*/  LEA.HI.X.SX32 R12, R15, R3, 0x1, P1 ;  /* 0x000000030f0c7211 */ /* 0x000fe200008f0eff */
        /* <DEDUP_REMOVED lines=14> */
.L_x_319:
[----:B------:R-:W-:Y:S05]  /*07e0*/  BSYNC.RECONVERGENT B2 ;  /* 0x0000000000027941 */ /* 0x000fea0003800200 */
.L_x_318:
[----:B------:R-:W-:Y:S01]  /*07f0*/  ISETP.GE.AND P0, PT, R6, R9, PT ;  /* 0x000000090600720c */ /* 0x000fe20003f06270 */
[----:B------:R-:W-:Y:S01]  /*0800*/  BSSY.RECONVERGENT B2, `(.L_x_320) ;  /* 0x0000013000027945 */ /* 0x000fe20003800200 */
[CC--:B------:R-:W-:Y:S01]  /*0810*/  IADD3 R17, P1, PT, R10.reuse, R2.reuse, RZ ;  /* 0x000000020a117210 */ /* 0x0c0fe20007f3e0ff */
[----:B------:R-:W-:Y:S01]  /*0820*/  IMAD.MOV.U32 R12, RZ, RZ, R9 ;  /* 0x000000ffff0c7224 */ /* 0x000fe200078e0009 */
[----:B------:R-:W-:Y:S02]  /*0830*/  IADD3 R18, P2, PT, R7, R2, RZ ;  /* 0x0000000207127210 */ /* 0x000fe40007f5e0ff */
        /* <DEDUP_REMOVED lines=15> */
.L_x_321:
[----:B------:R-:W-:Y:S05]  /*0930*/  BSYNC.RECONVERGENT B2 ;  /* 0x0000000000027941 */ /* 0x000fea0003800200 */
.L_x_320:
[----:B------:R-:W-:Y:S01]  /*0940*/  ISETP.GE.AND P0, PT, R12, R11, PT ;  /* 0x0000000b0c00720c */ /* 0x000fe20003f06270 */
[----:B------:R-:W-:Y:S01]  /*0950*/  BSSY.RECONVERGENT B2, `(.L_x_322) ;  /* 0x0000011000027945 */ /* 0x000fe20003800200 */
[----:B------:R-:W-:Y:S01]  /*0960*/  LEA.HI.X.SX32 R9, R7, R3, 0x1, P2 ;  /* 0x0000000307097211 */ /* 0x000fe200010f0eff */
        /* <DEDUP_REMOVED lines=15> */
.L_x_323:
[----:B------:R-:W-:Y:S05]  /*0a60*/  BSYNC.RECONVERGENT B2 ;  /* 0x0000000000027941 */ /* 0x000fea0003800200 */
.L_x_322:
[C---:B------:R-:W-:Y:S02]  /*0a70*/  VIADD R9, R10.reuse, 0x200 ;  /* 0x000002000a097836 */ /* 0x040fe40000000000 */
[----:B------:R-:W-:-:S03]  /*0a80*/  VIADD R10, R10, 0x400 ;  /* 0x000004000a0a7836 */ /* 0x000fc60000000000 */
[----:B------:R-:W-:-:S13]  /*0a90*/  ISETP.GE.AND P0, PT, R9, UR5, PT ;  /* 0x0000000509007c0c */ /* 0x000fda000bf06270 */
[----:B------:R-:W-:Y:S05]  /*0aa0*/  @!P0 BRA `(.L_x_324) ;  /* 0xfffffff800908947 */ /* 0x000fea000383ffff */
.L_x_310:
[----:B------:R-:W-:Y:S05]  /*0ab0*/  BSYNC.RECONVERGENT B1 ;  /* 0x0000000000017941 */ /* 0x000fea0003800200 */
.L_x_309:
[----:B------:R-:W0:Y:S02]  /*0ac0*/  LDCU UR6, c[0x0][0x398] ;  /* 0x00007300ff0677ac */ /* 0x000e240008000800 */
[----:B0-----:R-:W-:-:S09]  /*0ad0*/  UISETP.GE.AND UP0, UPT, UR6, 0x100, UPT ;  /* 0x000001000600788c */ /* 0x001fd2000bf06270 */
[----:B------:R-:W-:Y:S05]  /*0ae0*/  BRA.U !UP0, `(.L_x_325) ;  /* 0x00000011088c7547 */ /* 0x000fea000b800000 */
[----:B------:R-:W0:Y:S01]  /*0af0*/  S2R R11, SR_LANEID ;  /* 0x00000000000b7919 */ /* 0x000e220000000000 */
[----:B------:R-:W-:Y:S01]  /*0b00*/  BSSY.RECONVERGENT B1, `(.L_x_326) ;  /* 0x000001b000017945 */ /* 0x000fe20003800200 */
[----:B------:R-:W-:Y:S01]  /*0b10*/  IMAD.MOV.U32 R9, RZ, RZ, R7 ;  /* 0x000000ffff097224 */ /* 0x000fe200078e0007 */
[----:B-1---5:R1:W2:Y:S01]  /*0b20*/  SHFL.DOWN PT, R3, R6, 0x1, 0x1f ;  /* 0x08201f0006037f89 */ /* 0x0222a200000e0000 */
        /* <DEDUP_REMOVED lines=24> */
.L_x_327:
[----:B------:R-:W-:Y:S05]  /*0cb0*/  BSYNC.RECONVERGENT B1 ;  /* 0x0000000000017941 */ /* 0x000fea0003800200 */
.L_x_326:
[C---:B------:R-:W-:Y:S01]  /*0cc0*/  ISETP.GT.AND P5, PT, R11.reuse, 0x17, PT ;  /* 0x000000170b00780c */ /* 0x040fe20003fa4270 */
[----:B------:R0:W1:Y:S01]  /*0cd0*/  SHFL.DOWN PT, R7, R2, 0x2, 0x1f ;  /* 0x08401f0002077f89 */ /* 0x00006200000e0000 */
[C---:B------:R-:W-:Y:S01]  /*0ce0*/  ISETP.GT.AND P4, PT, R11.reuse, 0xf, PT ;  /* 0x0000000f0b00780c */ /* 0x040fe20003f84270 */
[----:B------:R-:W-:Y:S01]  /*0cf0*/  BSSY.RECONVERGENT B1, `(.L_x_328) ;  /* 0x0000018000017945 */ /* 0x000fe20003800200 */
[----:B------:R-:W-:Y:S01]  /*0d00*/  ISETP.NE.AND P2, PT, R11, RZ, PT ;  /* 0x000000ff0b00720c */ /* 0x000fe20003f45270 */
[----:B------:R0:W2:Y:S01]  /*0d10*/  SHFL.DOWN PT, R6, R9, 0x2, 0x1f ;  /* 0x08401f0009067f89 */ /* 0x0000a200000e0000 */
[----:B------:R-:W-:Y:S02]  /*0d20*/  IMAD.MOV.U32 R4, RZ, RZ, R9 ;  /* 0x000000ffff047224 */ /* 0x000fe400078e0009 */
[----:B------:R-:W-:Y:S01]  /*0d30*/  IMAD.MOV.U32 R5, RZ, RZ, R10 ;  /* 0x000000ffff057224 */ /* 0x000fe200078e000a */
[----:B------:R0:W3:Y:S01]  /*0d40*/  SHFL.DOWN PT, R11, R10, 0x2, 0x1f ;  /* 0x08401f000a0b7f89 */ /* 0x0000e200000e0000 */
[----:B------:R-:W-:Y:S01]  /*0d50*/  IMAD.MOV.U32 R3, RZ, RZ, R2 ;  /* 0x000000ffff037224 */ /* 0x000fe200078e0002 */
[----:B------:R-:W-:Y:S06]  /*0d60*/  @P1 BRA `(.L_x_329) ;  /* 0x0000000000401947 */ /* 0x000fec0003800000 */
        /* <DEDUP_REMOVED lines=16> */
.L_x_329:
[----:B------:R-:W-:Y:S05]  /*0e70*/  BSYNC.RECONVERGENT B1 ;  /* 0x0000000000017941 */ /* 0x000fea0003800200 */
.L_x_328:
[----:B------:R4:W3:Y:S01]  /*0e80*/  SHFL.DOWN PT, R8, R3, 0x4, 0x1f ;  /* 0x08801f0003087f89 */ /* 0x0008e200000e0000 */
[----:B------:R-:W-:Y:S01]  /*0e90*/  BSSY.RECONVERGENT B1, `(.L_x_330) ;  /* 0x0000017000017945 */ /* 0x000fe20003800200 */
[----:B--2---:R-:W-:Y:S02]  /*0ea0*/  IMAD.MOV.U32 R6, RZ, RZ, R4 ;  /* 0x000000ffff067224 */ /* 0x004fe400078e0004 */
[----:B0-----:R4:W0:Y:S01]  /*0eb0*/  SHFL.DOWN PT, R9, R4, 0x4, 0x1f ;  /* 0x08801f0004097f89 */ /* 0x00182200000e0000 */
[----:B-1----:R-:W-:Y:S02]  /*0ec0*/  IMAD.MOV.U32 R7, RZ, RZ, R5 ;  /* 0x000000ffff077224 */ /* 0x002fe400078e0005 */
[----:B------:R-:W-:Y:S01]  /*0ed0*/  IMAD.MOV.U32 R2, RZ, RZ, R3 ;  /* 0x000000ffff027224 */ /* 0x000fe200078e0003 */
[----:B------:R4:W1:Y:S01]  /*0ee0*/  SHFL.DOWN PT, R10, R5, 0x4, 0x1f ;  /* 0x08801f00050a7f89 */ /* 0x00086200000e0000 */
[----:B------:R-:W-:Y:S05]  /*0ef0*/  @P3 BRA `(.L_x_331) ;  /* 0x0000000000403947 */ /* 0x000fea0003800000 */
[----:B---3--:R-:W-:Y:S01]  /*0f00*/  ISETP.GE.AND P0, PT, R3, R8, PT ;  /* 0x000000080300720c */ /* 0x008fe20003f06270 */
        /* <DEDUP_REMOVED lines=15> */
.L_x_331:
[----:B------:R-:W-:Y:S05]  /*1000*/  BSYNC.RECONVERGENT B1 ;  /* 0x0000000000017941 */ /* 0x000fea0003800200 */
.L_x_330:
[----:B0-----:R0:W2:Y:S01]  /*1010*/  SHFL.DOWN PT, R9, R2, 0x8, 0x1f ;  /* 0x09001f0002097f89 */ /* 0x0010a200000e0000 */
[----:B------:R-:W-:Y:S01]  /*1020*/  BSSY.RECONVERGENT B1, `(.L_x_332) ;  /* 0x0000017000017945 */ /* 0x000fe20003800200 */
[----:B----4-:R-:W-:Y:S02]  /*1030*/  IMAD.MOV.U32 R4, RZ, RZ, R6 ;  /* 0x000000ffff047224 */ /* 0x010fe400078e0006 */
[----:B---3--:R0:W3:Y:S01]  /*1040*/  SHFL.DOWN PT, R11, R6, 0x8, 0x1f ;  /* 0x09001f00060b7f89 */ /* 0x0080e200000e0000 */
[----:B------:R-:W-:Y:S02]  /*1050*/  IMAD.MOV.U32 R5, RZ, RZ, R7 ;  /* 0x000000ffff057224 */ /* 0x000fe400078e0007 */
[----:B------:R-:W-:Y:S01]  /*1060*/  IMAD.MOV.U32 R3, RZ, RZ, R2 ;  /* 0x000000ffff037224 */ /* 0x000fe200078e0002 */
[----:B------:R0:W4:Y:S01]  /*1070*/  SHFL.DOWN PT, R8, R7, 0x8, 0x1f ;  /* 0x09001f0007087f89 */ /* 0x00012200000e0000 */
[----:B------:R-:W-:Y:S05]  /*1080*/  @P5 BRA `(.L_x_333) ;  /* 0x0000000000405947 */ /* 0x000fea0003800000 */
[----:B--2---:R-:W-:Y:S01]  /*1090*/  ISETP.GE.AND P0, PT, R2, R9, PT ;  /* 0x000000090200720c */ /* 0x004fe20003f06270 */
        /* <DEDUP_REMOVED lines=15> */
.L_x_333:
[----:B------:R-:W-:Y:S05]  /*1190*/  BSYNC.RECONVERGENT B1 ;  /* 0x0000000000017941 */ /* 0x000fea0003800200 */
.L_x_332:
[----:B0-----:R0:W0:Y:S01]  /*11a0*/  SHFL.DOWN PT, R2, R3, 0x10, 0x1f ;  /* 0x0a001f0003027f89 */ /* 0x00102200000e0000 */
[----:B------:R-:W-:Y:S01]  /*11b0*/  BSSY.RECONVERGENT B1, `(.L_x_334) ;  /* 0x0000017000017945 */ /* 0x000fe20003800200 */
[----:B------:R-:W-:Y:S02]  /*11c0*/  IMAD.MOV.U32 R7, RZ, RZ, R4 ;  /* 0x000000ffff077224 */ /* 0x000fe400078e0004 */
[----:B--2---:R2:W0:Y:S01]  /*11d0*/  SHFL.DOWN PT, R9, R4, 0x10, 0x1f ;  /* 0x0a001f0004097f89 */ /* 0x00442200000e0000 */
[----:B------:R-:W-:Y:S02]  /*11e0*/  IMAD.MOV.U32 R6, RZ, RZ, R5 ;  /* 0x000000ffff067224 */ /* 0x000fe400078e0005 */
[----:B----4-:R-:W-:Y:S01]  /*11f0*/  IMAD.MOV.U32 R8, RZ, RZ, R3 ;  /* 0x000000ffff087224 */ /* 0x010fe200078e0003 */
        /* <DEDUP_REMOVED lines=18> */
.L_x_335:
[----:B------:R-:W-:Y:S05]  /*1320*/  BSYNC.RECONVERGENT B1 ;  /* 0x0000000000017941 */ /* 0x000fea0003800200 */
.L_x_334:
        /* <DEDUP_REMOVED lines=12> */
.L_x_337:
[----:B------:R-:W-:Y:S05]  /*13f0*/  BSYNC.RECONVERGENT B1 ;  /* 0x0000000000017941 */ /* 0x000fea0003800200 */
.L_x_336:
        /* <DEDUP_REMOVED lines=27> */
.L_x_340:
[----:B------:R-:W-:Y:S05]  /*15b0*/  BSYNC.RECONVERGENT B1 ;  /* 0x0000000000017941 */ /* 0x000fea0003800200 */
.L_x_339:
        /* <DEDUP_REMOVED lines=9> */
[----:B---3--:R3:W1:Y:S04]  /*1650*/  LDS.64 R10, [R24+0x50] ;  /* 0x00005000180a7984 */ /* 0x0086680000000a00 */
        /* <DEDUP_REMOVED lines=17> */
.L_x_342:
[----:B------:R-:W-:Y:S05]  /*1770*/  BSYNC.RECONVERGENT B1 ;  /* 0x0000000000017941 */ /* 0x000fea0003800200 */
.L_x_341:
        /* <DEDUP_REMOVED lines=17> */
.L_x_344:
[----:B------:R-:W-:Y:S05]  /*1890*/  BSYNC.RECONVERGENT B1 ;  /* 0x0000000000017941 */ /* 0x000fea0003800200 */
.L_x_343:
        /* <DEDUP_REMOVED lines=17> */
.L_x_346:
[----:B------:R-:W-:Y:S05]  /*19b0*/  BSYNC.RECONVERGENT B1 ;  /* 0x0000000000017941 */ /* 0x000fea0003800200 */
.L_x_345:
        /* <DEDUP_REMOVED lines=17> */
.L_x_348:
[----:B------:R-:W-:Y:S05]  /*1ad0*/  BSYNC.RECONVERGENT B1 ;  /* 0x0000000000017941 */ /* 0x000fea0003800200 */
.L_x_347:
        /* <DEDUP_REMOVED lines=17> */
.L_x_350:
[----:B------:R-:W-:Y:S05]  /*1bf0*/  BSYNC.RECONVERGENT B1 ;  /* 0x0000000000017941 */ /* 0x000fea0003800200 */
.L_x_349:
        /* <DEDUP_REMOVED lines=18> */
.L_x_325:
[----:B------:R-:W0:Y:S01]  /*1d20*/  S2R R12, SR_LANEID ;  /* 0x00000000000c7919 */ /* 0x000e220000000000 */
[----:B-1----:R-:W-:Y:S01]  /*1d30*/  LOP3.LUT R2, R0, 0x3e0, RZ, 0xc0, !PT ;  /* 0x000003e000027812 */ /* 0x002fe200078ec0ff */
[----:B------:R-:W-:Y:S01]  /*1d40*/  BSSY.RECONVERGENT B1, `(.L_x_351) ;  /* 0x0000027000017945 */ /* 0x000fe20003800200 */
[----:B------:R-:W-:Y:S02]  /*1d50*/  IMAD.MOV.U32 R14, RZ, RZ, R7 ;  /* 0x000000ffff0e7224 */ /* 0x000fe400078e0007 */
[----:B------:R-:W-:Y:S02]  /*1d60*/  IMAD.MOV.U32 R16, RZ, RZ, R8 ;  /* 0x000000ffff107224 */ /* 0x000fe400078e0008 */
[----:B------:R-:W-:Y:S01]  /*1d70*/  VIADD R3, R2, 0x20 ;  /* 0x0000002002037836 */ /* 0x000fe20000000000 */
[----:B------:R-:W-:-:S04]  /*1d80*/  LOP3.LUT R2, RZ, R2, RZ, 0x33, !PT ;  /* 0x00000002ff027212 */ /* 0x000fc800078e33ff */
[----:B------:R-:W-:Y:S01]  /*1d90*/  ISETP.GT.AND P0, PT, R3, UR6, PT ;  /* 0x0000000603007c0c */ /* 0x000fe2000bf04270 */
[----:B------:R-:W-:-:S05]  /*1da0*/  VIADD R2, R2, UR6 ;  /* 0x0000000602027c36 */ /* 0x000fca0008000000 */
[----:B------:R-:W-:-:S05]  /*1db0*/  SEL R3, R2, 0x1f, P0 ;  /* 0x0000001f02037807 */ /* 0x000fca0000000000 */
[----:B-----5:R1:W2:Y:S04]  /*1dc0*/  SHFL.DOWN PT, R5, R6, 0x1, R3 ;  /* 0x0820000006057989 */ /* 0x0202a800000e0003 */
[----:B------:R1:W3:Y:S01]  /*1dd0*/  SHFL.DOWN PT, R9, R8, 0x1, R3 ;  /* 0x0820000008097989 */ /* 0x0002e200000e0003 */
[CC--:B0-----:R-:W-:Y:S01]  /*1de0*/  ISETP.GE.AND P0, PT, R12.reuse, R3.reuse, PT ;  /* 0x000000030c00720c */ /* 0x0c1fe20003f06270 */
[C---:B------:R-:W-:Y:S01]  /*1df0*/  VIADD R4, R12.reuse, 0x4 ;  /* 0x000000040c047836 */ /* 0x040fe20000000000 */
[C---:B------:R-:W-:Y:S01]  /*1e00*/  ISETP.NE.AND P2, PT, R12.reuse, RZ, PT ;  /* 0x000000ff0c00720c */ /* 0x040fe20003f45270 */
[C---:B------:R-:W-:Y:S02]  /*1e10*/  VIADD R2, R12.reuse, 0x2 ;  /* 0x000000020c027836 */ /* 0x040fe40000000000 */
[----:B------:R-:W-:Y:S01]  /*1e20*/  VIADD R10, R12, 0x8 ;  /* 0x000000080c0a7836 */ /* 0x000fe20000000000 */
[-C--:B------:R-:W-:Y:S01]  /*1e30*/  ISETP.GT.AND P5, PT, R4, R3.reuse, PT ;  /* 0x000000030400720c */ /* 0x080fe20003fa4270 */
[----:B------:R-:W-:Y:S01]  /*1e40*/  VIADD R12, R12, 0x10 ;  /* 0x000000100c0c7836 */ /* 0x000fe20000000000 */
[----:B------:R1:W0:Y:S01]  /*1e50*/  SHFL.DOWN PT, R4, R7, 0x1, R3 ;  /* 0x0820000007047989 */ /* 0x00022200000e0003 */
[-C--:B------:R-:W-:Y:S01]  /*1e60*/  ISETP.GT.AND P1, PT, R2, R3.reuse, PT ;  /* 0x000000030200720c */ /* 0x080fe20003f24270 */
[----:B------:R-:W-:Y:S01]  /*1e70*/  IMAD.MOV.U32 R2, RZ, RZ, R6 ;  /* 0x000000ffff027224 */ /* 0x000fe200078e0006 */
[----:B------:R-:W-:-:S02]  /*1e80*/  ISETP.GT.AND P4, PT, R10, R3, PT ;  /* 0x000000030a00720c */ /* 0x000fc40003f84270 */
[----:B------:R-:W-:Y:S01]  /*1e90*/  ISETP.GT.AND P3, PT, R12, R3, PT ;  /* 0x000000030c00720c */ /* 0x000fe20003f64270 */
[----:B------:R-:W-:-:S12]  /*1ea0*/  @P0 BRA `(.L_x_352) ;  /* 0x0000000000400947 */ /* 0x000fd80003800000 */
[----:B--2---:R-:W-:Y:S01]  /*1eb0*/  ISETP.GE.AND P0, PT, R6, R5, PT ;  /* 0x000000050600720c */ /* 0x004fe20003f06270 */
[----:B------:R-:W-:Y:S02]  /*1ec0*/  IMAD.MOV.U32 R2, RZ, RZ, R5 ;  /* 0x000000ffff027224 */ /* 0x000fe400078e0005 */
[----:B0-----:R-:W-:Y:S02]  /*1ed0*/  IMAD.MOV.U32 R14, RZ, RZ, R4 ;  /* 0x000000ffff0e7224 */ /* 0x001fe400078e0004 */
        /* <DEDUP_REMOVED lines=13> */
.L_x_352:
[----:B------:R-:W-:Y:S05]  /*1fb0*/  BSYNC.RECONVERGENT B1 ;  /* 0x0000000000017941 */ /* 0x000fea0003800200 */
.L_x_351:
[----:B--2---:R2:W4:Y:S01]  /*1fc0*/  SHFL.DOWN PT, R5, R2, 0x2, R3 ;  /* 0x0840000002057989 */ /* 0x00452200000e0003 */
[----:B------:R-:W-:Y:S01]  /*1fd0*/  BSSY.RECONVERGENT B1, `(.L_x_353) ;  /* 0x0000017000017945 */ /* 0x000fe20003800200 */
[----:B0-----:R-:W-:Y:S02]  /*1fe0*/  IMAD.MOV.U32 R4, RZ, RZ, R2 ;  /* 0x000000ffff047224 */ /* 0x001fe400078e0002 */
[----:B-1----:R2:W0:Y:S01]  /*1ff0*/  SHFL.DOWN PT, R7, R14, 0x2, R3 ;  /* 0x084000000e077989 */ /* 0x00242200000e0003 */
[----:B------:R-:W-:Y:S02]  /*2000*/  IMAD.MOV.U32 R10, RZ, RZ, R14 ;  /* 0x000000ffff0a7224 */ /* 0x000fe400078e000e */
[----:B------:R-:W-:Y:S01]  /*2010*/  IMAD.MOV.U32 R12, RZ, RZ, R16 ;  /* 0x000000ffff0c7224 */ /* 0x000fe200078e0010 */
[----:B---3--:R2:W1:Y:S01]  /*2020*/  SHFL.DOWN PT, R9, R16, 0x2, R3 ;  /* 0x0840000010097989 */ /* 0x00846200000e0003 */
        /* <DEDUP_REMOVED lines=17> */
.L_x_354:
[----:B------:R-:W-:Y:S05]  /*2140*/  BSYNC.RECONVERGENT B1 ;  /* 0x0000000000017941 */ /* 0x000fea0003800200 */
.L_x_353:
[----:B----4-:R3:W4:Y:S01]  /*2150*/  SHFL.DOWN PT, R5, R4, 0x4, R3 ;  /* 0x0880000004057989 */ /* 0x01072200000e0003 */
[----:B------:R-:W-:Y:S01]  /*2160*/  BSSY.RECONVERGENT B1, `(.L_x_355) ;  /* 0x0000017000017945 */ /* 0x000fe20003800200 */
[----:B--2---:R-:W-:Y:S02]  /*2170*/  IMAD.MOV.U32 R2, RZ, RZ, R4 ;  /* 0x000000ffff027224 */ /* 0x004fe400078e0004 */
[----:B0-----:R3:W0:Y:S01]  /*2180*/  SHFL.DOWN PT, R7, R10, 0x4, R3 ;  /* 0x088000000a077989 */ /* 0x00162200000e0003 */
[----:B------:R-:W-:Y:S02]  /*2190*/  IMAD.MOV.U32 R6, RZ, RZ, R10 ;  /* 0x000000ffff067224 */ /* 0x000fe400078e000a */
[----:B------:R-:W-:Y:S01]  /*21a0*/  IMAD.MOV.U32 R8, RZ, RZ, R12 ;  /* 0x000000ffff087224 */ /* 0x000fe200078e000c */
[----:B-1----:R3:W1:Y:S01]  /*21b0*/  SHFL.DOWN PT, R9, R12, 0x4, R3 ;  /* 0x088000000c097989 */ /* 0x00266200000e0003 */
        /* <DEDUP_REMOVED lines=17> */
.L_x_356:
[----:B------:R-:W-:Y:S05]  /*22d0*/  BSYNC.RECONVERGENT B1 ;  /* 0x0000000000017941 */ /* 0x000fea0003800200 */
.L_x_355:
[----:B----4-:R2:W4:Y:S01]  /*22e0*/  SHFL.DOWN PT, R5, R2, 0x8, R3 ;  /* 0x0900000002057989 */ /* 0x01052200000e0003 */
[----:B------:R-:W-:Y:S01]  /*22f0*/  BSSY.RECONVERGENT B1, `(.L_x_357) ;  /* 0x0000017000017945 */ /* 0x000fe20003800200 */
[----:B---3--:R-:W-:Y:S02]  /*2300*/  IMAD.MOV.U32 R4, RZ, RZ, R2 ;  /* 0x000000ffff047224 */ /* 0x008fe400078e0002 */
        /* <DEDUP_REMOVED lines=21> */
.L_x_358:
[----:B------:R-:W-:Y:S05]  /*2460*/  BSYNC.RECONVERGENT B1 ;  /* 0x0000000000017941 */ /* 0x000fea0003800200 */
.L_x_357:
[----:B----4-:R3:W4:Y:S01]  /*2470*/  SHFL.DOWN PT, R5, R4, 0x10, R3 ;  /* 0x0a00000004057989 */ /* 0x01072200000e0003 */
[----:B------:R-:W-:Y:S01]  /*2480*/  BSSY.RECONVERGENT B1, `(.L_x_359) ;  /* 0x0000017000017945 */ /* 0x000fe20003800200 */
[----:B--2---:R-:W-:Y:S02]  /*2490*/  IMAD.MOV.U32 R8, RZ, RZ, R4 ;  /* 0x000000ffff087224 */ /* 0x004fe400078e0004 */
[----:B-1----:R3:W1:Y:S01]  /*24a0*/  SHFL.DOWN PT, R9, R10, 0x10, R3 ;  /* 0x0a0000000a097989 */ /* 0x00266200000e0003 */
        /* <DEDUP_REMOVED lines=20> */
.L_x_360:
[----:B------:R-:W-:Y:S05]  /*25f0*/  BSYNC.RECONVERGENT B1 ;  /* 0x0000000000017941 */ /* 0x000fea0003800200 */
.L_x_359:
        /* <DEDUP_REMOVED lines=12> */
.L_x_362:
[----:B------:R-:W-:Y:S05]  /*26c0*/  BSYNC.RECONVERGENT B1 ;  /* 0x0000000000017941 */ /* 0x000fea0003800200 */
.L_x_361:
[----:B------:R-:W-:Y:S01]  /*26d0*/  BAR.SYNC.DEFER_BLOCKING 0x0 ;  /* 0x0000000000007b1d */ /* 0x000fe20000010000 */
[----:B------:R-:W-:-:S13]  /*26e0*/  ISETP.NE.AND P1, PT, R0, RZ, PT ;  /* 0x000000ff0000720c */ /* 0x000fda0003f25270 */
[----:B------:R-:W-:Y:S05]  /*26f0*/  @P1 BRA `(.L_x_338) ;  /* 0x0000002c00b81947 */ /* 0x000fea0003800000 */
[----:B------:R-:W-:Y:S01]  /*2700*/  UISETP.GE.AND UP0, UPT, UR6, 0x21, UPT ;  /* 0x000000210600788c */ /* 0x000fe2000bf06270 */
[----:B------:R-:W-:Y:S02]  /*2710*/  IMAD.MOV.U32 R0, RZ, RZ, R8 ;  /* 0x000000ffff007224 */ /* 0x000fe400078e0008 */
[----:B-1----:R-:W-:Y:S02]  /*2720*/  IMAD.MOV.U32 R9, RZ, RZ, R7 ;  /* 0x000000ffff097224 */ /* 0x002fe400078e0007 */
[----:B---3--:R-:W-:-:S04]  /*2730*/  IMAD.MOV.U32 R10, RZ, RZ, R6 ;  /* 0x000000ffff0a7224 */ /* 0x008fc800078e0006 */
[----:B------:R-:W-:Y:S05]  /*2740*/  BRA.U !UP0, `(.L_x_363) ;  /* 0x00000001085c7547 */ /* 0x000fea000b800000 */
[----:B------:R-:W1:Y:S01]  /*2750*/  S2UR UR5, SR_CgaCtaId ;  /* 0x00000000000579c3 */ /* 0x000e620000008800 */
[----:B------:R-:W-:Y:S01]  /*2760*/  UMOV UR4, 0x400 ;  /* 0x0000040000047882 */ /* 0x000fe20000000000 */
[----:B------:R-:W-:Y:S01]  /*2770*/  BSSY.RECONVERGENT B1, `(.L_x_363) ;  /* 0x0000014000017945 */ /* 0x000fe20003800200 */
[----:B-1----:R-:W-:-:S09]  /*2780*/  ULEA UR4, UR5, UR4, 0x18 ;  /* 0x0000000405047291 */ /* 0x002fd2000f8ec0ff */
[----:B--2---:R-:W1:Y:S04]  /*2790*/  LDS R3, [UR4+0x18] ;  /* 0x00001804ff037984 */ /* 0x004e680008000800 */
[----:B----4-:R-:W2:Y:S01]  /*27a0*/  LDS.64 R4, [UR4+0x20] ;  /* 0x00002004ff047984 */ /* 0x010ea20008000a00 */
[----:B-1----:R-:W-:Y:S01]  /*27b0*/  ISETP.GE.AND P0, PT, R8, R3, PT ;  /* 0x000000030800720c */ /* 0x002fe20003f06270 */
        /* <DEDUP_REMOVED lines=15> */
.L_x_364:
[----:B------:R-:W-:Y:S05]  /*28b0*/  BSYNC.RECONVERGENT B1 ;  /* 0x0000000000017941 */ /* 0x000fea0003800200 */
.L_x_363:
[----:B------:R-:W-:Y:S01]  /*28c0*/  UISETP.GE.AND UP0, UPT, UR6, 0x41, UPT ;  /* 0x000000410600788c */ /* 0x000fe2000bf06270 */
[----:B--2---:R-:W-:Y:S02]  /*28d0*/  IMAD.MOV.U32 R2, RZ, RZ, R0 ;  /* 0x000000ffff027224 */ /* 0x004fe400078e0000 */
[----:B----4-:R-:W-:Y:S02]  /*28e0*/  IMAD.MOV.U32 R5, RZ, RZ, R9 ;  /* 0x000000ffff057224 */ /* 0x010fe400078e0009 */
[----:B------:R-:W-:-:S04]  /*28f0*/  IMAD.MOV.U32 R4, RZ, RZ, R10 ;  /* 0x000000ffff047224 */ /* 0x000fc800078e000a */
[----:B------:R-:W-:Y:S05]  /*2900*/  BRA.U !UP0, `(.L_x_365) ;  /* 0x00000001085c7547 */ /* 0x000fea000b800000 */
[----:B------:R-:W1:Y:S01]  /*2910*/  S2UR UR5, SR_CgaCtaId ;  /* 0x00000000000579c3 */ /* 0x000e620000008800 */
[----:B------:R-:W-:Y:S01]  /*2920*/  UMOV UR4, 0x400 ;  /* 0x0000040000047882 */ /* 0x000fe20000000000 */
[----:B------:R-:W-:Y:S01]  /*2930*/  BSSY.RECONVERGENT B1, `(.L_x_365) ;  /* 0x0000014000017945 */ /* 0x000fe20003800200 */
[----:B-1----:R-:W-:-:S09]  /*2940*/  ULEA UR4, UR5, UR4, 0x18 ;  /* 0x0000000405047291 */ /* 0x002fd2000f8ec0ff */
[----:B------:R-:W1:Y:S04]  /*2950*/  LDS R3, [UR4+0x28] ;  /* 0x00002804ff037984 */ /* 0x000e680008000800 */
[----:B------:R-:W2:Y:S01]  /*2960*/  LDS.64 R6, [UR4+0x30] ;  /* 0x00003004ff067984 */ /* 0x000ea20008000a00 */
        /* <DEDUP_REMOVED lines=16> */
.L_x_366:
[----:B------:R-:W-:Y:S05]  /*2a70*/  BSYNC.RECONVERGENT B1 ;  /* 0x0000000000017941 */ /* 0x000fea0003800200 */
.L_x_365:
[----:B------:R-:W-:Y:S01]  /*2a80*/  UISETP.GE.AND UP0, UPT, UR6, 0x61, UPT ;  /* 0x000000610600788c */ /* 0x000fe2000bf06270 */
[----:B------:R-:W-:Y:S02]  /*2a90*/  IMAD.MOV.U32 R0, RZ, RZ, R2 ;  /* 0x000000ffff007224 */ /* 0x000fe400078e0002 */
[----:B------:R-:W-:Y:S02]  /*2aa0*/  IMAD.MOV.U32 R7, RZ, RZ, R5 ;  /* 0x000000ffff077224 */ /* 0x000fe400078e0005 */
        /* <DEDUP_REMOVED lines=24> */
.L_x_368:
[----:B------:R-:W-:Y:S05]  /*2c30*/  BSYNC.RECONVERGENT B1 ;  /* 0x0000000000017941 */ /* 0x000fea0003800200 */
.L_x_367:
        /* <DEDUP_REMOVED lines=27> */
.L_x_370:
[----:B------:R-:W-:Y:S05]  /*2df0*/  BSYNC.RECONVERGENT B1 ;  /* 0x0000000000017941 */ /* 0x000fea0003800200 */
.L_x_369:
        /* <DEDUP_REMOVED lines=27> */
.L_x_372:
[----:B------:R-:W-:Y:S05]  /*2fb0*/  BSYNC.RECONVERGENT B1 ;  /* 0x0000000000017941 */ /* 0x000fea0003800200 */
.L_x_371:
        /* <DEDUP_REMOVED lines=27> */
.L_x_374:
[----:B------:R-:W-:Y:S05]  /*3170*/  BSYNC.RECONVERGENT B1 ;  /* 0x0000000000017941 */ /* 0x000fea0003800200 */
.L_x_373:
[----:B------:R-:W-:Y:S01]  /*3180*/  UISETP.GE.AND UP0, UPT, UR6, 0xe1, UPT ;  /* 0x000000e10600788c */ /* 0x000fe2000bf06270 */
[----:B------:R-:W-:Y:S02]  /*3190*/  IMAD.MOV.U32 R8, RZ, RZ, R2 ;  /* 0x000000ffff087224 */ /* 0x000fe400078e0002 */
[----:B------:R-:W-:Y:S02]  /*31a0*/  IMAD.MOV.U32 R7, RZ, RZ, R5 ;  /* 0x000000ffff077224 */ /* 0x000fe400078e0005 */
[----:B------:R-:W-:-:S04]  /*31b0*/  IMAD.MOV.U32 R6, RZ, RZ, R4 ;  /* 0x000000ffff067224 */ /* 0x000fc800078e0004 */
[----:B------:R-:W-:Y:S05]  /*31c0*/  BRA.U !UP0, `(.L_x_338) ;  /* 0x0000002508047547 */ /* 0x000fea000b800000 */
[----:B------:R-:W1:Y:S01]  /*31d0*/  S2UR UR5, SR_CgaCtaId ;  /* 0x00000000000579c3 */ /* 0x000e620000008800 */
[----:B------:R-:W-:Y:S02]  /*31e0*/  UMOV UR4, 0x400 ;  /* 0x0000040000047882 */ /* 0x000fe40000000000 */
[----:B-1----:R-:W-:-:S09]  /*31f0*/  ULEA UR4, UR5, UR4, 0x18 ;  /* 0x0000000405047291 */ /* 0x002fd2000f8ec0ff */
[----:B------:R-:W1:Y:S04]  /*3200*/  LDS R3, [UR4+0x78] ;  /* 0x00007804ff037984 */ /* 0x000e680008000800 */
[----:B0-----:R-:W0:Y:S01]  /*3210*/  LDS.64 R10, [UR4+0x80] ;  /* 0x00008004ff0a7984 */ /* 0x001e220008000a00 */
[----:B-1----:R-:W-:Y:S01]  /*3220*/  ISETP.GE.AND P0, PT, R2, R3, PT ;  /* 0x000000030200720c */ /* 0x002fe20003f06270 */
[----:B------:R-:W-:Y:S02]  /*3230*/  IMAD.MOV.U32 R8, RZ, RZ, R3 ;  /* 0x000000ffff087224 */ /* 0x000fe400078e0003 */
[----:B0-----:R-:W-:Y:S02]  /*3240*/  IMAD.MOV.U32 R7, RZ, RZ, R10 ;  /* 0x000000ffff077224 */ /* 0x001fe400078e000a */
        /* <DEDUP_REMOVED lines=15> */
.L_x_306:
[----:B------:R-:W1:Y:S01]  /*3340*/  S2R R0, SR_TID.X ;  /* 0x0000000000007919 */ /* 0x000e620000002100 */
[----:B------:R-:W1:Y:S01]  /*3350*/  LDC.64 R2, c[0x0][0x380] ;  /* 0x0000e000ff027b82 */ /* 0x000e620000000a00 */
[----:B------:R-:W2:Y:S01]  /*3360*/  LDCU.64 UR6, c[0x0][0x388] ;  /* 0x00007100ff0677ac */ /* 0x000ea20008000a00 */
[----:B-1----:R-:W-:-:S05]  /*3370*/  IMAD.WIDE.U32 R2, R0, 0x4, R2 ;  /* 0x0000000400027825 */ /* 0x002fca00078e0002 */
[----:B0-----:R-:W3:Y:S04]  /*3380*/  LDG.E R5, desc[UR8][R2.64] ;  /* 0x0000000802057981 */ /* 0x001ee8000c1e1900 */
[----:B------:R-:W3:Y:S04]  /*3390*/  LDG.E R6, desc[UR8][R2.64+0x400] ;  /* 0x0004000802067981 */ /* 0x000ee8000c1e1900 */
[----:B------:R-:W4:Y:S04]  /*33a0*/  LDG.E R7, desc[UR8][R2.64+0x800] ;  /* 0x0008000802077981 */ /* 0x000f28000c1e1900 */
[----:B------:R-:W5:Y:S04]  /*33b0*/  LDG.E R8, desc[UR8][R2.64+0xc00] ;  /* 0x000c000802087981 */ /* 0x000f68000c1e1900 */
[----:B------:R-:W2:Y:S01]  /*33c0*/  LDG.E R4, desc[UR8][R2.64+0x1000] ;  /* 0x0010000802047981 */ /* 0x000ea2000c1e1900 */
[----:B------:R-:W-:-:S04]  /*33d0*/  UISETP.GE.U32.AND UP0, UPT, UR4, 0xa00, UPT ;  /* 0x00000a000400788c */ /* 0x000fc8000bf06070 */
[----:B------:R-:W-:Y:S01]  /*33e0*/  UISETP.GE.U32.AND.EX UP0, UPT, UR5, URZ, UPT, UP0 ;  /* 0x000000ff0500728c */ /* 0x000fe2000bf06100 */
[CC--:B---3--:R-:W-:Y:S02]  /*33f0*/  VIMNMX R10, PT, PT, R5.reuse, R6.reuse, !PT ;  /* 0x00000006050a7248 */ /* 0x0c8fe40007fe0100 */
[----:B------:R-:W-:Y:S01]  /*3400*/  ISETP.GE.AND P0, PT, R5, R6, PT ;  /* 0x000000060500720c */ /* 0x000fe20003f06270 */
[----:B------:R-:W-:Y:S01]  /*3410*/  VIADD R5, R0, 0x100 ;  /* 0x0000010000057836 */ /* 0x000fe20000000000 */
[----:B----4-:R-:W-:Y:S02]  /*3420*/  VIMNMX R9, PT, PT, R7, R10, !PT ;  /* 0x0000000a07097248 */ /* 0x010fe40007fe0100 */
[----:B------:R-:W-:Y:S01]  /*3430*/  ISETP.GE.AND P2, PT, R10, R7, PT ;  /* 0x000000070a00720c */ /* 0x000fe20003f46270 */
[----:B------:R-:W-:Y:S01]  /*3440*/  IMAD.MOV.U32 R10, RZ, RZ, RZ ;  /* 0x000000ffff0a7224 */ /* 0x000fe200078e00ff */
[----:B-----5:R-:W-:Y:S02]  /*3450*/  ISETP.GE.AND P3, PT, R9, R8, PT ;  /* 0x000000080900720c */ /* 0x020fe40003f66270 */
[----:B------:R-:W-:Y:S01]  /*3460*/  VIMNMX R9, PT, PT, R8, R9, !PT ;  /* 0x0000000908097248 */ /* 0x000fe20007fe0100 */
[----:B------:R-:W-:-:S03]  /*3470*/  VIADD R8, R0, 0x200 ;  /* 0x0000020000087836 */ /* 0x000fc60000000000 */
[----:B--2---:R-:W-:-:S05]  /*3480*/  ISETP.GE.AND P1, PT, R9, R4, PT ;  /* 0x000000040900720c */ /* 0x004fca0003f26270 */
[----:B------:R-:W-:Y:S02]  /*3490*/  @P2 SEL R8, R5, R0, !P0 ;  /* 0x0000000005082207 */ /* 0x000fe40004000000 */
[C---:B------:R-:W-:Y:S01]  /*34a0*/  @!P3 VIADD R8, R0.reuse, 0x300 ;  /* 0x000003000008b836 */ /* 0x040fe20000000000 */
[----:B------:R-:W-:-:S05]  /*34b0*/  LOP3.LUT R5, R0, 0x400, RZ, 0xfc, !PT ;  /* 0x0000040000057812 */ /* 0x000fca00078efcff */
[C---:B------:R-:W-:Y:S02]  /*34c0*/  @P1 ISETP.GE.U32.AND P0, PT, R8.reuse, R5, PT ;  /* 0x000000050800120c */ /* 0x040fe40003f06070 */
[----:B------:R-:W-:Y:S02]  /*34d0*/  IADD3 R5, P2, PT, R5, UR6, RZ ;  /* 0x0000000605057c10 */ /* 0x000fe4000ff5e0ff */
[----:B------:R-:W-:Y:S02]  /*34e0*/  @P1 IADD3 R8, P3, PT, R8, UR6, RZ ;  /* 0x0000000608081c10 */ /* 0x000fe4000ff7e0ff */
[----:B------:R-:W-:Y:S01]  /*34f0*/  @P1 ISETP.GE.U32.AND.EX P0, PT, RZ, RZ, PT, P0 ;  /* 0x000000ffff00120c */ /* 0x000fe20003f06100 */
[----:B------:R-:W-:Y:S02]  /*3500*/  IMAD.X R6, RZ, RZ, UR7, P2 ;  /* 0x00000007ff067e24 */ /* 0x000fe400090e06ff */
[----:B------:R-:W-:Y:S01]  /*3510*/  @P1 IMAD.X R7, RZ, RZ, UR7, P3 ;  /* 0x00000007ff071e24 */ /* 0x000fe200098e06ff */
[----:B------:R-:W-:-:S04]  /*3520*/  @P1 ISETP.LT.OR P0, PT, R4, R9, !P0 ;  /* 0x000000090400120c */ /* 0x000fc80004701670 */
[----:B------:R-:W-:Y:S01]  /*3530*/  @P1 SEL R6, R7, R6, P0 ;  /* 0x0000000607061207 */ /* 0x000fe20000000000 */
[----:B------:R-:W-:Y:S01]  /*3540*/  IMAD.MOV.U32 R7, RZ, RZ, 0x500 ;  /* 0x00000500ff077424 */ /* 0x000fe200078e00ff */
[----:B------:R-:W-:Y:S02]  /*3550*/  @P1 SEL R4, R9, R4, P0 ;  /* 0x0000000409041207 */ /* 0x000fe40000000000 */
[----:B------:R-:W-:Y:S01]  /*3560*/  @P1 SEL R5, R8, R5, P0 ;  /* 0x0000000508051207 */ /* 0x000fe20000000000 */
[----:B------:R-:W-:Y:S06]  /*3570*/  BRA.U !UP0, `(.L_x_375) ;  /* 0x00000005081c7547 */ /* 0x000fec000b800000 */
[----:B------:R-:W-:Y:S01]  /*3580*/  IMAD.MOV.U32 R7, RZ, RZ, R4 ;  /* 0x000000ffff077224 */ /* 0x000fe200078e0004 */
[----:B------:R-:W0:Y:S01]  /*3590*/  LDCU.64 UR6, c[0x0][0x388] ;  /* 0x00007100ff0677ac */ /* 0x000e220008000a00 */
[----:B------:R-:W-:Y:S02]  /*35a0*/  IMAD.MOV.U32 R15, RZ, RZ, 0x500 ;  /* 0x00000500ff0f7424 */ /* 0x000fe400078e00ff */
[----:B------:R-:W-:Y:S01]  /*35b0*/  IMAD.MOV.U32 R16, RZ, RZ, RZ ;  /* 0x000000ffff107224 */ /* 0x000fe200078e00ff */
[----:B------:R-:W1:Y:S01]  /*35c0*/  LDCU.64 UR4, c[0x0][0x398] ;  /* 0x00007300ff0477ac */ /* 0x000e620008000a00 */
[----:B------:R-:W-:-:S05]  /*35d0*/  NOP ;  /* 0x0000000000007918 */ /* 0x000fca0000000000 */
.L_x_376:
[----:B------:R-:W-:-:S04]  /*35e0*/  LEA R8, P0, R15, R2, 0x2 ;  /* 0x000000020f087211 */ /* 0x000fc800078010ff */
[----:B------:R-:W-:-:S05]  /*35f0*/  LEA.HI.X R9, R15, R3, R16, 0x2, P0 ;  /* 0x000000030f097211 */ /* 0x000fca00000f1410 */
[----:B------:R-:W2:Y:S04]  /*3600*/  LDG.E R10, desc[UR8][R8.64] ;  /* 0x00000008080a7981 */ /* 0x000ea8000c1e1900 */
[----:B------:R-:W3:Y:S04]  /*3610*/  LDG.E R11, desc[UR8][R8.64+0x400] ;  /* 0x00040008080b7981 */ /* 0x000ee8000c1e1900 */
[----:B------:R-:W4:Y:S04]  /*3620*/  LDG.E R12, desc[UR8][R8.64+0x800] ;  /* 0x00080008080c7981 */ /* 0x000f28000c1e1900 */
[----:B------:R-:W5:Y:S04]  /*3630*/  LDG.E R13, desc[UR8][R8.64+0xc00] ;  /* 0x000c0008080d7981 */ /* 0x000f68000c1e1900 */
[----:B------:R1:W5:Y:S01]  /*3640*/  LDG.E R4, desc[UR8][R8.64+0x1000] ;  /* 0x0010000808047981 */ /* 0x000362000c1e1900 */
[----:B0-----:R-:W-:-:S04]  /*3650*/  IADD3 R18, P0, P2, R15, UR6, R0 ;  /* 0x000000060f127c10 */ /* 0x001fc8000fa1e000 */
[----:B------:R-:W-:Y:S01]  /*3660*/  IADD3.X R17, PT, PT, R16, UR7, RZ, P0, P2 ;  /* 0x0000000710117c10 */ /* 0x000fe200087e44ff */
[----:B-1----:R-:W-:Y:S01]  /*3670*/  IMAD.MOV.U32 R8, RZ, RZ, R18 ;  /* 0x000000ffff087224 */ /* 0x002fe200078e0012 */
[----:B------:R-:W-:-:S03]  /*3680*/  IADD3 R9, P4, PT, R15, 0xa00, RZ ;  /* 0x00000a000f097810 */ /* 0x000fc60007f9e0ff */
[----:B------:R-:W-:Y:S01]  /*3690*/  IMAD.MOV.U32 R14, RZ, RZ, R17 ;  /* 0x000000ffff0e7224 */ /* 0x000fe200078e0011 */
        /* <DEDUP_REMOVED lines=9> */
[----:B------:R-:W-:Y:S02]  /*3730*/  @P1 SEL R14, R6, R17, P0 ;  /* 0x00000011060e1207 */ /* 0x000fe40000000000 */
[----:B------:R-:W-:-:S07]  /*3740*/  IADD3 R6, P3, PT, R18, 0x200, RZ ;  /* 0x0000020012067810 */ /* 0x000fce0007f7e0ff */
[----:B------:R-:W-:-:S04]  /*3750*/  @P2 ISETP.GE.U32.AND P0, PT, R8, R7, PT ;  /* 0x000000070800220c */ /* 0x000fc80003f06070 */
[----:B------:R-:W-:-:S04]  /*3760*/  @P2 ISETP.GE.AND.EX P0, PT, R14, R5, PT, P0 ;  /* 0x000000050e00220c */ /* 0x000fc80003f06300 */
[----:B------:R-:W-:-:S04]  /*3770*/  @P2 ISETP.LT.OR P0, PT, R11, R10, !P0 ;  /* 0x0000000a0b00220c */ /* 0x000fc80004701670 */
[----:B------:R-:W-:Y:S02]  /*3780*/  @P2 SEL R11, R10, R11, P0 ;  /* 0x0000000b0a0b2207 */ /* 0x000fe40000000000 */
[----:B------:R-:W-:Y:S01]  /*3790*/  @P2 SEL R7, R8, R7, P0 ;  /* 0x0000000708072207 */ /* 0x000fe20000000000 */
[----:B------:R-:W-:Y:S01]  /*37a0*/  IMAD.X R8, RZ, RZ, R17, P3 ;  /* 0x000000ffff087224 */ /* 0x000fe200018e0611 */
[----:B----4-:R-:W-:Y:S02]  /*37b0*/  ISETP.GE.AND P1, PT, R11, R12, PT ;  /* 0x0000000c0b00720c */ /* 0x010fe40003f26270 */
[----:B------:R-:W-:Y:S02]  /*37c0*/  @P2 SEL R5, R14, R5, P0 ;  /* 0x000000050e052207 */ /* 0x000fe40000000000 */
[----:B------:R-:W-:-:S09]  /*37d0*/  IADD3 R14, P2, PT, R18, 0x300, RZ ;  /* 0x00000300120e7810 */ /* 0x000fd20007f5e0ff */
[----:B------:R-:W-:-:S04]  /*37e0*/  @P1 ISETP.GE.U32.AND P0, PT, R7, R6, PT ;  /* 0x000000060700120c */ /* 0x000fc80003f06070 */
[----:B------:R-:W-:-:S04]  /*37f0*/  @P1 ISETP.GE.AND.EX P0, PT, R5, R8, PT, P0 ;  /* 0x000000080500120c */ /* 0x000fc80003f06300 */
[----:B------:R-:W-:-:S04]  /*3800*/  @P1 ISETP.LT.OR P0, PT, R12, R11, !P0 ;  /* 0x0000000b0c00120c */ /* 0x000fc80004701670 */
[----:B------:R-:W-:Y:S02]  /*3810*/  @P1 SEL R12, R11, R12, P0 ;  /* 0x0000000c0b0c1207 */ /* 0x000fe40000000000 */
[----:B------:R-:W-:Y:S01]  /*3820*/  @P1 SEL R6, R7, R6, P0 ;  /* 0x0000000607061207 */ /* 0x000fe20000000000 */
[----:B------:R-:W-:Y:S01]  /*3830*/  IMAD.X R7, RZ, RZ, R17, P2 ;  /* 0x000000ffff077224 */ /* 0x000fe200010e0611 */
[----:B-----5:R-:W-:Y:S02]  /*3840*/  ISETP.GE.AND P3, PT, R12, R13, PT ;  /* 0x0000000d0c00720c */ /* 0x020fe40003f66270 */
        /* <DEDUP_REMOVED lines=8> */
[----:B------:R-:W-:Y:S02]  /*38d0*/  ISETP.GE.AND P2, PT, R13, R4, PT ;  /* 0x000000040d00720c */ /* 0x000fe40003f46270 */
[----:B------:R-:W-:Y:S01]  /*38e0*/  ISETP.GT.U32.AND P1, PT, R9, UR4, PT ;  /* 0x0000000409007c0c */ /* 0x000fe2000bf24070 */
[----:B------:R-:W-:Y:S01]  /*38f0*/  IMAD.X R9, RZ, RZ, R16, P4 ;  /* 0x000000ffff097224 */ /* 0x000fe200020e0610 */
[----:B------:R-:W-:Y:S02]  /*3900*/  @P3 SEL R7, R8, R7, P0 ;  /* 0x0000000708073207 */ /* 0x000fe40000000000 */
[----:B------:R-:W-:-:S02]  /*3910*/  IADD3 R8, P3, PT, R15, 0x500, RZ ;  /* 0x000005000f087810 */ /* 0x000fc40007f7e0ff */
[----:B------:R-:W-:-:S03]  /*3920*/  ISETP.GT.AND.EX P1, PT, R9, UR5, PT, P1 ;  /* 0x0000000509007c0c */ /* 0x000fc6000bf24310 */
[----:B------:R-:W-:Y:S02]  /*3930*/  IMAD.X R10, RZ, RZ, R16, P3 ;  /* 0x000000ffff0a7224 */ /* 0x000fe400018e0610 */
[----:B------:R-:W-:Y:S01]  /*3940*/  @P2 ISETP.GE.U32.AND P0, PT, R14, R5, PT ;  /* 0x000000050e00220c */ /* 0x000fe20003f06070 */
[----:B------:R-:W-:Y:S02]  /*3950*/  IMAD.MOV.U32 R15, RZ, RZ, R8 ;  /* 0x000000ffff0f7224 */ /* 0x000fe400078e0008 */
[----:B------:R-:W-:Y:S01]  /*3960*/  IMAD.MOV.U32 R16, RZ, RZ, R10 ;  /* 0x000000ffff107224 */ /* 0x000fe200078e000a */
[----:B------:R-:W-:-:S04]  /*3970*/  @P2 ISETP.GE.AND.EX P0, PT, R7, R6, PT, P0 ;  /* 0x000000060700220c */ /* 0x000fc80003f06300 */
[----:B------:R-:W-:-:S04]  /*3980*/  @P2 ISETP.LT.OR P0, PT, R4, R13, !P0 ;  /* 0x0000000d0400220c */ /* 0x000fc80004701670 */
[----:B------:R-:W-:Y:S02]  /*3990*/  @P2 SEL R4, R13, R4, P0 ;  /* 0x000000040d042207 */ /* 0x000fe40000000000 */
[----:B------:R-:W-:Y:S02]  /*39a0*/  @P2 SEL R6, R7, R6, P0 ;  /* 0x0000000607062207 */ /* 0x000fe40000000000 */
[----:B------:R-:W-:Y:S01]  /*39b0*/  @P2 SEL R5, R14, R5, P0 ;  /* 0x000000050e052207 */ /* 0x000fe20000000000 */
[----:B------:R-:W-:Y:S01]  /*39c0*/  IMAD.MOV.U32 R7, RZ, RZ, R4 ;  /* 0x000000ffff077224 */ /* 0x000fe200078e0004 */
[----:B------:R-:W-:Y:S06]  /*39d0*/  @!P1 BRA `(.L_x_376) ;  /* 0xfffffffc00009947 */ /* 0x000fec000383ffff */
[----:B------:R-:W-:-:S07]  /*39e0*/  IMAD.MOV.U32 R7, RZ, RZ, R8 ;  /* 0x000000ffff077224 */ /* 0x000fce00078e0008 */
.L_x_375:
        /* <DEDUP_REMOVED lines=8> */
[----:B------:R-:W-:Y:S01]  /*3a70*/  BSSY.RECONVERGENT B2, `(.L_x_379) ;  /* 0x0000030000027945 */ /* 0x000fe20003800200 */
[----:B------:R-:W-:Y:S02]  /*3a80*/  IMAD.MOV.U32 R12, RZ, RZ, R0 ;  /* 0x000000ffff0c7224 */ /* 0x000fe400078e0000 */
[----:B------:R-:W-:-:S04]  /*3a90*/  IADD3 R15, PT, PT, -R7, UR4, R2 ;  /* 0x00000004070f7c10 */ /* 0x000fc8000fffe102 */
[----:B------:R-:W-:-:S04]  /*3aa0*/  LOP3.LUT R2, R15, 0x300, RZ, 0xc0, !PT ;  /* 0x000003000f027812 */ /* 0x000fc800078ec0ff */
[----:B------:R-:W-:-:S13]  /*3ab0*/  ISETP.NE.AND P0, PT, R2, 0x300, PT ;  /* 0x000003000200780c */ /* 0x000fda0003f05270 */
[----:B------:R-:W-:Y:S05]  /*3ac0*/  @!P0 BRA `(.L_x_380) ;  /* 0x0000000000a88947 */ /* 0x000fea0003800000 */
[----:B------:R-:W0:Y:S01]  /*3ad0*/  LDCU.64 UR10, c[0x0][0x380] ;  /* 0x00007000ff0a77ac */ /* 0x000e220008000a00 */
[----:B------:R-:W-:Y:S01]  /*3ae0*/  IADD3 R3, P0, PT, R0, R7, RZ ;  /* 0x0000000700037210 */ /* 0x000fe20007f1e0ff */
[----:B------:R-:W-:Y:S01]  /*3af0*/  IMAD.MOV.U32 R12, RZ, RZ, R0 ;  /* 0x000000ffff0c7224 */ /* 0x000fe200078e0000 */
[----:B------:R-:W-:-:S03]  /*3b00*/  LEA.HI R2, R15, 0x1, RZ, 0x18 ;  /* 0x000000010f027811 */ /* 0x000fc600078fc0ff */
[----:B------:R-:W-:Y:S01]  /*3b10*/  IMAD.X R14, RZ, RZ, R10, P0 ;  /* 0x000000ffff0e7224 */ /* 0x000fe200000e060a */
[----:B------:R-:W-:Y:S02]  /*3b20*/  LOP3.LUT R2, R2, 0x3, RZ, 0xc0, !PT ;  /* 0x0000000302027812 */ /* 0x000fe400078ec0ff */
[----:B------:R-:W-:-:S03]  /*3b30*/  IADD3 R13, P0, PT, R3, UR6, RZ ;  /* 0x00000006030d7c10 */ /* 0x000fc6000ff1e0ff */
[----:B------:R-:W-:Y:S01]  /*3b40*/  IMAD.MOV R8, RZ, RZ, -R2 ;  /* 0x000000ffff087224 */ /* 0x000fe200078e0a02 */
[----:B0-----:R-:W-:-:S04]  /*3b50*/  LEA R9, P1, R3, UR10, 0x2 ;  /* 0x0000000a03097c11 */ /* 0x001fc8000f8210ff */
[----:B------:R-:W-:Y:S02]  /*3b60*/  LEA.HI.X R3, R3, UR11, R14, 0x2, P1 ;  /* 0x0000000b03037c11 */ /* 0x000fe400088f140e */
[----:B------:R-:W-:-:S07]  /*3b70*/  IADD3.X R14, PT, PT, R14, UR7, RZ, P0, !PT ;  /* 0x000000070e0e7c10 */ /* 0x000fce00087fe4ff */
.L_x_383:
        /* <DEDUP_REMOVED lines=25> */
.L_x_382:
[----:B------:R-:W-:Y:S05]  /*3d10*/  BSYNC.RECONVERGENT B3 ;  /* 0x0000000000037941 */ /* 0x000fea0003800200 */
.L_x_381:
[----:B------:R-:W-:Y:S01]  /*3d20*/  IADD3 R13, P0, PT, R13, 0x100, RZ ;  /* 0x000001000d0d7810 */ /* 0x000fe20007f1e0ff */
[----:B------:R-:W-:Y:S02]  /*3d30*/  VIADD R12, R12, 0x100 ;  /* 0x000001000c0c7836 */ /* 0x000fe40000000000 */
[----:B------:R-:W-:Y:S02]  /*3d40*/  IMAD.X R3, RZ, RZ, R3, P3 ;  /* 0x000000ffff037224 */ /* 0x000fe400018e0603 */
[----:B------:R-:W-:Y:S01]  /*3d50*/  IMAD.X R14, RZ, RZ, R14, P0 ;  /* 0x000000ffff0e7224 */ /* 0x000fe200000e060e */
[----:B------:R-:W-:Y:S07]  /*3d60*/  @P2 BRA `(.L_x_383) ;  /* 0xfffffffc00842947 */ /* 0x000fee000383ffff */
.L_x_380:
[----:B------:R-:W-:Y:S05]  /*3d70*/  BSYNC.RECONVERGENT B2 ;  /* 0x0000000000027941 */ /* 0x000fea0003800200 */
.L_x_379:
[----:B------:R-:W-:-:S13]  /*3d80*/  ISETP.GE.U32.AND P0, PT, R15, 0x300, PT ;  /* 0x000003000f00780c */ /* 0x000fda0003f06070 */
[----:B------:R-:W-:Y:S05]  /*3d90*/  @!P0 BRA `(.L_x_378) ;  /* 0x0000000400888947 */ /* 0x000fea0003800000 */
[----:B------:R-:W0:Y:S01]  /*3da0*/  LDC.64 R2, c[0x0][0x380] ;  /* 0x0000e000ff027b82 */ /* 0x000e220000000a00 */
[----:B------:R-:W-:-:S07]  /*3db0*/  VIADD R12, R12, 0x200 ;  /* 0x000002000c0c7836 */ /* 0x000fce0000000000 */
[----:B------:R-:W1:Y:S02]  /*3dc0*/  LDC.64 R8, c[0x0][0x388] ;  /* 0x0000e200ff087b82 */ /* 0x000e640000000a00 */
.L_x_392:
        /* <DEDUP_REMOVED lines=29> */
.L_x_385:
[----:B------:R-:W-:Y:S05]  /*3fa0*/  BSYNC.RECONVERGENT B2 ;  /* 0x0000000000027941 */ /* 0x000fea0003800200 */
.L_x_384:
        /* <DEDUP_REMOVED lines=20> */
.L_x_387:
[----:B------:R-:W-:Y:S05]  /*40f0*/  BSYNC.RECONVERGENT B2 ;  /* 0x0000000000027941 */ /* 0x000fea0003800200 */
.L_x_386:
        /* <DEDUP_REMOVED lines=20> */
.L_x_389:
[----:B------:R-:W-:Y:S05]  /*4240*/  BSYNC.RECONVERGENT B2 ;  /* 0x0000000000027941 */ /* 0x000fea0003800200 */
.L_x_388:
        /* <DEDUP_REMOVED lines=18> */
.L_x_391:
[----:B------:R-:W-:Y:S05]  /*4370*/  BSYNC.RECONVERGENT B2 ;  /* 0x0000000000027941 */ /* 0x000fea0003800200 */
.L_x_390:
[C---:B------:R-:W-:Y:S02]  /*4380*/  VIADD R14, R12.reuse, 0x200 ;  /* 0x000002000c0e7836 */ /* 0x040fe40000000000 */
[----:B------:R-:W-:-:S03]  /*4390*/  VIADD R12, R12, 0x400 ;  /* 0x000004000c0c7836 */ /* 0x000fc60000000000 */
[----:B------:R-:W-:-:S13]  /*43a0*/  ISETP.GE.AND P0, PT, R14, R11, PT ;  /* 0x0000000b0e00720c */ /* 0x000fda0003f06270 */
[----:B------:R-:W-:Y:S05]  /*43b0*/  @!P0 BRA `(.L_x_392) ;  /* 0xfffffff800848947 */ /* 0x000fea000383ffff */
.L_x_378:
[----:B------:R-:W-:Y:S05]  /*43c0*/  BSYNC.RECONVERGENT B1 ;  /* 0x0000000000017941 */ /* 0x000fea0003800200 */
.L_x_377:
        /* <DEDUP_REMOVED lines=31> */
.L_x_394:
[----:B------:R-:W-:Y:S05]  /*45c0*/  BSYNC.RECONVERGENT B1 ;  /* 0x0000000000017941 */ /* 0x000fea0003800200 */
.L_x_393:
        /* <DEDUP_REMOVED lines=24> */
.L_x_396:
[----:B------:R-:W-:Y:S05]  /*4750*/  BSYNC.RECONVERGENT B1 ;  /* 0x0000000000017941 */ /* 0x000fea0003800200 */
.L_x_395:
[----:B0-----:R0:W4:Y:S01]  /*4760*/  SHFL.DOWN PT, R8, R3, 0x4, 0x1f ;  /* 0x08801f0003087f89 */ /* 0x00112200000e0000 */
[----:B------:R-:W-:Y:S01]  /*4770*/  BSSY.RECONVERGENT B1, `(.L_x_397) ;  /* 0x0000017000017945 */ /* 0x000fe20003800200 */
[----:B------:R-:W-:Y:S02]  /*4780*/  IMAD.MOV.U32 R2, RZ, RZ, R3 ;  /* 0x000000ffff027224 */ /* 0x000fe400078e0003 */
[----:B-1----:R0:W1:Y:S01]  /*4790*/  SHFL.DOWN PT, R9, R4, 0x4, 0x1f ;  /* 0x08801f0004097f89 */ /* 0x00206200000e0000 */
[----:B--2---:R-:W-:Y:S02]  /*47a0*/  IMAD.MOV.U32 R6, RZ, RZ, R4 ;  /* 0x000000ffff067224 */ /* 0x004fe400078e0004 */
[----:B------:R-:W-:Y:S01]  /*47b0*/  IMAD.MOV.U32 R7, RZ, RZ, R5 ;  /* 0x000000ffff077224 */ /* 0x000fe200078e0005 */
[----:B------:R0:W2:Y:S01]  /*47c0*/  SHFL.DOWN PT, R10, R5, 0x4, 0x1f ;  /* 0x08801f00050a7f89 */ /* 0x0000a200000e0000 */
[----:B------:R-:W-:Y:S05]  /*47d0*/  @P5 BRA `(.L_x_398) ;  /* 0x0000000000405947 */ /* 0x000fea0003800000 */
[----:B----4-:R-:W-:Y:S01]  /*47e0*/  ISETP.GE.AND P0, PT, R3, R8, PT ;  /* 0x000000080300720c */ /* 0x010fe20003f06270 */
[----:B------:R-:W-:Y:S02]  /*47f0*/  IMAD.MOV.U32 R2, RZ, RZ, R8 ;  /* 0x000000ffff027224 */ /* 0x000fe400078e0008 */
[----:B-1----:R-:W-:Y:S02]  /*4800*/  IMAD.MOV.U32 R6, RZ, RZ, R9 ;  /* 0x000000ffff067224 */ /* 0x002fe400078e0009 */
[----:B--2---:R-:W-:-:S08]  /*4810*/  IMAD.MOV.U32 R7, RZ, RZ, R10 ;  /* 0x000000ffff077224 */ /* 0x004fd000078e000a */
        /* <DEDUP_REMOVED lines=12> */
.L_x_398:
[----:B------:R-:W-:Y:S05]  /*48e0*/  BSYNC.RECONVERGENT B1 ;  /* 0x0000000000017941 */ /* 0x000fea0003800200 */
.L_x_397:
[----:B-1----:R1:W1:Y:S01]  /*48f0*/  SHFL.DOWN PT, R9, R2, 0x8, 0x1f ;  /* 0x09001f0002097f89 */ /* 0x00226200000e0000 */
[----:B------:R-:W-:Y:S01]  /*4900*/  BSSY.RECONVERGENT B1, `(.L_x_399) ;  /* 0x0000017000017945 */ /* 0x000fe20003800200 */
[----:B0-----:R-:W-:Y:S02]  /*4910*/  IMAD.MOV.U32 R3, RZ, RZ, R2 ;  /* 0x000000ffff037224 */ /* 0x001fe400078e0002 */
[----:B---3--:R0:W3:Y:S01]  /*4920*/  SHFL.DOWN PT, R11, R6, 0x8, 0x1f ;  /* 0x09001f00060b7f89 */ /* 0x0080e200000e0000 */
[----:B------:R-:W-:Y:S02]  /*4930*/  IMAD.MOV.U32 R4, RZ, RZ, R6 ;  /* 0x000000ffff047224 */ /* 0x000fe400078e0006 */
[----:B------:R-:W-:Y:S01]  /*4940*/  IMAD.MOV.U32 R5, RZ, RZ, R7 ;  /* 0x000000ffff057224 */ /* 0x000fe200078e0007 */
[----:B----4-:R0:W4:Y:S01]  /*4950*/  SHFL.DOWN PT, R8, R7, 0x8, 0x1f ;  /* 0x09001f0007087f89 */ /* 0x01012200000e0000 */
[----:B------:R-:W-:Y:S05]  /*4960*/  @P4 BRA `(.L_x_400) ;  /* 0x0000000000404947 */ /* 0x000fea0003800000 */
[----:B-1----:R-:W-:Y:S01]  /*4970*/  ISETP.GE.AND P0, PT, R2, R9, PT ;  /* 0x000000090200720c */ /* 0x002fe20003f06270 */
        /* <DEDUP_REMOVED lines=15> */
.L_x_400:
[----:B------:R-:W-:Y:S05]  /*4a70*/  BSYNC.RECONVERGENT B1 ;  /* 0x0000000000017941 */ /* 0x000fea0003800200 */
.L_x_399:
[----:B-1----:R1:W1:Y:S01]  /*4a80*/  SHFL.DOWN PT, R2, R3, 0x10, 0x1f ;  /* 0x0a001f0003027f89 */ /* 0x00226200000e0000 */
[----:B------:R-:W-:Y:S01]  /*4a90*/  BSSY.RECONVERGENT B1, `(.L_x_401) ;  /* 0x0000017000017945 */ /* 0x000fe20003800200 */
[----:B----4-:R-:W-:Y:S02]  /*4aa0*/  IMAD.MOV.U32 R8, RZ, RZ, R3 ;  /* 0x000000ffff087224 */ /* 0x010fe400078e0003 */
[----:B------:R4:W1:Y:S01]  /*4ab0*/  SHFL.DOWN PT, R9, R4, 0x10, 0x1f ;  /* 0x0a001f0004097f89 */ /* 0x00086200000e0000 */
[----:B0-----:R-:W-:Y:S02]  /*4ac0*/  IMAD.MOV.U32 R7, RZ, RZ, R4 ;  /* 0x000000ffff077224 */ /* 0x001fe400078e0004 */
[----:B------:R-:W-:Y:S01]  /*4ad0*/  IMAD.MOV.U32 R6, RZ, RZ, R5 ;  /* 0x000000ffff067224 */ /* 0x000fe200078e0005 */
[----:B--2---:R4:W0:Y:S01]  /*4ae0*/  SHFL.DOWN PT, R10, R5, 0x10, 0x1f ;  /* 0x0a001f00050a7f89 */ /* 0x00482200000e0000 */
[----:B------:R-:W-:Y:S05]  /*4af0*/  @P3 BRA `(.L_x_402) ;  /* 0x0000000000403947 */ /* 0x000fea0003800000 */
[----:B-1----:R-:W-:Y:S01]  /*4b00*/  ISETP.GE.AND P0, PT, R3, R2, PT ;  /* 0x000000020300720c */ /* 0x002fe20003f06270 */
        /* <DEDUP_REMOVED lines=15> */
.L_x_402:
[----:B------:R-:W-:Y:S05]  /*4c00*/  BSYNC.RECONVERGENT B1 ;  /* 0x0000000000017941 */ /* 0x000fea0003800200 */
.L_x_401:
[----:B------:R-:W-:Y:S04]  /*4c10*/  BSSY.RECONVERGENT B1, `(.L_x_403) ;  /* 0x000000c000017945 */ /* 0x000fe80003800200 */
[----:B------:R-:W-:Y:S05]  /*4c20*/  @P2 BRA `(.L_x_404) ;  /* 0x0000000000282947 */ /* 0x000fea0003800000 */
[----:B----4-:R-:W2:Y:S01]  /*4c30*/  S2R R4, SR_CgaCtaId ;  /* 0x0000000000047919 */ /* 0x010ea20000008800 */
[----:B-1----:R-:W-:Y:S02]  /*4c40*/  MOV R3, 0x400 ;  /* 0x0000040000037802 */ /* 0x002fe40000000f00 */
        /* <DEDUP_REMOVED lines=8> */
.L_x_404:
[----:B------:R-:W-:Y:S05]  /*4cd0*/  BSYNC.RECONVERGENT B1 ;  /* 0x0000000000017941 */ /* 0x000fea0003800200 */
.L_x_403:
[----:B------:R-:W-:Y:S01]  /*4ce0*/  BAR.SYNC.DEFER_BLOCKING 0x0 ;  /* 0x0000000000007b1d */ /* 0x000fe20000010000 */
[----:B------:R-:W-:-:S13]  /*4cf0*/  ISETP.NE.AND P1, PT, R0, RZ, PT ;  /* 0x000000ff0000720c */ /* 0x000fda0003f25270 */
[----:B------:R-:W-:Y:S05]  /*4d00*/  @P1 BRA `(.L_x_338) ;  /* 0x0000000800341947 */ /* 0x000fea0003800000 */
[----:B-12---:R-:W1:Y:S01]  /*4d10*/  S2R R3, SR_CgaCtaId ;  /* 0x0000000000037919 */ /* 0x006e620000008800 */
[----:B------:R-:W-:Y:S01]  /*4d20*/  MOV R0, 0x400 ;  /* 0x0000040000007802 */ /* 0x000fe20000000f00 */
[----:B------:R-:W-:Y:S03]  /*4d30*/  BSSY.RECONVERGENT B1, `(.L_x_405) ;  /* 0x0000016000017945 */ /* 0x000fe60003800200 */
[----:B-1----:R-:W-:-:S05]  /*4d40*/  LEA R24, R3, R0, 0x18 ;  /* 0x0000000003187211 */ /* 0x002fca00078ec0ff */
[----:B------:R-:W1:Y:S04]  /*4d50*/  LDS R3, [R24+0x18] ;  /* 0x0000180018037984 */ /* 0x000e680000000800 */
[----:B----4-:R-:W2:Y:S04]  /*4d60*/  LDS.64 R4, [R24+0x20] ;  /* 0x0000200018047984 */ /* 0x010ea80000000a00 */
[----:B------:R4:W0:Y:S04]  /*4d70*/  LDS R18, [R24+0x28] ;  /* 0x0000280018127984 */ /* 0x0008280000000800 */
[----:B------:R4:W0:Y:S01]  /*4d80*/  LDS R16, [R24+0x38] ;  /* 0x0000380018107984 */ /* 0x0008220000000800 */
[----:B-1----:R-:W-:Y:S01]  /*4d90*/  ISETP.GE.AND P0, PT, R8, R3, PT ;  /* 0x000000030800720c */ /* 0x002fe20003f06270 */
[----:B------:R-:W-:-:S02]  /*4da0*/  IMAD.MOV.U32 R19, RZ, RZ, R3 ;  /* 0x000000ffff137224 */ /* 0x000fc400078e0003 */
[----:B--2---:R-:W-:Y:S02]  /*4db0*/  IMAD.MOV.U32 R21, RZ, RZ, R4 ;  /* 0x000000ffff157224 */ /* 0x004fe400078e0004 */
[----:B------:R-:W-:-:S08]  /*4dc0*/  IMAD.MOV.U32 R20, RZ, RZ, R5 ;  /* 0x000000ffff147224 */ /* 0x000fd000078e0005 */
[----:B0---4-:R-:W-:Y:S05]  /*4dd0*/  @!P0 BRA `(.L_x_406) ;  /* 0x00000000002c8947 */ /* 0x011fea0003800000 */
        /* <DEDUP_REMOVED lines=11> */
.L_x_406:
[----:B------:R-:W-:Y:S05]  /*4e90*/  BSYNC.RECONVERGENT B1 ;  /* 0x0000000000017941 */ /* 0x000fea0003800200 */
.L_x_405:
        /* <DEDUP_REMOVED lines=27> */
.L_x_408:
[----:B------:R-:W-:Y:S05]  /*5050*/  BSYNC.RECONVERGENT B1 ;  /* 0x0000000000017941 */ /* 0x000fea0003800200 */
.L_x_407:
        /* <DEDUP_REMOVED lines=17> */
.L_x_410:
[----:B------:R-:W-:Y:S05]  /*5170*/  BSYNC.RECONVERGENT B1 ;  /* 0x0000000000017941 */ /* 0x000fea0003800200 */
.L_x_409:
        /* <DEDUP_REMOVED lines=17> */
.L_x_412:
[----:B------:R-:W-:Y:S05]  /*5290*/  BSYNC.RECONVERGENT B1 ;  /* 0x0000000000017941 */ /* 0x000fea0003800200 */
.L_x_411:
        /* <DEDUP_REMOVED lines=17> */
.L_x_414:
[----:B------:R-:W-:Y:S05]  /*53b0*/  BSYNC.RECONVERGENT B1 ;  /* 0x0000000000017941 */ /* 0x000fea0003800200 */
.L_x_413:
        /* <DEDUP_REMOVED lines=17> */
.L_x_416:
[----:B------:R-:W-:Y:S05]  /*54d0*/  BSYNC.RECONVERGENT B1 ;  /* 0x0000000000017941 */ /* 0x000fea0003800200 */
.L_x_415:
        /* <DEDUP_REMOVED lines=16> */
.L_x_338:
[----:B------:R-:W-:Y:S05]  /*55e0*/  BSYNC.RECONVERGENT B0 ;  /* 0x0000000000007941 */ /* 0x000fea0003800200 */
.L_x_305:
[----:B------:R-:W-:Y:S05]  /*55f0*/  @P1 EXIT ;  /* 0x000000000000194d */ /* 0x000fea0003800000 */
[----:B01234-:R-:W0:Y:S01]  /*5600*/  LDC.64 R2, c[0x0][0x390] ;  /* 0x0000e400ff027b82 */ /* 0x01fe220000000a00 */
[----:B------:R-:W-:-:S04]  /*5610*/  LOP3.LUT R7, R7, R6, RZ, 0x3c, !PT ;  /* 0x0000000607077212 */ /* 0x000fc800078e3cff */
[----:B------:R-:W-:-:S04]  /*5620*/  LOP3.LUT R6, R7, R6, RZ, 0x3c, !PT ;  /* 0x0000000607067212 */ /* 0x000fc800078e3cff */
[----:B------:R-:W-:-:S05]  /*5630*/  LOP3.LUT R7, R7, R6, RZ, 0x3c, !PT ;  /* 0x0000000607077212 */ /* 0x000fca00078e3cff */
[----:B0-----:R-:W-:Y:S04]  /*5640*/  STG.E.64 desc[UR8][R2.64+0x8], R6 ;  /* 0x0000080602007986 */ /* 0x001fe8000c101b08 */
[----:B------:R-:W-:Y:S01]  /*5650*/  STG.E desc[UR8][R2.64], R8 ;  /* 0x0000000802007986 */ /* 0x000fe2000c101908 */
[----:B------:R-:W-:Y:S05]  /*5660*/  EXIT ;  /* 0x000000000000794d */ /* 0x000fea0003800000 */
.L_x_417:
        /* <DEDUP_REMOVED lines=9> */
.L_x_770:


//--------------------- .text._ZN6thrust24THRUST_300001_SM_1000_NS8cuda_cub4core6detail13_kernel_agentINS1_8__reduce11ReduceAgentIPN4cuda3std3__45tupleIJilEEESC_SB_iNS1_9__extrema9arg_max_fIilNS9_4lessIiEEEEEEJSC_SC_iSH_EEEvDpT0_ --------------------------
	.section	.text._ZN6thrust24THRUST_300001_SM_1000_NS8cuda_cub4core6detail13_kernel_agentINS1_8__reduce11ReduceAgentIPN4cuda3std3__45tupleIJilEEESC_SB_iNS1_9__extrema9arg_max_fIilNS9_4lessIiEEEEEEJSC_SC_iSH_EEEvDpT0_,"ax",@progbits
	.align	128
        .global         _ZN6thrust24THRUST_300001_SM_1000_NS8cuda_cub4core6detail13_kernel_agentINS1_8__reduce11ReduceAgentIPN4cuda3std3__45tupleIJilEEESC_SB_iNS1_9__extrema9arg_max_fIilNS9_4lessIiEEEEEEJSC_SC_iSH_EEEvDpT0_
        .type           _ZN6thrust24THRUST_300001_SM_1000_NS8cuda_cub4core6detail13_kernel_agentINS1_8__reduce11ReduceAgentIPN4cuda3std3__45tupleIJilEEESC_SB_iNS1_9__extrema9arg_max_fIilNS9_4lessIiEEEEEEJSC_SC_iSH_EEEvDpT0_,@function
        .size           _ZN6thrust24THRUST_300001_SM_1000_NS8cuda_cub4core6detail13_kernel_agentINS1_8__reduce11ReduceAgentIPN4cuda3std3__45tupleIJilEEESC_SB_iNS1_9__extrema9arg_max_fIilNS9_4lessIiEEEEEEJSC_SC_iSH_EEEvDpT0_,(.L_x_771 - _ZN6thrust24THRUST_300001_SM_1000_NS8cuda_cub4core6detail13_kernel_agentINS1_8__reduce11ReduceAgentIPN4cuda3std3__45tupleIJilEEESC_SB_iNS1_9__extrema9arg_max_fIilNS9_4lessIiEEEEEEJSC_SC_iSH_EEEvDpT0_)
        .other          _ZN6thrust24THRUST_300001_SM_1000_NS8cuda_cub4core6detail13_kernel_agentINS1_8__reduce11ReduceAgentIPN4cuda3std3__45tupleIJilEEESC_SB_iNS1_9__extrema9arg_max_fIilNS9_4lessIiEEEEEEJSC_SC_iSH_EEEvDpT0_,@"STO_CUDA_ENTRY STV_DEFAULT"
_ZN6thrust24THRUST_300001_SM_1000_NS8cuda_cub4core6detail13_kernel_agentINS1_8__reduce11ReduceAgentIPN4cuda3std3__45tupleIJilEEESC_SB_iNS1_9__extrema9arg_max_fIilNS9_4lessIiEEEEEEJSC_SC_iSH_EEEvDpT0_:
.text._ZN6thrust24THRUST_300001_SM_1000_NS8cuda_cub4core6detail13_kernel_agentINS1_8__reduce11ReduceAgentIPN4cuda3std3__45tupleIJilEEESC_SB_iNS1_9__extrema9arg_max_fIilNS9_4lessIiEEEEEEJSC_SC_iSH_EEEvDpT0_:
        /* <DEDUP_REMOVED lines=21> */
.L_x_421:
[----:B0-----:R-:W-:Y:S05]  /*0150*/  BSYNC.RECONVERGENT B1 ;  /* 0x0000000000017941 */ /* 0x001fea0003800200 */
.L_x_420:
        /* <DEDUP_REMOVED lines=15> */
.L_x_428:
        /* <DEDUP_REMOVED lines=28> */
.L_x_427:
[----:B------:R-:W-:Y:S05]  /*0410*/  BSYNC.RECONVERGENT B3 ;  /* 0x0000000000037941 */ /* 0x000fea0003800200 */
.L_x_426:
[----:B------:R-:W-:Y:S02]  /*0420*/  IMAD.X R7, RZ, RZ, R7, P3 ;  /* 0x000000ffff077224 */ /* 0x000fe400018e0607 */
[----:B------:R-:W-:Y:S01]  /*0430*/  VIADD R5, R5, 0x100 ;  /* 0x0000010005057836 */ /* 0x000fe20000000000 */
[----:B------:R-:W-:Y:S06]  /*0440*/  @P2 BRA `(.L_x_428) ;  /* 0xfffffffc00802947 */ /* 0x000fec000383ffff */
.L_x_425:
[----:B------:R-:W-:Y:S05]  /*0450*/  BSYNC.RECONVERGENT B2 ;  /* 0x0000000000027941 */ /* 0x000fea0003800200 */
.L_x_424:
[----:B------:R-:W0:Y:S01]  /*0460*/  LDC.64 R8, c[0x0][0x380] ;  /* 0x0000e000ff087b82 */ /* 0x000e220000000a00 */
[----:B------:R-:W-:-:S13]  /*0470*/  ISETP.GE.U32.AND P0, PT, R12, 0x300, PT ;  /* 0x000003000c00780c */ /* 0x000fda0003f06070 */
[----:B------:R-:W-:Y:S05]  /*0480*/  @!P0 BRA `(.L_x_423) ;  /* 0x0000000400588947 */ /* 0x000fea0003800000 */
.L_x_437:
        /* <DEDUP_REMOVED lines=26> */
.L_x_430:
[----:B------:R-:W-:Y:S05]  /*0630*/  BSYNC.RECONVERGENT B2 ;  /* 0x0000000000027941 */ /* 0x000fea0003800200 */
.L_x_429:
        /* <DEDUP_REMOVED lines=17> */
.L_x_432:
[----:B------:R-:W-:Y:S05]  /*0750*/  BSYNC.RECONVERGENT B2 ;  /* 0x0000000000027941 */ /* 0x000fea0003800200 */
.L_x_431:
        /* <DEDUP_REMOVED lines=17> */
.L_x_434:
[----:B------:R-:W-:Y:S05]  /*0870*/  BSYNC.RECONVERGENT B2 ;  /* 0x0000000000027941 */ /* 0x000fea0003800200 */
.L_x_433:
        /* <DEDUP_REMOVED lines=19> */
.L_x_436:
[----:B------:R-:W-:Y:S05]  /*09b0*/  BSYNC.RECONVERGENT B2 ;  /* 0x0000000000027941 */ /* 0x000fea0003800200 */
.L_x_435:
[----:B------:R-:W-:-:S05]  /*09c0*/  VIADD R5, R5, 0x400 ;  /* 0x0000040005057836 */ /* 0x000fca0000000000 */
[----:B------:R-:W-:-:S13]  /*09d0*/  ISETP.GE.AND P0, PT, R5, UR5, PT ;  /* 0x0000000505007c0c */ /* 0x000fda000bf06270 */
[----:B------:R-:W-:Y:S05]  /*09e0*/  @!P0 BRA `(.L_x_437) ;  /* 0xfffffff800a88947 */ /* 0x000fea000383ffff */
.L_x_423:
[----:B------:R-:W-:Y:S05]  /*09f0*/  BSYNC.RECONVERGENT B1 ;  /* 0x0000000000017941 */ /* 0x000fea0003800200 */
.L_x_422:
        /* <DEDUP_REMOVED lines=31> */
.L_x_440:
[----:B------:R-:W-:Y:S05]  /*0bf0*/  BSYNC.RECONVERGENT B1 ;  /* 0x0000000000017941 */ /* 0x000fea0003800200 */
.L_x_439:
        /* <DEDUP_REMOVED lines=27> */
.L_x_442:
[----:B------:R-:W-:Y:S05]  /*0db0*/  BSYNC.RECONVERGENT B1 ;  /* 0x0000000000017941 */ /* 0x000fea0003800200 */
.L_x_441:
        /* <DEDUP_REMOVED lines=24> */
.L_x_444:
[----:B------:R-:W-:Y:S05]  /*0f40*/  BSYNC.RECONVERGENT B1 ;  /* 0x0000000000017941 */ /* 0x000fea0003800200 */
.L_x_443:
        /* <DEDUP_REMOVED lines=24> */
.L_x_446:
[----:B------:R-:W-:Y:S05]  /*10d0*/  BSYNC.RECONVERGENT B1 ;  /* 0x0000000000017941 */ /* 0x000fea0003800200 */
.L_x_445:
        /* <DEDUP_REMOVED lines=24> */
.L_x_448:
[----:B------:R-:W-:Y:S05]  /*1260*/  BSYNC.RECONVERGENT B1 ;  /* 0x0000000000017941 */ /* 0x000fea0003800200 */
.L_x_447:
        /* <DEDUP_REMOVED lines=12> */
.L_x_450:
[----:B------:R-:W-:Y:S05]  /*1330*/  BSYNC.RECONVERGENT B1 ;  /* 0x0000000000017941 */ /* 0x000fea0003800200 */
.L_x_449:
        /* <DEDUP_REMOVED lines=27> */
.L_x_453:
[----:B------:R-:W-:Y:S05]  /*14f0*/  BSYNC.RECONVERGENT B1 ;  /* 0x0000000000017941 */ /* 0x000fea0003800200 */
.L_x_452:
        /* <DEDUP_REMOVED lines=27> */
.L_x_455:
[----:B------:R-:W-:Y:S05]  /*16b0*/  BSYNC.RECONVERGENT B1 ;  /* 0x0000000000017941 */ /* 0x000fea0003800200 */
.L_x_454:
        /* <DEDUP_REMOVED lines=17> */
.L_x_457:
[----:B------:R-:W-:Y:S05]  /*17d0*/  BSYNC.RECONVERGENT B1 ;  /* 0x0000000000017941 */ /* 0x000fea0003800200 */
.L_x_456:
        /* <DEDUP_REMOVED lines=17> */
.L_x_459:
[----:B------:R-:W-:Y:S05]  /*18f0*/  BSYNC.RECONVERGENT B1 ;  /* 0x0000000000017941 */ /* 0x000fea0003800200 */
.L_x_458:
        /* <DEDUP_REMOVED lines=17> */
.L_x_461:
[----:B------:R-:W-:Y:S05]  /*1a10*/  BSYNC.RECONVERGENT B1 ;  /* 0x0000000000017941 */ /* 0x000fea0003800200 */
.L_x_460:
        /* <DEDUP_REMOVED lines=17> */
.L_x_463:
[----:B------:R-:W-:Y:S05]  /*1b30*/  BSYNC.RECONVERGENT B1 ;  /* 0x0000000000017941 */ /* 0x000fea0003800200 */
.L_x_462:
        /* <DEDUP_REMOVED lines=18> */
.L_x_438:
        /* <DEDUP_REMOVED lines=40> */
.L_x_465:
[----:B------:R-:W-:Y:S05]  /*1ee0*/  BSYNC.RECONVERGENT B1 ;  /* 0x0000000000017941 */ /* 0x000fea0003800200 */
.L_x_464:
        /* <DEDUP_REMOVED lines=25> */
.L_x_467:
[----:B------:R-:W-:Y:S05]  /*2080*/  BSYNC.RECONVERGENT B1 ;  /* 0x0000000000017941 */ /* 0x000fea0003800200 */
.L_x_466:
        /* <DEDUP_REMOVED lines=24> */
.L_x_469:
[----:B------:R-:W-:Y:S05]  /*2210*/  BSYNC.RECONVERGENT B1 ;  /* 0x0000000000017941 */ /* 0x000fea0003800200 */
.L_x_468:
        /* <DEDUP_REMOVED lines=24> */
.L_x_471:
[----:B------:R-:W-:Y:S05]  /*23a0*/  BSYNC.RECONVERGENT B1 ;  /* 0x0000000000017941 */ /* 0x000fea0003800200 */
.L_x_470:
        /* <DEDUP_REMOVED lines=24> */
.L_x_473:
[----:B------:R-:W-:Y:S05]  /*2530*/  BSYNC.RECONVERGENT B1 ;  /* 0x0000000000017941 */ /* 0x000fea0003800200 */
.L_x_472:
        /* <DEDUP_REMOVED lines=12> */
.L_x_475:
[----:B------:R-:W-:Y:S05]  /*2600*/  BSYNC.RECONVERGENT B1 ;  /* 0x0000000000017941 */ /* 0x000fea0003800200 */
.L_x_474:
        /* <DEDUP_REMOVED lines=30> */
.L_x_477:
[----:B------:R-:W-:Y:S05]  /*27f0*/  BSYNC.RECONVERGENT B1 ;  /* 0x0000000000017941 */ /* 0x000fea0003800200 */
.L_x_476:
        /* <DEDUP_REMOVED lines=27> */
.L_x_479:
[----:B------:R-:W-:Y:S05]  /*29b0*/  BSYNC.RECONVERGENT B1 ;  /* 0x0000000000017941 */ /* 0x000fea0003800200 */
.L_x_478:
        /* <DEDUP_REMOVED lines=27> */
.L_x_481:
[----:B------:R-:W-:Y:S05]  /*2b70*/  BSYNC.RECONVERGENT B1 ;  /* 0x0000000000017941 */ /* 0x000fea0003800200 */
.L_x_480:
        /* <DEDUP_REMOVED lines=27> */
.L_x_483:
[----:B------:R-:W-:Y:S05]  /*2d30*/  BSYNC.RECONVERGENT B1 ;  /* 0x0000000000017941 */ /* 0x000fea0003800200 */
.L_x_482:
        /* <DEDUP_REMOVED lines=27> */
.L_x_485:
[----:B------:R-:W-:Y:S05]  /*2ef0*/  BSYNC.RECONVERGENT B1 ;  /* 0x0000000000017941 */ /* 0x000fea0003800200 */
.L_x_484:
        /* <DEDUP_REMOVED lines=27> */
.L_x_487:
[----:B------:R-:W-:Y:S05]  /*30b0*/  BSYNC.RECONVERGENT B1 ;  /* 0x0000000000017941 */ /* 0x000fea0003800200 */
.L_x_486:
        /* <DEDUP_REMOVED lines=28> */
.L_x_419:
        /* <DEDUP_REMOVED lines=12> */
[----:B------:R-:W5:Y:S01]  /*3340*/  LDG.E.64.CONSTANT R2, desc[UR6][R6.64+0x4008] ;  /* 0x0040080606027981 */ /* 0x000f62000c1e9b00 */
[----:B------:R-:W-:Y:S01]  /*3350*/  UISETP.GE.U32.AND UP0, UPT, UR4, 0xa00, UPT ;  /* 0x00000a000400788c */ /* 0x000fe2000bf06070 */
[----:B------:R-:W-:Y:S01]  /*3360*/  IMAD.MOV.U32 R19, RZ, RZ, 0x500 ;  /* 0x00000500ff137424 */ /* 0x000fe200078e00ff */
        /* <DEDUP_REMOVED lines=29> */
[----:B------:R-:W0:Y:S01]  /*3540*/  LDC.64 R6, c[0x0][0x380] ;  /* 0x0000e000ff067b82 */ /* 0x000e220000000a00 */
[----:B------:R-:W-:Y:S01]  /*3550*/  IMAD.MOV.U32 R23, RZ, RZ, R2 ;  /* 0x000000ffff177224 */ /* 0x000fe200078e0002 */
[----:B------:R-:W1:Y:S01]  /*3560*/  LDCU UR4, c[0x0][0x390] ;  /* 0x00007200ff0477ac */ /* 0x000e620008000800 */
[----:B------:R-:W-:Y:S02]  /*3570*/  IMAD.MOV.U32 R24, RZ, RZ, R3 ;  /* 0x000000ffff187224 */ /* 0x000fe400078e0003 */
[----:B------:R-:W-:Y:S02]  /*3580*/  IMAD.MOV.U32 R18, RZ, RZ, R4 ;  /* 0x000000ffff127224 */ /* 0x000fe400078e0004 */
[----:B------:R-:W-:-:S07]  /*3590*/  IMAD.MOV.U32 R5, RZ, RZ, 0x500 ;  /* 0x00000500ff057424 */ /* 0x000fce00078e00ff */
.L_x_489:
[----:B------:R-:W-:-:S04]  /*35a0*/  IMAD.IADD R17, R0, 0x1, R5 ;  /* 0x0000000100117824 */ /* 0x000fc800078e0205 */
[----:B0-----:R-:W-:-:S05]  /*35b0*/  IMAD.WIDE.U32 R16, R17, 0x10, R6 ;  /* 0x0000001011107825 */ /* 0x001fca00078e0006 */
        /* <DEDUP_REMOVED lines=36> */
[----:B------:R-:W-:Y:S01]  /*3800*/  @P2 SEL R14, R8, R14, P0 ;  /* 0x0000000e080e2207 */ /* 0x000fe20000000000 */
[C---:B------:R-:W-:Y:S01]  /*3810*/  VIADD R8, R5.reuse, 0xa00 ;  /* 0x00000a0005087836 */ /* 0x040fe20000000000 */
[----:B------:R-:W-:Y:S01]  /*3820*/  ISETP.GE.AND P1, PT, R22, R4, PT ;  /* 0x000000041600720c */ /* 0x000fe20003f26270 */
[----:B------:R-:W-:Y:S01]  /*3830*/  VIADD R5, R5, 0x500 ;  /* 0x0000050005057836 */ /* 0x000fe20000000000 */
[----:B------:R-:W-:Y:S02]  /*3840*/  @P2 SEL R15, R9, R15, P0 ;  /* 0x0000000f090f2207 */ /* 0x000fe40000000000 */
[----:B-1----:R-:W-:-:S09]  /*3850*/  ISETP.GT.AND P2, PT, R8, UR4, PT ;  /* 0x0000000408007c0c */ /* 0x002fd2000bf44270 */
        /* <DEDUP_REMOVED lines=8> */
[----:B------:R-:W-:Y:S01]  /*38e0*/  IMAD.MOV.U32 R24, RZ, RZ, R3 ;  /* 0x000000ffff187224 */ /* 0x000fe200078e0003 */
[----:B------:R-:W-:Y:S06]  /*38f0*/  @!P2 BRA `(.L_x_489) ;  /* 0xfffffffc0028a947 */ /* 0x000fec000383ffff */
[----:B------:R-:W-:-:S07]  /*3900*/  IMAD.MOV.U32 R19, RZ, RZ, R5 ;  /* 0x000000ffff137224 */ /* 0x000fce00078e0005 */
.L_x_488:
[----:B------:R-:W-:-:S13]  /*3910*/  ISETP.GE.AND P0, PT, R19, UR4, PT ;  /* 0x0000000413007c0c */ /* 0x000fda000bf06270 */
        /* <DEDUP_REMOVED lines=12> */
[----:B------:R-:W0:Y:S01]  /*39e0*/  LDC.64 R6, c[0x0][0x380] ;  /* 0x0000e000ff067b82 */ /* 0x000e220000000a00 */
[----:B------:R-:W-:Y:S01]  /*39f0*/  LEA.HI R8, R14, 0x1, RZ, 0x18 ;  /* 0x000000010e087811 */ /* 0x000fe200078fc0ff */
[----:B------:R-:W-:Y:S02]  /*3a00*/  IMAD.IADD R13, R0, 0x1, R19 ;  /* 0x00000001000d7824 */ /* 0x000fe400078e0213 */
[----:B------:R-:W-:Y:S01]  /*3a10*/  IMAD.MOV.U32 R18, RZ, RZ, R0 ;  /* 0x000000ffff127224 */ /* 0x000fe200078e0000 */
[----:B------:R-:W-:-:S05]  /*3a20*/  LOP3.LUT R8, R8, 0x3, RZ, 0xc0, !PT ;  /* 0x0000000308087812 */ /* 0x000fca00078ec0ff */
[----:B------:R-:W-:-:S07]  /*3a30*/  IMAD.MOV R12, RZ, RZ, -R8 ;  /* 0x000000ffff0c7224 */ /* 0x000fce00078e0a08 */
.L_x_496:
[----:B0-----:R-:W-:-:S05]  /*3a40*/  IMAD.WIDE.U32 R10, R13, 0x10, R6 ;  /* 0x000000100d0a7825 */ /* 0x001fca00078e0006 */
[----:B------:R-:W2:Y:S04]  /*3a50*/  LDG.E.CONSTANT R21, desc[UR6][R10.64] ;  /* 0x000000060a157981 */ /* 0x000ea8000c1e9900 */
[----:B------:R-:W3:Y:S01]  /*3a60*/  LDG.E.64.CONSTANT R8, desc[UR6][R10.64+0x8] ;  /* 0x000008060a087981 */ /* 0x000ee2000c1e9b00 */
[----:B------:R-:W-:Y:S01]  /*3a70*/  VIADD R12, R12, 0x1 ;  /* 0x000000010c0c7836 */ /* 0x000fe20000000000 */
[----:B------:R-:W-:Y:S01]  /*3a80*/  BSSY.RECONVERGENT B3, `(.L_x_494) ;  /* 0x0000015000037945 */ /* 0x000fe20003800200 */
[----:B------:R-:W-:Y:S02]  /*3a90*/  IMAD.MOV.U32 R15, RZ, RZ, R2 ;  /* 0x000000ffff0f7224 */ /* 0x000fe400078e0002 */
        /* <DEDUP_REMOVED lines=19> */
.L_x_495:
[----:B------:R-:W-:Y:S05]  /*3bd0*/  BSYNC.RECONVERGENT B3 ;  /* 0x0000000000037941 */ /* 0x000fea0003800200 */
.L_x_494:
[----:B------:R-:W-:Y:S02]  /*3be0*/  VIADD R18, R18, 0x100 ;  /* 0x0000010012127836 */ /* 0x000fe40000000000 */
[----:B------:R-:W-:Y:S01]  /*3bf0*/  VIADD R13, R13, 0x100 ;  /* 0x000001000d0d7836 */ /* 0x000fe20000000000 */
[----:B------:R-:W-:Y:S06]  /*3c00*/  @P3 BRA `(.L_x_496) ;  /* 0xfffffffc008c3947 */ /* 0x000fec000383ffff */
.L_x_493:
[----:B------:R-:W-:Y:S05]  /*3c10*/  BSYNC.RECONVERGENT B2 ;  /* 0x0000000000027941 */ /* 0x000fea0003800200 */
.L_x_492:
[----:B------:R-:W-:-:S13]  /*3c20*/  ISETP.GE.U32.AND P0, PT, R14, 0x300, PT ;  /* 0x000003000e00780c */ /* 0x000fda0003f06070 */
[----:B------:R-:W-:Y:S05]  /*3c30*/  @!P0 BRA `(.L_x_491) ;  /* 0x0000000400888947 */ /* 0x000fea0003800000 */
[----:B------:R-:W0:Y:S01]  /*3c40*/  LDCU.64 UR8, c[0x0][0x380] ;  /* 0x00007000ff0877ac */ /* 0x000e220008000a00 */
[----:B------:R-:W1:Y:S01]  /*3c50*/  LDC.64 R6, c[0x0][0x380] ;  /* 0x0000e000ff067b82 */ /* 0x000e620000000a00 */
[C---:B------:R-:W-:Y:S01]  /*3c60*/  IADD3 R13, P0, PT, R18.reuse, R19, RZ ;  /* 0x00000013120d7210 */ /* 0x040fe20007f1e0ff */
[----:B------:R-:W-:-:S04]  /*3c70*/  IMAD.IADD R19, R18, 0x1, R19 ;  /* 0x0000000112137824 */ /* 0x000fc800078e0213 */
[----:B------:R-:W-:Y:S01]  /*3c80*/  IMAD.X R8, RZ, RZ, RZ, P0 ;  /* 0x000000ffff087224 */ /* 0x000fe200000e06ff */
[----:B0-----:R-:W-:-:S04]  /*3c90*/  LEA R12, P1, R13, UR8, 0x4 ;  /* 0x000000080d0c7c11 */ /* 0x001fc8000f8220ff */
[----:B------:R-:W-:Y:S02]  /*3ca0*/  IADD3 R12, P0, PT, R12, 0x3008, RZ ;  /* 0x000030080c0c7810 */ /* 0x000fe40007f1e0ff */
[----:B------:R-:W-:-:S05]  /*3cb0*/  LEA.HI.X R13, R13, UR9, R8, 0x4, P1 ;  /* 0x000000090d0d7c11 */ /* 0x000fca00088f2408 */
[----:B------:R-:W-:-:S07]  /*3cc0*/  IMAD.X R13, RZ, RZ, R13, P0 ;  /* 0x000000ffff0d7224 */ /* 0x000fce00000e060d */
.L_x_505:
[----:B-1----:R-:W-:-:S05]  /*3cd0*/  IMAD.WIDE.U32 R10, R19, 0x10, R6 ;  /* 0x00000010130a7825 */ /* 0x002fca00078e0006 */
[----:B------:R-:W2:Y:S04]  /*3ce0*/  LDG.E.CONSTANT R23, desc[UR6][R10.64] ;  /* 0x000000060a177981 */ /* 0x000ea8000c1e9900 */
[----:B------:R0:W3:Y:S02]  /*3cf0*/  LDG.E.64.CONSTANT R8, desc[UR6][R10.64+0x8] ;  /* 0x000008060a087981 */ /* 0x0000e4000c1e9b00 */
[----:B0-----:R-:W-:Y:S02]  /*3d00*/  IMAD.MOV.U32 R10, RZ, RZ, R12 ;  /* 0x000000ffff0a7224 */ /* 0x001fe400078e000c */
[----:B------:R-:W-:-:S05]  /*3d10*/  IMAD.MOV.U32 R11, RZ, RZ, R13 ;  /* 0x000000ffff0b7224 */ /* 0x000fca00078e000d */
        /* <DEDUP_REMOVED lines=16> */
[CC--:B------:R-:W-:Y:S02]  /*3e20*/  @P2 ISETP.LT.U32.AND P1, PT, R2.reuse, R8.reuse, PT ;  /* 0x000000080200220c */ /* 0x0c0fe40003f21070 */
[CC--:B------:R-:W-:Y:S02]  /*3e30*/  @P2 ISETP.GE.U32.AND P0, PT, R2.reuse, R8.reuse, PT ;  /* 0x000000080200220c */ /* 0x0c0fe40003f06070 */
[CC--:B------:R-:W-:Y:S02]  /*3e40*/  @P2 ISETP.LT.AND.EX P1, PT, R3.reuse, R9.reuse, PT, P1 ;  /* 0x000000090300220c */ /* 0x0c0fe40003f21310 */
[CC--:B------:R-:W-:Y:S02]  /*3e50*/  @P2 ISETP.GE.AND.EX P0, PT, R3.reuse, R9.reuse, PT, P0 ;  /* 0x000000090300220c */ /* 0x0c0fe40003f06300 */
[----:B------:R-:W-:Y:S02]  /*3e60*/  @P2 SEL R27, R2, R8, P1 ;  /* 0x00000008021b2207 */ /* 0x000fe40000800000 */
[----:B------:R-:W-:-:S02]  /*3e70*/  @P2 SEL R29, R3, R9, P1 ;  /* 0x00000009031d2207 */ /* 0x000fc40000800000 */
[----:B------:R-:W-:-:S07]  /*3e80*/  @P2 SEL R22, R4, R23, !P0 ;  /* 0x0000001704162207 */ /* 0x000fce0004000000 */
.L_x_498:
[----:B------:R-:W-:Y:S05]  /*3e90*/  BSYNC.RECONVERGENT B2 ;  /* 0x0000000000027941 */ /* 0x000fea0003800200 */
.L_x_497:
        /* <DEDUP_REMOVED lines=17> */
.L_x_500:
[----:B------:R-:W-:Y:S05]  /*3fb0*/  BSYNC.RECONVERGENT B2 ;  /* 0x0000000000027941 */ /* 0x000fea0003800200 */
.L_x_499:
        /* <DEDUP_REMOVED lines=17> */
.L_x_502:
[----:B------:R-:W-:Y:S05]  /*40d0*/  BSYNC.RECONVERGENT B2 ;  /* 0x0000000000027941 */ /* 0x000fea0003800200 */
.L_x_501:
        /* <DEDUP_REMOVED lines=17> */
.L_x_504:
[----:B------:R-:W-:Y:S05]  /*41f0*/  BSYNC.RECONVERGENT B2 ;  /* 0x0000000000027941 */ /* 0x000fea0003800200 */
.L_x_503:
[----:B------:R-:W-:Y:S01]  /*4200*/  VIADD R18, R18, 0x400 ;  /* 0x0000040012127836 */ /* 0x000fe20000000000 */
[----:B------:R-:W-:Y:S01]  /*4210*/  IADD3 R12, P1, PT, R10, 0x4000, RZ ;  /* 0x000040000a0c7810 */ /* 0x000fe20007f3e0ff */
[----:B------:R-:W-:-:S03]  /*4220*/  VIADD R19, R19, 0x400 ;  /* 0x0000040013137836 */ /* 0x000fc60000000000 */
[----:B------:R-:W-:Y:S01]  /*4230*/  ISETP.GE.AND P0, PT, R18, R5, PT ;  /* 0x000000051200720c */ /* 0x000fe20003f06270 */
[----:B------:R-:W-:-:S12]  /*4240*/  IMAD.X R13, RZ, RZ, R11, P1 ;  /* 0x000000ffff0d7224 */ /* 0x000fd800008e060b */
[----:B------:R-:W-:Y:S05]  /*4250*/  @!P0 BRA `(.L_x_505) ;  /* 0xfffffff8009c8947 */ /* 0x000fea000383ffff */
.L_x_491:
[----:B------:R-:W-:Y:S05]  /*4260*/  BSYNC.RECONVERGENT B1 ;  /* 0x0000000000017941 */ /* 0x000fea0003800200 */
.L_x_490:
        /* <DEDUP_REMOVED lines=31> */
.L_x_507:
[----:B------:R-:W-:Y:S05]  /*4460*/  BSYNC.RECONVERGENT B1 ;  /* 0x0000000000017941 */ /* 0x000fea0003800200 */
.L_x_506:
        /* <DEDUP_REMOVED lines=24> */
.L_x_509:
[----:B------:R-:W-:Y:S05]  /*45f0*/  BSYNC.RECONVERGENT B1 ;  /* 0x0000000000017941 */ /* 0x000fea0003800200 */
.L_x_508:
[----:B0-----:R0:W4:Y:S01]  /*4600*/  SHFL.DOWN PT, R5, R2, 0x4, 0x1f ;  /* 0x08801f0002057f89 */ /* 0x00112200000e0000 */
[----:B------:R-:W-:Y:S01]  /*4610*/  BSSY.RECONVERGENT B1, `(.L_x_510) ;  /* 0x0000017000017945 */ /* 0x000fe20003800200 */
[----:B--2---:R-:W-:Y:S02]  /*4620*/  IMAD.MOV.U32 R3, RZ, RZ, R2 ;  /* 0x000000ffff037224 */ /* 0x004fe400078e0002 */
[----:B------:R0:W2:Y:S01]  /*4630*/  SHFL.DOWN PT, R9, R4, 0x4, 0x1f ;  /* 0x08801f0004097f89 */ /* 0x0000a200000e0000 */
[----:B------:R-:W-:Y:S02]  /*4640*/  IMAD.MOV.U32 R6, RZ, RZ, R4 ;  /* 0x000000ffff067224 */ /* 0x000fe400078e0004 */
[----:B------:R-:W-:Y:S01]  /*4650*/  IMAD.MOV.U32 R7, RZ, RZ, R8 ;  /* 0x000000ffff077224 */ /* 0x000fe200078e0008 */
[----:B------:R0:W0:Y:S01]  /*4660*/  SHFL.DOWN PT, R11, R8, 0x4, 0x1f ;  /* 0x08801f00080b7f89 */ /* 0x00002200000e0000 */
[----:B------:R-:W-:Y:S05]  /*4670*/  @P5 BRA `(.L_x_511) ;  /* 0x0000000000405947 */ /* 0x000fea0003800000 */
[----:B----4-:R-:W-:Y:S01]  /*4680*/  ISETP.GE.AND P0, PT, R2, R5, PT ;  /* 0x000000050200720c */ /* 0x010fe20003f06270 */
[----:B------:R-:W-:Y:S02]  /*4690*/  IMAD.MOV.U32 R3, RZ, RZ, R5 ;  /* 0x000000ffff037224 */ /* 0x000fe400078e0005 */
[----:B--2---:R-:W-:Y:S02]  /*46a0*/  IMAD.MOV.U32 R6, RZ, RZ, R9 ;  /* 0x000000ffff067224 */ /* 0x004fe400078e0009 */
        /* <DEDUP_REMOVED lines=13> */
.L_x_511:
[----:B------:R-:W-:Y:S05]  /*4780*/  BSYNC.RECONVERGENT B1 ;  /* 0x0000000000017941 */ /* 0x000fea0003800200 */
.L_x_510:
        /* <DEDUP_REMOVED lines=24> */
.L_x_513:
[----:B------:R-:W-:Y:S05]  /*4910*/  BSYNC.RECONVERGENT B1 ;  /* 0x0000000000017941 */ /* 0x000fea0003800200 */
.L_x_512:
[----:B0-----:R0:W4:Y:S01]  /*4920*/  SHFL.DOWN PT, R3, R2, 0x10, 0x1f ;  /* 0x0a001f0002037f89 */ /* 0x00112200000e0000 */
[----:B------:R-:W-:Y:S01]  /*4930*/  BSSY.RECONVERGENT B1, `(.L_x_514) ;  /* 0x0000017000017945 */ /* 0x000fe20003800200 */
[----:B------:R-:W-:Y:S02]  /*4940*/  IMAD.MOV.U32 R8, RZ, RZ, R2 ;  /* 0x000000ffff087224 */ /* 0x000fe400078e0002 */
[----:B------:R0:W0:Y:S01]  /*4950*/  SHFL.DOWN PT, R9, R4, 0x10, 0x1f ;  /* 0x0a001f0004097f89 */ /* 0x00002200000e0000 */
[----:B--2---:R-:W-:Y:S02]  /*4960*/  IMAD.MOV.U32 R7, RZ, RZ, R4 ;  /* 0x000000ffff077224 */ /* 0x004fe400078e0004 */
[----:B------:R-:W-:Y:S01]  /*4970*/  IMAD.MOV.U32 R6, RZ, RZ, R5 ;  /* 0x000000ffff067224 */ /* 0x000fe200078e0005 */
[----:B-1----:R1:W2:Y:S01]  /*4980*/  SHFL.DOWN PT, R10, R5, 0x10, 0x1f ;  /* 0x0a001f00050a7f89 */ /* 0x0022a200000e0000 */
[----:B------:R-:W-:Y:S05]  /*4990*/  @P3 BRA `(.L_x_515) ;  /* 0x0000000000403947 */ /* 0x000fea0003800000 */
[----:B----4-:R-:W-:Y:S01]  /*49a0*/  ISETP.GE.AND P0, PT, R2, R3, PT ;  /* 0x000000030200720c */ /* 0x010fe20003f06270 */
[----:B------:R-:W-:Y:S02]  /*49b0*/  IMAD.MOV.U32 R8, RZ, RZ, R3 ;  /* 0x000000ffff087224 */ /* 0x000fe400078e0003 */
[----:B0-----:R-:W-:Y:S02]  /*49c0*/  IMAD.MOV.U32 R7, RZ, RZ, R9 ;  /* 0x000000ffff077224 */ /* 0x001fe400078e0009 */
[----:B--2---:R-:W-:-:S08]  /*49d0*/  IMAD.MOV.U32 R6, RZ, RZ, R10 ;  /* 0x000000ffff067224 */ /* 0x004fd000078e000a */
        /* <DEDUP_REMOVED lines=12> */
.L_x_515:
[----:B------:R-:W-:Y:S05]  /*4aa0*/  BSYNC.RECONVERGENT B1 ;  /* 0x0000000000017941 */ /* 0x000fea0003800200 */
.L_x_514:
[----:B------:R-:W-:Y:S04]  /*4ab0*/  BSSY.RECONVERGENT B1, `(.L_x_516) ;  /* 0x000000c000017945 */ /* 0x000fe80003800200 */
[----:B------:R-:W-:Y:S05]  /*4ac0*/  @P2 BRA `(.L_x_517) ;  /* 0x0000000000282947 */ /* 0x000fea0003800000 */
[----:B0-----:R-:W0:Y:S01]  /*4ad0*/  S2R R4, SR_CgaCtaId ;  /* 0x0000000000047919 */ /* 0x001e220000008800 */
[----:B----4-:R-:W-:Y:S02]  /*4ae0*/  MOV R3, 0x400 ;  /* 0x0000040000037802 */ /* 0x010fe40000000f00 */
[----:B------:R-:W-:-:S04]  /*4af0*/  SHF.R.U32.HI R2, RZ, 0x1, R0 ;  /* 0x00000001ff027819 */ /* 0x000fc80000011600 */
[----:B------:R-:W-:Y:S02]  /*4b00*/  LOP3.LUT R2, R2, 0x1f0, RZ, 0xc0, !PT ;  /* 0x000001f002027812 */ /* 0x000fe400078ec0ff */
[----:B0-----:R-:W-:-:S05]  /*4b10*/  LEA R3, R4, R3, 0x18 ;  /* 0x0000000304037211 */ /* 0x001fca00078ec0ff */
[----:B-1----:R-:W-:Y:S02]  /*4b20*/  IMAD.IADD R5, R2, 0x1, R3 ;  /* 0x0000000102057824 */ /* 0x002fe400078e0203 */
[----:B------:R-:W-:Y:S02]  /*4b30*/  IMAD.MOV.U32 R2, RZ, RZ, R7 ;  /* 0x000000ffff027224 */ /* 0x000fe400078e0007 */
[----:B------:R-:W-:Y:S01]  /*4b40*/  IMAD.MOV.U32 R3, RZ, RZ, R6 ;  /* 0x000000ffff037224 */ /* 0x000fe200078e0006 */
[----:B------:R0:W-:Y:S04]  /*4b50*/  STS [R5+0x8], R8 ;  /* 0x0000080805007388 */ /* 0x0001e80000000800 */
[----:B------:R0:W-:Y:S02]  /*4b60*/  STS.64 [R5+0x10], R2 ;  /* 0x0000100205007388 */ /* 0x0001e40000000a00 */
.L_x_517:
[----:B------:R-:W-:Y:S05]  /*4b70*/  BSYNC.RECONVERGENT B1 ;  /* 0x0000000000017941 */ /* 0x000fea0003800200 */
.L_x_516:
        /* <DEDUP_REMOVED lines=8> */
[----:B-1----:R-:W1:Y:S04]  /*4c00*/  LDS.64 R4, [R24+0x20] ;  /* 0x0000200018047984 */ /* 0x002e680000000a00 */
[----:B------:R4:W2:Y:S04]  /*4c10*/  LDS R18, [R24+0x28] ;  /* 0x0000280018127984 */ /* 0x0008a80000000800 */
[----:B------:R4:W2:Y:S01]  /*4c20*/  LDS R16, [R24+0x38] ;  /* 0x0000380018107984 */ /* 0x0008a20000000800 */
[----:B0-----:R-:W-:Y:S01]  /*4c30*/  ISETP.GE.AND P0, PT, R8, R3, PT ;  /* 0x000000030800720c */ /* 0x001fe20003f06270 */
[----:B------:R-:W-:-:S02]  /*4c40*/  IMAD.MOV.U32 R19, RZ, RZ, R3 ;  /* 0x000000ffff137224 */ /* 0x000fc400078e0003 */
[----:B-1----:R-:W-:Y:S02]  /*4c50*/  IMAD.MOV.U32 R21, RZ, RZ, R4 ;  /* 0x000000ffff157224 */ /* 0x002fe400078e0004 */
[----:B------:R-:W-:-:S08]  /*4c60*/  IMAD.MOV.U32 R20, RZ, RZ, R5 ;  /* 0x000000ffff147224 */ /* 0x000fd000078e0005 */
[----:B--2-4-:R-:W-:Y:S05]  /*4c70*/  @!P0 BRA `(.L_x_519) ;  /* 0x00000000002c8947 */ /* 0x014fea0003800000 */
        /* <DEDUP_REMOVED lines=11> */
.L_x_519:
[----:B------:R-:W-:Y:S05]  /*4d30*/  BSYNC.RECONVERGENT B1 ;  /* 0x0000000000017941 */ /* 0x000fea0003800200 */
.L_x_518:
        /* <DEDUP_REMOVED lines=27> */
.L_x_521:
[----:B------:R-:W-:Y:S05]  /*4ef0*/  BSYNC.RECONVERGENT B1 ;  /* 0x0000000000017941 */ /* 0x000fea0003800200 */
.L_x_520:
        /* <DEDUP_REMOVED lines=17> */
.L_x_523:
[----:B------:R-:W-:Y:S05]  /*5010*/  BSYNC.RECONVERGENT B1 ;  /* 0x0000000000017941 */ /* 0x000fea0003800200 */
.L_x_522:
        /* <DEDUP_REMOVED lines=17> */
.L_x_525:
[----:B------:R-:W-:Y:S05]  /*5130*/  BSYNC.RECONVERGENT B1 ;  /* 0x0000000000017941 */ /* 0x000fea0003800200 */
.L_x_524:
        /* <DEDUP_REMOVED lines=17> */
.L_x_527:
[----:B------:R-:W-:Y:S05]  /*5250*/  BSYNC.RECONVERGENT B1 ;  /* 0x0000000000017941 */ /* 0x000fea0003800200 */
.L_x_526:
        /* <DEDUP_REMOVED lines=17> */
.L_x_529:
[----:B------:R-:W-:Y:S05]  /*5370*/  BSYNC.RECONVERGENT B1 ;  /* 0x0000000000017941 */ /* 0x000fea0003800200 */
.L_x_528:
        /* <DEDUP_REMOVED lines=16> */
.L_x_451:
[----:B------:R-:W-:Y:S05]  /*5480*/  BSYNC.RECONVERGENT B0 ;  /* 0x0000000000007941 */ /* 0x000fea0003800200 */
.L_x_418:
        /* <DEDUP_REMOVED lines=8> */
.L_x_530:
        /* <DEDUP_REMOVED lines=15> */
.L_x_771:


//--------------------- .text._ZN6thrust24THRUST_300001_SM_1000_NS8cuda_cub4core6detail13_kernel_agentINS1_8__reduce10DrainAgentIiEEJN3cub18CUB_300001_SM_10009GridQueueIjEEiEEEvDpT0_ --------------------------
	.section	.text._ZN6thrust24THRUST_300001_SM_1000_NS8cuda_cub4core6detail13_kernel_agentINS1_8__reduce10DrainAgentIiEEJN3cub18CUB_300001_SM_10009GridQueueIjEEiEEEvDpT0_,"ax",@progbits
	.align	128
        .global         _ZN6thrust24THRUST_300001_SM_1000_NS8cuda_cub4core6detail13_kernel_agentINS1_8__reduce10DrainAgentIiEEJN3cub18CUB_300001_SM_10009GridQueueIjEEiEEEvDpT0_
        .type           _ZN6thrust24THRUST_300001_SM_1000_NS8cuda_cub4core6detail13_kernel_agentINS1_8__reduce10DrainAgentIiEEJN3cub18CUB_300001_SM_10009GridQueueIjEEiEEEvDpT0_,@function
        .size           _ZN6thrust24THRUST_300001_SM_1000_NS8cuda_cub4core6detail13_kernel_agentINS1_8__reduce10DrainAgentIiEEJN3cub18CUB_300001_SM_10009GridQueueIjEEiEEEvDpT0_,(.L_x_772 - _ZN6thrust24THRUST_300001_SM_1000_NS8cuda_cub4core6detail13_kernel_agentINS1_8__reduce10DrainAgentIiEEJN3cub18CUB_300001_SM_10009GridQueueIjEEiEEEvDpT0_)
        .other          _ZN6thrust24THRUST_300001_SM_1000_NS8cuda_cub4core6detail13_kernel_agentINS1_8__reduce10DrainAgentIiEEJN3cub18CUB_300001_SM_10009GridQueueIjEEiEEEvDpT0_,@"STO_CUDA_ENTRY STV_DEFAULT"
_ZN6thrust24THRUST_300001_SM_1000_NS8cuda_cub4core6detail13_kernel_agentINS1_8__reduce10DrainAgentIiEEJN3cub18CUB_300001_SM_10009GridQueueIjEEiEEEvDpT0_:
.text._ZN6thrust24THRUST_300001_SM_1000_NS8cuda_cub4core6detail13_kernel_agentINS1_8__reduce10DrainAgentIiEEJN3cub18CUB_300001_SM_10009GridQueueIjEEiEEEvDpT0_:
[----:B------:R-:W-:Y:S08]  /*0000*/  LDC R1, c[0x0][0x37c] ;  /* 0x0000df00ff017b82 */ /* 0x000ff00000000800 */
[----:B------:R-:W0:Y:S01]  /*0010*/  LDC.64 R2, c[0x0][0x380] ;  /* 0x0000e000ff027b82 */ /* 0x000e220000000a00 */
[----:B------:R-:W0:Y:S07]  /*0020*/  LDCU.64 UR4, c[0x0][0x358] ;  /* 0x00006b00ff0477ac */ /* 0x000e2e0008000a00 */
[----:B------:R-:W1:Y:S01]  /*0030*/  LDC R5, c[0x0][0x388] ;  /* 0x0000e200ff057b82 */ /* 0x000e620000000800 */
[----:B0-----:R-:W-:Y:S04]  /*0040*/  STG.E desc[UR4][R2.64+0x4], RZ ;  /* 0x000004ff02007986 */ /* 0x001fe8000c101904 */
[----:B-1----:R-:W-:Y:S01]  /*0050*/  STG.E desc[UR4][R2.64], R5 ;  /* 0x0000000502007986 */ /* 0x002fe2000c101904 */
[----:B------:R-:W-:Y:S05]  /*0060*/  EXIT ;  /* 0x000000000000794d */ /* 0x000fea0003800000 */
.L_x_531:
        /* <DEDUP_REMOVED lines=9> */
.L_x_772:


//--------------------- .text._ZN6thrust24THRUST_300001_SM_1000_NS8cuda_cub4core6detail13_kernel_agentINS1_8__reduce11ReduceAgentINS0_12zip_iteratorIN4cuda3std3__45tupleIJNS0_6detail15normal_iteratorINS0_10device_ptrIiEEEENS0_17counting_iteratorIlNS0_11use_defaultESI_SI_EEEEEEEPNSB_IJilEEESM_iNS1_9__extrema9arg_max_fIilNSA_4lessIiEEEEEEJSL_SN_iN3cub18CUB_300001_SM_100013GridEvenShareIiEENSV_9GridQueueIjEESS_EEEvDpT0_ --------------------------
	.section	.text._ZN6thrust24THRUST_300001_SM_1000_NS8cuda_cub4core6detail13_kernel_agentINS1_8__reduce11ReduceAgentINS0_12zip_iteratorIN4cuda3std3__45tupleIJNS0_6detail15normal_iteratorINS0_10device_ptrIiEEEENS0_17counting_iteratorIlNS0_11use_defaultESI_SI_EEEEEEEPNSB_IJilEEESM_iNS1_9__extrema9arg_max_fIilNSA_4lessIiEEEEEEJSL_SN_iN3cub18CUB_300001_SM_100013GridEvenShareIiEENSV_9GridQueueIjEESS_EEEvDpT0_,"ax",@progbits
	.align	128
        .global         _ZN6thrust24THRUST_300001_SM_1000_NS8cuda_cub4core6detail13_kernel_agentINS1_8__reduce11ReduceAgentINS0_12zip_iteratorIN4cuda3std3__45tupleIJNS0_6detail15normal_iteratorINS0_10device_ptrIiEEEENS0_17counting_iteratorIlNS0_11use_defaultESI_SI_EEEEEEEPNSB_IJilEEESM_iNS1_9__extrema9arg_max_fIilNSA_4lessIiEEEEEEJSL_SN_iN3cub18CUB_300001_SM_100013GridEvenShareIiEENSV_9GridQueueIjEESS_EEEvDpT0_
        .type           _ZN6thrust24THRUST_300001_SM_1000_NS8cuda_cub4core6detail13_kernel_agentINS1_8__reduce11ReduceAgentINS0_12zip_iteratorIN4cuda3std3__45tupleIJNS0_6detail15normal_iteratorINS0_10device_ptrIiEEEENS0_17counting_iteratorIlNS0_11use_defaultESI_SI_EEEEEEEPNSB_IJilEEESM_iNS1_9__extrema9arg_max_fIilNSA_4lessIiEEEEEEJSL_SN_iN3cub18CUB_300001_SM_100013GridEvenShareIiEENSV_9GridQueueIjEESS_EEEvDpT0_,@function
        .size           _ZN6thrust24THRUST_300001_SM_1000_NS8cuda_cub4core6detail13_kernel_agentINS1_8__reduce11ReduceAgentINS0_12zip_iteratorIN4cuda3std3__45tupleIJNS0_6detail15normal_iteratorINS0_10device_ptrIiEEEENS0_17counting_iteratorIlNS0_11use_defaultESI_SI_EEEEEEEPNSB_IJilEEESM_iNS1_9__extrema9arg_max_fIilNSA_4lessIiEEEEEEJSL_SN_iN3cub18CUB_300001_SM_100013GridEvenShareIiEENSV_9GridQueueIjEESS_EEEvDpT0_,(.L_x_773 - _ZN6thrust24THRUST_300001_SM_1000_NS8cuda_cub4core6detail13_kernel_agentINS1_8__reduce11ReduceAgentINS0_12zip_iteratorIN4cuda3std3__45tupleIJNS0_6detail15normal_iteratorINS0_10device_ptrIiEEEENS0_17counting_iteratorIlNS0_11use_defaultESI_SI_EEEEEEEPNSB_IJilEEESM_iNS1_9__extrema9arg_max_fIilNSA_4lessIiEEEEEEJSL_SN_iN3cub18CUB_300001_SM_100013GridEvenShareIiEENSV_9GridQueueIjEESS_EEEvDpT0_)
        .other          _ZN6thrust24THRUST_300001_SM_1000_NS8cuda_cub4core6detail13_kernel_agentINS1_8__reduce11ReduceAgentINS0_12zip_iteratorIN4cuda3std3__45tupleIJNS0_6detail15normal_iteratorINS0_10device_ptrIiEEEENS0_17counting_iteratorIlNS0_11use_defaultESI_SI_EEEEEEEPNSB_IJilEEESM_iNS1_9__extrema9arg_max_fIilNSA_4lessIiEEEEEEJSL_SN_iN3cub18CUB_300001_SM_100013GridEvenShareIiEENSV_9GridQueueIjEESS_EEEvDpT0_,@"STO_CUDA_ENTRY STV_DEFAULT"
_ZN6thrust24THRUST_300001_SM_1000_NS8cuda_cub4core6detail13_kernel_agentINS1_8__reduce11ReduceAgentINS0_12zip_iteratorIN4cuda3std3__45tupleIJNS0_6detail15normal_iteratorINS0_10device_ptrIiEEEENS0_17counting_iteratorIlNS0_11use_defaultESI_SI_EEEEEEEPNSB_IJilEEESM_iNS1_9__extrema9arg_max_fIilNSA_4lessIiEEEEEEJSL_SN_iN3cub18CUB_300001_SM_100013GridEvenShareIiEENSV_9GridQueueIjEESS_EEEvDpT0_:
.text._ZN6thrust24THRUST_300001_SM_1000_NS8cuda_cub4core6detail13_kernel_agentINS1_8__reduce11ReduceAgentINS0_12zip_iteratorIN4cuda3std3__45tupleIJNS0_6detail15normal_iteratorINS0_10device_ptrIiEEEENS0_17counting_iteratorIlNS0_11use_defaultESI_SI_EEEEEEEPNSB_IJilEEESM_iNS1_9__extrema9arg_max_fIilNSA_4lessIiEEEEEEJSL_SN_iN3cub18CUB_300001_SM_100013GridEvenShareIiEENSV_9GridQueueIjEESS_EEEvDpT0_:
[----:B------:R-:W-:Y:S01]  /*0000*/  LDC R1, c[0x0][0x37c] ;  /* 0x0000df00ff017b82 */ /* 0x000fe20000000800 */
[----:B------:R-:W0:Y:S01]  /*0010*/  S2R R0, SR_CTAID.X ;  /* 0x0000000000007919 */ /* 0x000e220000002500 */
[----:B------:R-:W1:Y:S01]  /*0020*/  LDCU UR4, c[0x0][0x398] ;  /* 0x00007300ff0477ac */ /* 0x000e620008000800 */
[----:B------:R-:W-:Y:S01]  /*0030*/  BSSY.RECONVERGENT B0, `(.L_x_532) ;  /* 0x0000586000007945 */ /* 0x000fe20003800200 */
[----:B------:R-:W2:Y:S01]  /*0040*/  LDCU UR6, c[0x0][0x370] ;  /* 0x00006e00ff0677ac */ /* 0x000ea20008000800 */
[----:B------:R-:W3:Y:S01]  /*0050*/  LDCU.64 UR10, c[0x0][0x358] ;  /* 0x00006b00ff0a77ac */ /* 0x000ee20008000a00 */
[----:B-1----:R-:W-:Y:S01]  /*0060*/  IMAD.U32 R4, RZ, RZ, UR4 ;  /* 0x00000004ff047e24 */ /* 0x002fe2000f8e00ff */
[----:B--2---:R-:W-:Y:S01]  /*0070*/  UIMAD UR6, UR6, 0x500, URZ ;  /* 0x00000500060678a4 */ /* 0x004fe2000f8e02ff */
[----:B0-----:R-:W-:-:S04]  /*0080*/  IMAD R5, R0, 0x500, RZ ;  /* 0x0000050000057824 */ /* 0x001fc800078e02ff */
[----:B------:R-:W-:-:S05]  /*0090*/  VIADD R3, R5, 0x500 ;  /* 0x0000050005037836 */ /* 0x000fca0000000000 */
[----:B------:R-:W-:-:S13]  /*00a0*/  ISETP.GT.AND P0, PT, R3, R4, PT ;  /* 0x000000040300720c */ /* 0x000fda0003f04270 */
[----:B---3--:R-:W-:Y:S05]  /*00b0*/  @!P0 BRA `(.L_x_533) ;  /* 0x0000003000b48947 */ /* 0x008fea0003800000 */
[----:B------:R-:W0:Y:S01]  /*00c0*/  S2R R2, SR_TID.X ;  /* 0x0000000000027919 */ /* 0x000e220000002100 */
[----:B------:R-:W-:Y:S01]  /*00d0*/  IMAD.IADD R3, R4, 0x1, -R5 ;  /* 0x0000000104037824 */ /* 0x000fe200078e0a05 */
[----:B------:R-:W1:Y:S01]  /*00e0*/  LDCU.64 UR6, c[0x0][0x388] ;  /* 0x00007100ff0677ac */ /* 0x000e620008000a00 */
[----:B------:R-:W-:Y:S01]  /*00f0*/  BSSY.RECONVERGENT B1, `(.L_x_534) ;  /* 0x000000f000017945 */ /* 0x000fe20003800200 */
[----:B------:R-:W-:Y:S01]  /*0100*/  CS2R R6, SRZ ;  /* 0x0000000000067805 */ /* 0x000fe2000001ff00 */
[----:B------:R-:W-:Y:S01]  /*0110*/  IMAD.MOV.U32 R8, RZ, RZ, RZ ;  /* 0x000000ffff087224 */ /* 0x000fe200078e00ff */
[----:B------:R-:W2:Y:S01]  /*0120*/  LDCU.64 UR8, c[0x0][0x388] ;  /* 0x00007100ff0877ac */ /* 0x000ea20008000a00 */
[----:B0-----:R-:W-:Y:S01]  /*0130*/  ISETP.GE.AND P0, PT, R2, R3, PT ;  /* 0x000000030200720c */ /* 0x001fe20003f06270 */
[----:B------:R-:W-:-:S12]  /*0140*/  IMAD.MOV.U32 R10, RZ, RZ, R2 ;  /* 0x000000ffff0a7224 */ /* 0x000fd800078e0002 */
[----:B-12---:R-:W-:Y:S05]  /*0150*/  @P0 BRA `(.L_x_535) ;  /* 0x0000000000200947 */ /* 0x006fea0003800000 */
[----:B------:R-:W0:Y:S01]  /*0160*/  LDC.64 R12, c[0x0][0x380] ;  /* 0x0000e000ff0c7b82 */ /* 0x000e220000000a00 */
[----:B------:R-:W-:Y:S01]  /*0170*/  IMAD.IADD R9, R5, 0x1, R2 ;  /* 0x0000000105097824 */ /* 0x000fe200078e0202 */
[----:B------:R-:W1:Y:S03]  /*0180*/  LDCU.64 UR4, c[0x0][0x388] ;  /* 0x00007100ff0477ac */ /* 0x000e660008000a00 */
[----:B0-----:R-:W-:-:S05]  /*0190*/  IMAD.WIDE R12, R9, 0x4, R12 ;  /* 0x00000004090c7825 */ /* 0x001fca00078e020c */
[----:B------:R0:W5:Y:S01]  /*01a0*/  LDG.E R7, desc[UR10][R12.64] ;  /* 0x0000000a0c077981 */ /* 0x000162000c1e1900 */
[----:B-1----:R-:W-:Y:S01]  /*01b0*/  IADD3 R6, P0, PT, R9, UR4, RZ ;  /* 0x0000000409067c10 */ /* 0x002fe2000ff1e0ff */
[----:B------:R-:W-:-:S03]  /*01c0*/  VIADD R10, R2, 0x100 ;  /* 0x00000100020a7836 */ /* 0x000fc60000000000 */
[----:B------:R-:W-:-:S09]  /*01d0*/  LEA.HI.X.SX32 R8, R9, UR5, 0x1, P0 ;  /* 0x0000000509087c11 */ /* 0x000fd200080f0eff */
.L_x_535:
[----:B------:R-:W-:Y:S05]  /*01e0*/  BSYNC.RECONVERGENT B1 ;  /* 0x0000000000017941 */ /* 0x000fea0003800200 */
.L_x_534:
[----:B------:R-:W-:Y:S01]  /*01f0*/  ISETP.GE.AND P0, PT, R10, R3, PT ;  /* 0x000000030a00720c */ /* 0x000fe20003f06270 */
[----:B------:R-:W-:-:S12]  /*0200*/  BSSY.RECONVERGENT B1, `(.L_x_536) ;  /* 0x0000091000017945 */ /* 0x000fd80003800200 */
[----:B------:R-:W-:Y:S05]  /*0210*/  @P0 BRA `(.L_x_537) ;  /* 0x00000008003c0947 */ /* 0x000fea0003800000 */
[----:B------:R-:W-:Y:S01]  /*0220*/  LOP3.LUT R9, RZ, R10, RZ, 0x33, !PT ;  /* 0x0000000aff097212 */ /* 0x000fe200078e33ff */
[----:B------:R-:W-:Y:S03]  /*0230*/  BSSY.RECONVERGENT B2, `(.L_x_538) ;  /* 0x0000028000027945 */ /* 0x000fe60003800200 */
[----:B------:R-:W-:-:S04]  /*0240*/  IADD3 R11, PT, PT, -R5, R4, R9 ;  /* 0x00000004050b7210 */ /* 0x000fc80007ffe109 */
[----:B------:R-:W-:-:S04]  /*0250*/  LOP3.LUT R4, R11, 0x300, RZ, 0xc0, !PT ;  /* 0x000003000b047812 */ /* 0x000fc800078ec0ff */
[----:B------:R-:W-:-:S13]  /*0260*/  ISETP.NE.AND P0, PT, R4, 0x300, PT ;  /* 0x000003000400780c */ /* 0x000fda0003f05270 */
[----:B------:R-:W-:Y:S05]  /*0270*/  @!P0 BRA `(.L_x_539) ;  /* 0x00000000008c8947 */ /* 0x000fea0003800000 */
[----:B0-----:R-:W0:Y:S01]  /*0280*/  LDC.64 R12, c[0x0][0x380] ;  /* 0x0000e000ff0c7b82 */ /* 0x001e220000000a00 */
[----:B------:R-:W-:Y:S01]  /*0290*/  LEA.HI R4, R11, 0x1, RZ, 0x18 ;  /* 0x000000010b047811 */ /* 0x000fe200078fc0ff */
[----:B------:R-:W-:-:S03]  /*02a0*/  IMAD.IADD R9, R5, 0x1, R10 ;  /* 0x0000000105097824 */ /* 0x000fc600078e020a */
[----:B------:R-:W-:-:S05]  /*02b0*/  LOP3.LUT R4, R4, 0x3, RZ, 0xc0, !PT ;  /* 0x0000000304047812 */ /* 0x000fca00078ec0ff */
[----:B------:R-:W-:-:S07]  /*02c0*/  IMAD.MOV R4, RZ, RZ, -R4 ;  /* 0x000000ffff047224 */ /* 0x000fce00078e0a04 */
.L_x_542:
[----:B0-----:R-:W-:-:S06]  /*02d0*/  IMAD.WIDE R14, R9, 0x4, R12 ;  /* 0x00000004090e7825 */ /* 0x001fcc00078e020c */
[----:B------:R-:W2:Y:S01]  /*02e0*/  LDG.E R15, desc[UR10][R14.64] ;  /* 0x0000000a0e0f7981 */ /* 0x000ea2000c1e1900 */
[C---:B------:R-:W-:Y:S01]  /*02f0*/  IADD3 R20, P1, PT, R9.reuse, UR6, RZ ;  /* 0x0000000609147c10 */ /* 0x040fe2000ff3e0ff */
[----:B------:R-:W-:Y:S01]  /*0300*/  VIADD R4, R4, 0x1 ;  /* 0x0000000104047836 */ /* 0x000fe20000000000 */
[----:B------:R-:W-:Y:S01]  /*0310*/  BSSY.RECONVERGENT B3, `(.L_x_540) ;  /* 0x0000016000037945 */ /* 0x000fe20003800200 */
[----:B------:R-:W-:Y:S01]  /*0320*/  IMAD.MOV.U32 R17, RZ, RZ, R6 ;  /* 0x000000ffff117224 */ /* 0x000fe200078e0006 */
[----:B------:R-:W-:Y:S01]  /*0330*/  LEA.HI.X.SX32 R19, R9, UR7, 0x1, P1 ;  /* 0x0000000709137c11 */ /* 0x000fe200088f0eff */
[----:B------:R-:W-:Y:S01]  /*0340*/  IMAD.MOV.U32 R18, RZ, RZ, R8 ;  /* 0x000000ffff127224 */ /* 0x000fe200078e0008 */
[----:B------:R-:W-:Y:S01]  /*0350*/  ISETP.NE.AND P2, PT, R4, RZ, PT ;  /* 0x000000ff0400720c */ /* 0x000fe20003f45270 */
[----:B-----5:R-:W-:Y:S02]  /*0360*/  IMAD.MOV.U32 R16, RZ, RZ, R7 ;  /* 0x000000ffff107224 */ /* 0x020fe400078e0007 */
[----:B------:R-:W-:-:S02]  /*0370*/  IMAD.MOV.U32 R6, RZ, RZ, R20 ;  /* 0x000000ffff067224 */ /* 0x000fc400078e0014 */
        /* <DEDUP_REMOVED lines=15> */
.L_x_541:
[----:B------:R-:W-:Y:S05]  /*0470*/  BSYNC.RECONVERGENT B3 ;  /* 0x0000000000037941 */ /* 0x000fea0003800200 */
.L_x_540:
[----:B------:R-:W-:Y:S02]  /*0480*/  VIADD R10, R10, 0x100 ;  /* 0x000001000a0a7836 */ /* 0x000fe40000000000 */
[----:B------:R-:W-:Y:S01]  /*0490*/  VIADD R9, R9, 0x100 ;  /* 0x0000010009097836 */ /* 0x000fe20000000000 */
[----:B------:R-:W-:Y:S06]  /*04a0*/  @P2 BRA `(.L_x_542) ;  /* 0xfffffffc00882947 */ /* 0x000fec000383ffff */
.L_x_539:
[----:B------:R-:W-:Y:S05]  /*04b0*/  BSYNC.RECONVERGENT B2 ;  /* 0x0000000000027941 */ /* 0x000fea0003800200 */
.L_x_538:
[----:B------:R-:W-:-:S13]  /*04c0*/  ISETP.GE.U32.AND P0, PT, R11, 0x300, PT ;  /* 0x000003000b00780c */ /* 0x000fda0003f06070 */
[----:B------:R-:W-:Y:S05]  /*04d0*/  @!P0 BRA `(.L_x_537) ;  /* 0x00000004008c8947 */ /* 0x000fea0003800000 */
[----:B0-----:R-:W0:Y:S01]  /*04e0*/  LDC.64 R12, c[0x0][0x380] ;  /* 0x0000e000ff0c7b82 */ /* 0x001e220000000a00 */
[----:B------:R-:W-:-:S04]  /*04f0*/  IMAD.IADD R9, R5, 0x1, R10 ;  /* 0x0000000105097824 */ /* 0x000fc800078e020a */
[C---:B------:R-:W-:Y:S02]  /*0500*/  VIADD R19, R9.reuse, 0x100 ;  /* 0x0000010009137836 */ /* 0x040fe40000000000 */
[C---:B------:R-:W-:Y:S02]  /*0510*/  VIADD R18, R9.reuse, 0x200 ;  /* 0x0000020009127836 */ /* 0x040fe40000000000 */
[----:B------:R-:W-:Y:S01]  /*0520*/  VIADD R20, R9, 0x300 ;  /* 0x0000030009147836 */ /* 0x000fe20000000000 */
[----:B0-----:R-:W-:-:S05]  /*0530*/  IADD3 R4, P0, PT, R12, 0x800, RZ ;  /* 0x000008000c047810 */ /* 0x001fca0007f1e0ff */
[----:B------:R-:W-:-:S08]  /*0540*/  IMAD.X R5, RZ, RZ, R13, P0 ;  /* 0x000000ffff057224 */ /* 0x000fd000000e060d */
.L_x_551:
[----:B------:R-:W-:-:S05]  /*0550*/  IMAD.WIDE R14, R9, 0x4, R4 ;  /* 0x00000004090e7825 */ /* 0x000fca00078e0204 */
[----:B------:R-:W2:Y:S04]  /*0560*/  LDG.E R22, desc[UR10][R14.64+-0x800] ;  /* 0xfff8000a0e167981 */ /* 0x000ea8000c1e1900 */
[----:B-----5:R0:W5:Y:S04]  /*0570*/  LDG.E R24, desc[UR10][R14.64+-0x400] ;  /* 0xfffc000a0e187981 */ /* 0x020168000c1e1900 */
[----:B------:R0:W5:Y:S04]  /*0580*/  LDG.E R11, desc[UR10][R14.64] ;  /* 0x0000000a0e0b7981 */ /* 0x000168000c1e1900 */
[----:B------:R0:W5:Y:S01]  /*0590*/  LDG.E R12, desc[UR10][R14.64+0x400] ;  /* 0x0004000a0e0c7981 */ /* 0x000162000c1e1900 */
[C---:B------:R-:W-:Y:S01]  /*05a0*/  IADD3 R21, P1, PT, R9.reuse, UR8, RZ ;  /* 0x0000000809157c10 */ /* 0x040fe2000ff3e0ff */
[----:B------:R-:W-:Y:S03]  /*05b0*/  BSSY.RECONVERGENT B2, `(.L_x_543) ;  /* 0x0000012000027945 */ /* 0x000fe60003800200 */
[----:B------:R-:W-:Y:S01]  /*05c0*/  LEA.HI.X.SX32 R23, R9, UR9, 0x1, P1 ;  /* 0x0000000909177c11 */ /* 0x000fe200088f0eff */
[----:B------:R-:W-:-:S04]  /*05d0*/  IMAD.MOV.U32 R16, RZ, RZ, R21 ;  /* 0x000000ffff107224 */ /* 0x000fc800078e0015 */
        /* <DEDUP_REMOVED lines=15> */
.L_x_544:
[----:B------:R-:W-:Y:S05]  /*06d0*/  BSYNC.RECONVERGENT B2 ;  /* 0x0000000000027941 */ /* 0x000fea0003800200 */
.L_x_543:
[----:B-----5:R-:W-:Y:S01]  /*06e0*/  ISETP.GE.AND P0, PT, R13, R24, PT ;  /* 0x000000180d00720c */ /* 0x020fe20003f06270 */
[----:B------:R-:W-:Y:S01]  /*06f0*/  BSSY.RECONVERGENT B2, `(.L_x_545) ;  /* 0x0000012000027945 */ /* 0x000fe20003800200 */
[----:B------:R-:W-:Y:S01]  /*0700*/  IADD3 R15, P1, PT, R19, UR8, RZ ;  /* 0x00000008130f7c10 */ /* 0x000fe2000ff3e0ff */
[----:B------:R-:W-:-:S03]  /*0710*/  IMAD.MOV.U32 R6, RZ, RZ, R24 ;  /* 0x000000ffff067224 */ /* 0x000fc600078e0018 */
[----:B------:R-:W-:Y:S01]  /*0720*/  LEA.HI.X.SX32 R14, R19, UR9, 0x1, P1 ;  /* 0x00000009130e7c11 */ /* 0x000fe200088f0eff */
        /* <DEDUP_REMOVED lines=14> */
.L_x_546:
[----:B------:R-:W-:Y:S05]  /*0810*/  BSYNC.RECONVERGENT B2 ;  /* 0x0000000000027941 */ /* 0x000fea0003800200 */
.L_x_545:
[----:B------:R-:W-:Y:S01]  /*0820*/  ISETP.GE.AND P0, PT, R6, R11, PT ;  /* 0x0000000b0600720c */ /* 0x000fe20003f06270 */
[----:B------:R-:W-:Y:S01]  /*0830*/  BSSY.RECONVERGENT B2, `(.L_x_547) ;  /* 0x0000013000027945 */ /* 0x000fe20003800200 */
[----:B------:R-:W-:Y:S01]  /*0840*/  IADD3 R16, P1, PT, R18, UR8, RZ ;  /* 0x0000000812107c10 */ /* 0x000fe2000ff3e0ff */
[----:B------:R-:W-:Y:S01]  /*0850*/  IMAD.MOV.U32 R13, RZ, RZ, R11 ;  /* 0x000000ffff0d7224 */ /* 0x000fe200078e000b */
[----:B------:R-:W-:Y:S02]  /*0860*/  IADD3 R21, P2, PT, R20, UR8, RZ ;  /* 0x0000000814157c10 */ /* 0x000fe4000ff5e0ff */
        /* <DEDUP_REMOVED lines=15> */
.L_x_548:
[----:B------:R-:W-:Y:S05]  /*0960*/  BSYNC.RECONVERGENT B2 ;  /* 0x0000000000027941 */ /* 0x000fea0003800200 */
.L_x_547:
[----:B------:R-:W-:Y:S01]  /*0970*/  ISETP.GE.AND P0, PT, R13, R12, PT ;  /* 0x0000000c0d00720c */ /* 0x000fe20003f06270 */
[----:B------:R-:W-:Y:S01]  /*0980*/  BSSY.RECONVERGENT B2, `(.L_x_549) ;  /* 0x0000011000027945 */ /* 0x000fe20003800200 */
[----:B------:R-:W-:Y:S01]  /*0990*/  LEA.HI.X.SX32 R16, R20, UR9, 0x1, P2 ;  /* 0x0000000914107c11 */ /* 0x000fe200090f0eff */
        /* <DEDUP_REMOVED lines=15> */
.L_x_550:
[----:B------:R-:W-:Y:S05]  /*0a90*/  BSYNC.RECONVERGENT B2 ;  /* 0x0000000000027941 */ /* 0x000fea0003800200 */
.L_x_549:
[----:B------:R-:W-:Y:S02]  /*0aa0*/  VIADD R10, R10, 0x400 ;  /* 0x000004000a0a7836 */ /* 0x000fe40000000000 */
[----:B------:R-:W-:Y:S02]  /*0ab0*/  VIADD R19, R19, 0x400 ;  /* 0x0000040013137836 */ /* 0x000fe40000000000 */
[----:B------:R-:W-:Y:S01]  /*0ac0*/  VIADD R18, R18, 0x400 ;  /* 0x0000040012127836 */ /* 0x000fe20000000000 */
[----:B------:R-:W-:Y:S01]  /*0ad0*/  ISETP.GE.AND P0, PT, R10, R3, PT ;  /* 0x000000030a00720c */ /* 0x000fe20003f06270 */
[----:B------:R-:W-:Y:S02]  /*0ae0*/  VIADD R20, R20, 0x400 ;  /* 0x0000040014147836 */ /* 0x000fe40000000000 */
[----:B------:R-:W-:-:S10]  /*0af0*/  VIADD R9, R9, 0x400 ;  /* 0x0000040009097836 */ /* 0x000fd40000000000 */
[----:B------:R-:W-:Y:S05]  /*0b00*/  @!P0 BRA `(.L_x_551) ;  /* 0xfffffff800908947 */ /* 0x000fea000383ffff */
.L_x_537:
[----:B------:R-:W-:Y:S05]  /*0b10*/  BSYNC.RECONVERGENT B1 ;  /* 0x0000000000017941 */ /* 0x000fea0003800200 */
.L_x_536:
[----:B------:R-:W-:-:S13]  /*0b20*/  ISETP.GE.AND P0, PT, R3, 0x100, PT ;  /* 0x000001000300780c */ /* 0x000fda0003f06270 */
[----:B------:R-:W-:Y:S05]  /*0b30*/  @!P0 BRA `(.L_x_552) ;  /* 0x00000010008c8947 */ /* 0x000fea0003800000 */
[----:B0-----:R-:W0:Y:S01]  /*0b40*/  S2R R12, SR_LANEID ;  /* 0x00000000000c7919 */ /* 0x001e220000000000 */
[----:B------:R-:W-:Y:S01]  /*0b50*/  BSSY.RECONVERGENT B1, `(.L_x_553) ;  /* 0x000001b000017945 */ /* 0x000fe20003800200 */
[----:B------:R-:W-:Y:S01]  /*0b60*/  IMAD.MOV.U32 R9, RZ, RZ, R6 ;  /* 0x000000ffff097224 */ /* 0x000fe200078e0006 */
[----:B-----5:R1:W2:Y:S01]  /*0b70*/  SHFL.DOWN PT, R4, R7, 0x1, 0x1f ;  /* 0x08201f0007047f89 */ /* 0x0202a200000e0000 */
        /* <DEDUP_REMOVED lines=24> */
.L_x_554:
[----:B------:R-:W-:Y:S05]  /*0d00*/  BSYNC.RECONVERGENT B1 ;  /* 0x0000000000017941 */ /* 0x000fea0003800200 */
.L_x_553:
        /* <DEDUP_REMOVED lines=12> */
[----:B---3--:R-:W-:Y:S02]  /*0dd0*/  IMAD.MOV.U32 R5, RZ, RZ, R12 ;  /* 0x000000ffff057224 */ /* 0x008fe400078e000c */
        /* <DEDUP_REMOVED lines=14> */
.L_x_556:
[----:B------:R-:W-:Y:S05]  /*0ec0*/  BSYNC.RECONVERGENT B1 ;  /* 0x0000000000017941 */ /* 0x000fea0003800200 */
.L_x_555:
[----:B0-----:R0:W4:Y:S01]  /*0ed0*/  SHFL.DOWN PT, R9, R4, 0x4, 0x1f ;  /* 0x08801f0004097f89 */ /* 0x00112200000e0000 */
[----:B------:R-:W-:Y:S01]  /*0ee0*/  BSSY.RECONVERGENT B1, `(.L_x_557) ;  /* 0x0000017000017945 */ /* 0x000fe20003800200 */
[----:B-1----:R-:W-:Y:S02]  /*0ef0*/  IMAD.MOV.U32 R6, RZ, RZ, R5 ;  /* 0x000000ffff067224 */ /* 0x002fe400078e0005 */
[----:B------:R0:W1:Y:S01]  /*0f00*/  SHFL.DOWN PT, R10, R5, 0x4, 0x1f ;  /* 0x08801f00050a7f89 */ /* 0x00006200000e0000 */
[----:B--2---:R-:W-:Y:S02]  /*0f10*/  IMAD.MOV.U32 R7, RZ, RZ, R8 ;  /* 0x000000ffff077224 */ /* 0x004fe400078e0008 */
[----:B------:R-:W-:Y:S01]  /*0f20*/  IMAD.MOV.U32 R3, RZ, RZ, R4 ;  /* 0x000000ffff037224 */ /* 0x000fe200078e0004 */
[----:B------:R0:W2:Y:S01]  /*0f30*/  SHFL.DOWN PT, R11, R8, 0x4, 0x1f ;  /* 0x08801f00080b7f89 */ /* 0x0000a200000e0000 */
[----:B------:R-:W-:Y:S05]  /*0f40*/  @P3 BRA `(.L_x_558) ;  /* 0x0000000000403947 */ /* 0x000fea0003800000 */
[----:B----4-:R-:W-:Y:S01]  /*0f50*/  ISETP.GE.AND P0, PT, R4, R9, PT ;  /* 0x000000090400720c */ /* 0x010fe20003f06270 */
[----:B-1----:R-:W-:Y:S02]  /*0f60*/  IMAD.MOV.U32 R6, RZ, RZ, R10 ;  /* 0x000000ffff067224 */ /* 0x002fe400078e000a */
        /* <DEDUP_REMOVED lines=14> */
.L_x_558:
[----:B------:R-:W-:Y:S05]  /*1050*/  BSYNC.RECONVERGENT B1 ;  /* 0x0000000000017941 */ /* 0x000fea0003800200 */
.L_x_557:
[----:B0-----:R0:W0:Y:S01]  /*1060*/  SHFL.DOWN PT, R8, R3, 0x8, 0x1f ;  /* 0x09001f0003087f89 */ /* 0x00102200000e0000 */
[----:B------:R-:W-:Y:S01]  /*1070*/  BSSY.RECONVERGENT B1, `(.L_x_559) ;  /* 0x0000017000017945 */ /* 0x000fe20003800200 */
[----:B------:R-:W-:Y:S02]  /*1080*/  IMAD.MOV.U32 R5, RZ, RZ, R6 ;  /* 0x000000ffff057224 */ /* 0x000fe400078e0006 */
[----:B--2---:R2:W0:Y:S01]  /*1090*/  SHFL.DOWN PT, R11, R6, 0x8, 0x1f ;  /* 0x09001f00060b7f89 */ /* 0x00442200000e0000 */
        /* <DEDUP_REMOVED lines=20> */
.L_x_560:
[----:B------:R-:W-:Y:S05]  /*11e0*/  BSYNC.RECONVERGENT B1 ;  /* 0x0000000000017941 */ /* 0x000fea0003800200 */
.L_x_559:
[----:B0-----:R0:W4:Y:S01]  /*11f0*/  SHFL.DOWN PT, R3, R4, 0x10, 0x1f ;  /* 0x0a001f0004037f89 */ /* 0x00112200000e0000 */
[----:B------:R-:W-:Y:S01]  /*1200*/  BSSY.RECONVERGENT B1, `(.L_x_561) ;  /* 0x0000017000017945 */ /* 0x000fe20003800200 */
[----:B--2---:R-:W-:Y:S02]  /*1210*/  IMAD.MOV.U32 R7, RZ, RZ, R5 ;  /* 0x000000ffff077224 */ /* 0x004fe400078e0005 */
[----:B-1----:R0:W1:Y:S01]  /*1220*/  SHFL.DOWN PT, R10, R5, 0x10, 0x1f ;  /* 0x0a001f00050a7f89 */ /* 0x00206200000e0000 */
[----:B------:R-:W-:Y:S02]  /*1230*/  IMAD.MOV.U32 R8, RZ, RZ, R9 ;  /* 0x000000ffff087224 */ /* 0x000fe400078e0009 */
[----:B------:R-:W-:Y:S01]  /*1240*/  IMAD.MOV.U32 R6, RZ, RZ, R4 ;  /* 0x000000ffff067224 */ /* 0x000fe200078e0004 */
[----:B---3--:R0:W2:Y:S01]  /*1250*/  SHFL.DOWN PT, R12, R9, 0x10, 0x1f ;  /* 0x0a001f00090c7f89 */ /* 0x0080a200000e0000 */
        /* <DEDUP_REMOVED lines=17> */
.L_x_562:
[----:B------:R-:W-:Y:S05]  /*1370*/  BSYNC.RECONVERGENT B1 ;  /* 0x0000000000017941 */ /* 0x000fea0003800200 */
.L_x_561:
[----:B------:R-:W-:Y:S04]  /*1380*/  BSSY.RECONVERGENT B1, `(.L_x_563) ;  /* 0x000000c000017945 */ /* 0x000fe80003800200 */
[----:B------:R-:W-:Y:S05]  /*1390*/  @P2 BRA `(.L_x_564) ;  /* 0x0000000000282947 */ /* 0x000fea0003800000 */
[----:B0-----:R-:W0:Y:S01]  /*13a0*/  S2R R5, SR_CgaCtaId ;  /* 0x0000000000057919 */ /* 0x001e220000008800 */
[----:B------:R-:W-:Y:S02]  /*13b0*/  MOV R4, 0x400 ;  /* 0x0000040000047802 */ /* 0x000fe40000000f00 */
[----:B----4-:R-:W-:-:S04]  /*13c0*/  SHF.R.U32.HI R3, RZ, 0x1, R2 ;  /* 0x00000001ff037819 */ /* 0x010fc80000011602 */
[----:B------:R-:W-:Y:S02]  /*13d0*/  LOP3.LUT R3, R3, 0x1f0, RZ, 0xc0, !PT ;  /* 0x000001f003037812 */ /* 0x000fe400078ec0ff */
[----:B0-----:R-:W-:Y:S01]  /*13e0*/  LEA R4, R5, R4, 0x18 ;  /* 0x0000000405047211 */ /* 0x001fe200078ec0ff */
[----:B------:R-:W-:-:S04]  /*13f0*/  IMAD.MOV.U32 R5, RZ, RZ, R8 ;  /* 0x000000ffff057224 */ /* 0x000fc800078e0008 */
[----:B------:R-:W-:Y:S02]  /*1400*/  IMAD.IADD R3, R3, 0x1, R4 ;  /* 0x0000000103037824 */ /* 0x000fe400078e0204 */
[----:B------:R-:W-:-:S03]  /*1410*/  IMAD.MOV.U32 R4, RZ, RZ, R7 ;  /* 0x000000ffff047224 */ /* 0x000fc600078e0007 */
[----:B------:R3:W-:Y:S04]  /*1420*/  STS [R3+0x8], R6 ;  /* 0x0000080603007388 */ /* 0x0007e80000000800 */
[----:B------:R3:W-:Y:S02]  /*1430*/  STS.64 [R3+0x10], R4 ;  /* 0x0000100403007388 */ /* 0x0007e40000000a00 */
.L_x_564:
[----:B------:R-:W-:Y:S05]  /*1440*/  BSYNC.RECONVERGENT B1 ;  /* 0x0000000000017941 */ /* 0x000fea0003800200 */
.L_x_563:
[----:B------:R-:W-:Y:S01]  /*1450*/  BAR.SYNC.DEFER_BLOCKING 0x0 ;  /* 0x0000000000007b1d */ /* 0x000fe20000010000 */
[----:B------:R-:W-:-:S13]  /*1460*/  ISETP.NE.AND P2, PT, R2, RZ, PT ;  /* 0x000000ff0200720c */ /* 0x000fda0003f45270 */
[----:B------:R-:W-:Y:S05]  /*1470*/  @P2 BRA `(.L_x_565) ;  /* 0x0000004400042947 */ /* 0x000fea0003800000 */
[----:B---34-:R-:W3:Y:S01]  /*1480*/  S2R R3, SR_CgaCtaId ;  /* 0x0000000000037919 */ /* 0x018ee20000008800 */
[----:B------:R-:W-:Y:S01]  /*1490*/  MOV R2, 0x400 ;  /* 0x0000040000027802 */ /* 0x000fe20000000f00 */
[----:B------:R-:W-:Y:S03]  /*14a0*/  BSSY.RECONVERGENT B1, `(.L_x_566) ;  /* 0x0000016000017945 */ /* 0x000fe60003800200 */
[----:B---3--:R-:W-:-:S05]  /*14b0*/  LEA R26, R3, R2, 0x18 ;  /* 0x00000002031a7211 */ /* 0x008fca00078ec0ff */
[----:B0-----:R-:W0:Y:S04]  /*14c0*/  LDS R5, [R26+0x18] ;  /* 0x000018001a057984 */ /* 0x001e280000000800 */
        /* <DEDUP_REMOVED lines=19> */
.L_x_567:
[----:B------:R-:W-:Y:S05]  /*1600*/  BSYNC.RECONVERGENT B1 ;  /* 0x0000000000017941 */ /* 0x000fea0003800200 */
.L_x_566:
[----:B------:R-:W0:Y:S01]  /*1610*/  LDS.64 R6, [R26+0x30] ;  /* 0x000030001a067984 */ /* 0x000e220000000a00 */
[----:B------:R-:W-:Y:S01]  /*1620*/  ISETP.GE.AND P0, PT, R21, R22, PT ;  /* 0x000000161500720c */ /* 0x000fe20003f06270 */
[----:B------:R-:W-:Y:S01]  /*1630*/  BSSY.RECONVERGENT B1, `(.L_x_568) ;  /* 0x0000019000017945 */ /* 0x000fe20003800200 */
[----:B------:R-:W-:Y:S01]  /*1640*/  IMAD.MOV.U32 R23, RZ, RZ, R22 ;  /* 0x000000ffff177224 */ /* 0x000fe200078e0016 */
[----:B------:R1:W3:Y:S04]  /*1650*/  LDS R20, [R26+0x48] ;  /* 0x000048001a147984 */ /* 0x0002e80000000800 */
[----:B------:R1:W4:Y:S04]  /*1660*/  LDS R19, [R26+0x58] ;  /* 0x000058001a137984 */ /* 0x0003280000000800 */
[----:B------:R1:W1:Y:S04]  /*1670*/  LDS R18, [R26+0x68] ;  /* 0x000068001a127984 */ /* 0x0002680000000800 */
[----:B------:R0:W1:Y:S04]  /*1680*/  LDS R17, [R26+0x78] ;  /* 0x000078001a117984 */ /* 0x0000680000000800 */
[----:B------:R0:W1:Y:S04]  /*1690*/  LDS.64 R8, [R26+0x40] ;  /* 0x000040001a087984 */ /* 0x0000680000000a00 */
[----:B------:R0:W1:Y:S04]  /*16a0*/  LDS.64 R10, [R26+0x50] ;  /* 0x000050001a0a7984 */ /* 0x0000680000000a00 */
[----:B--2---:R2:W1:Y:S04]  /*16b0*/  LDS.64 R12, [R26+0x60] ;  /* 0x000060001a0c7984 */ /* 0x0044680000000a00 */
        /* <DEDUP_REMOVED lines=16> */
.L_x_569:
[----:B------:R-:W-:Y:S05]  /*17c0*/  BSYNC.RECONVERGENT B1 ;  /* 0x0000000000017941 */ /* 0x000fea0003800200 */
.L_x_568:
        /* <DEDUP_REMOVED lines=17> */
.L_x_571:
[----:B------:R-:W-:Y:S05]  /*18e0*/  BSYNC.RECONVERGENT B1 ;  /* 0x0000000000017941 */ /* 0x000fea0003800200 */
.L_x_570:
[----:B---3--:R-:W-:Y:S01]  /*18f0*/  ISETP.GE.AND P0, PT, R3, R20, PT ;  /* 0x000000140300720c */ /* 0x008fe20003f06270 */
        /* <DEDUP_REMOVED lines=16> */
.L_x_573:
[----:B------:R-:W-:Y:S05]  /*1a00*/  BSYNC.RECONVERGENT B1 ;  /* 0x0000000000017941 */ /* 0x000fea0003800200 */
.L_x_572:
        /* <DEDUP_REMOVED lines=17> */
.L_x_575:
[----:B------:R-:W-:Y:S05]  /*1b20*/  BSYNC.RECONVERGENT B1 ;  /* 0x0000000000017941 */ /* 0x000fea0003800200 */
.L_x_574:
        /* <DEDUP_REMOVED lines=17> */
.L_x_577:
[----:B------:R-:W-:Y:S05]  /*1c40*/  BSYNC.RECONVERGENT B1 ;  /* 0x0000000000017941 */ /* 0x000fea0003800200 */
.L_x_576:
        /* <DEDUP_REMOVED lines=18> */
.L_x_552:
[----:B------:R-:W1:Y:S01]  /*1d70*/  S2R R14, SR_LANEID ;  /* 0x00000000000e7919 */ /* 0x000e620000000000 */
[----:B------:R-:W-:Y:S01]  /*1d80*/  LOP3.LUT R4, R2, 0x3e0, RZ, 0xc0, !PT ;  /* 0x000003e002047812 */ /* 0x000fe200078ec0ff */
[----:B------:R-:W-:Y:S01]  /*1d90*/  BSSY.RECONVERGENT B1, `(.L_x_578) ;  /* 0x0000027000017945 */ /* 0x000fe20003800200 */
[----:B------:R-:W-:-:S03]  /*1da0*/  IMAD.MOV.U32 R16, RZ, RZ, R8 ;  /* 0x000000ffff107224 */ /* 0x000fc600078e0008 */
[----:B------:R-:W-:Y:S01]  /*1db0*/  VIADD R10, R4, 0x20 ;  /* 0x00000020040a7836 */ /* 0x000fe20000000000 */
[----:B------:R-:W-:-:S04]  /*1dc0*/  LOP3.LUT R4, RZ, R4, RZ, 0x33, !PT ;  /* 0x00000004ff047212 */ /* 0x000fc800078e33ff */
[----:B------:R-:W-:Y:S01]  /*1dd0*/  ISETP.GT.AND P0, PT, R10, R3, PT ;  /* 0x000000030a00720c */ /* 0x000fe20003f04270 */
[----:B------:R-:W-:-:S05]  /*1de0*/  IMAD.IADD R4, R3, 0x1, R4 ;  /* 0x0000000103047824 */ /* 0x000fca00078e0204 */
[----:B------:R-:W-:-:S05]  /*1df0*/  SEL R5, R4, 0x1f, P0 ;  /* 0x0000001f04057807 */ /* 0x000fca0000000000 */
[----:B------:R2:W3:Y:S04]  /*1e00*/  SHFL.DOWN PT, R9, R6, 0x1, R5 ;  /* 0x0820000006097989 */ /* 0x0004e800000e0005 */
[----:B------:R2:W4:Y:S01]  /*1e10*/  SHFL.DOWN PT, R11, R8, 0x1, R5 ;  /* 0x08200000080b7989 */ /* 0x00052200000e0005 */
[CC--:B-1----:R-:W-:Y:S01]  /*1e20*/  ISETP.GE.AND P0, PT, R14.reuse, R5.reuse, PT ;  /* 0x000000050e00720c */ /* 0x0c2fe20003f06270 */
[C---:B------:R-:W-:Y:S01]  /*1e30*/  VIADD R10, R14.reuse, 0x4 ;  /* 0x000000040e0a7836 */ /* 0x040fe20000000000 */
[C---:B------:R-:W-:Y:S01]  /*1e40*/  ISETP.NE.AND P2, PT, R14.reuse, RZ, PT ;  /* 0x000000ff0e00720c */ /* 0x040fe20003f45270 */
[C---:B------:R-:W-:Y:S02]  /*1e50*/  VIADD R4, R14.reuse, 0x2 ;  /* 0x000000020e047836 */ /* 0x040fe40000000000 */
[----:B0-----:R-:W-:Y:S01]  /*1e60*/  VIADD R12, R14, 0x8 ;  /* 0x000000080e0c7836 */ /* 0x001fe20000000000 */
[-C--:B------:R-:W-:Y:S01]  /*1e70*/  ISETP.GT.AND P5, PT, R10, R5.reuse, PT ;  /* 0x000000050a00720c */ /* 0x080fe20003fa4270 */
[----:B------:R-:W-:Y:S01]  /*1e80*/  VIADD R14, R14, 0x10 ;  /* 0x000000100e0e7836 */ /* 0x000fe20000000000 */
[----:B-----5:R2:W0:Y:S01]  /*1e90*/  SHFL.DOWN PT, R10, R7, 0x1, R5 ;  /* 0x08200000070a7989 */ /* 0x02042200000e0005 */
[-C--:B------:R-:W-:Y:S01]  /*1ea0*/  ISETP.GT.AND P1, PT, R4, R5.reuse, PT ;  /* 0x000000050400720c */ /* 0x080fe20003f24270 */
[----:B------:R-:W-:Y:S01]  /*1eb0*/  IMAD.MOV.U32 R4, RZ, RZ, R7 ;  /* 0x000000ffff047224 */ /* 0x000fe200078e0007 */
[----:B------:R-:W-:-:S02]  /*1ec0*/  ISETP.GT.AND P4, PT, R12, R5, PT ;  /* 0x000000050c00720c */ /* 0x000fc40003f84270 */
[----:B------:R-:W-:Y:S01]  /*1ed0*/  ISETP.GT.AND P3, PT, R14, R5, PT ;  /* 0x000000050e00720c */ /* 0x000fe20003f64270 */
[----:B------:R-:W-:Y:S01]  /*1ee0*/  IMAD.MOV.U32 R14, RZ, RZ, R6 ;  /* 0x000000ffff0e7224 */ /* 0x000fe200078e0006 */
[----:B---3--:R-:W-:Y:S11]  /*1ef0*/  @P0 BRA `(.L_x_579) ;  /* 0x0000000000400947 */ /* 0x008ff60003800000 */
[----:B0-----:R-:W-:Y:S01]  /*1f00*/  ISETP.GE.AND P0, PT, R7, R10, PT ;  /* 0x0000000a0700720c */ /* 0x001fe20003f06270 */
[----:B------:R-:W-:Y:S02]  /*1f10*/  IMAD.MOV.U32 R4, RZ, RZ, R10 ;  /* 0x000000ffff047224 */ /* 0x000fe400078e000a */
[----:B------:R-:W-:Y:S02]  /*1f20*/  IMAD.MOV.U32 R14, RZ, RZ, R9 ;  /* 0x000000ffff0e7224 */ /* 0x000fe400078e0009 */
[----:B----4-:R-:W-:-:S08]  /*1f30*/  IMAD.MOV.U32 R16, RZ, RZ, R11 ;  /* 0x000000ffff107224 */ /* 0x010fd000078e000b */
        /* <DEDUP_REMOVED lines=12> */
.L_x_579:
[----:B------:R-:W-:Y:S05]  /*2000*/  BSYNC.RECONVERGENT B1 ;  /* 0x0000000000017941 */ /* 0x000fea0003800200 */
.L_x_578:
[----:B--2---:R1:W2:Y:S01]  /*2010*/  SHFL.DOWN PT, R7, R4, 0x2, R5 ;  /* 0x0840000004077989 */ /* 0x0042a200000e0005 */
[----:B------:R-:W-:Y:S01]  /*2020*/  BSSY.RECONVERGENT B1, `(.L_x_580) ;  /* 0x0000017000017945 */ /* 0x000fe20003800200 */
[----:B------:R-:W-:Y:S02]  /*2030*/  IMAD.MOV.U32 R6, RZ, RZ, R4 ;  /* 0x000000ffff067224 */ /* 0x000fe400078e0004 */
[----:B------:R1:W3:Y:S01]  /*2040*/  SHFL.DOWN PT, R9, R14, 0x2, R5 ;  /* 0x084000000e097989 */ /* 0x0002e200000e0005 */
[----:B0-----:R-:W-:Y:S02]  /*2050*/  IMAD.MOV.U32 R10, RZ, RZ, R14 ;  /* 0x000000ffff0a7224 */ /* 0x001fe400078e000e */
[----:B------:R-:W-:Y:S01]  /*2060*/  IMAD.MOV.U32 R12, RZ, RZ, R16 ;  /* 0x000000ffff0c7224 */ /* 0x000fe200078e0010 */
[----:B----4-:R1:W0:Y:S01]  /*2070*/  SHFL.DOWN PT, R11, R16, 0x2, R5 ;  /* 0x08400000100b7989 */ /* 0x01022200000e0005 */
[----:B------:R-:W-:Y:S05]  /*2080*/  @P1 BRA `(.L_x_581) ;  /* 0x0000000000401947 */ /* 0x000fea0003800000 */
[----:B--2---:R-:W-:Y:S01]  /*2090*/  ISETP.GE.AND P0, PT, R4, R7, PT ;  /* 0x000000070400720c */ /* 0x004fe20003f06270 */
[----:B------:R-:W-:Y:S02]  /*20a0*/  IMAD.MOV.U32 R6, RZ, RZ, R7 ;  /* 0x000000ffff067224 */ /* 0x000fe400078e0007 */
[----:B---3--:R-:W-:Y:S02]  /*20b0*/  IMAD.MOV.U32 R10, RZ, RZ, R9 ;  /* 0x000000ffff0a7224 */ /* 0x008fe400078e0009 */
        /* <DEDUP_REMOVED lines=13> */
.L_x_581:
[----:B------:R-:W-:Y:S05]  /*2190*/  BSYNC.RECONVERGENT B1 ;  /* 0x0000000000017941 */ /* 0x000fea0003800200 */
.L_x_580:
[----:B--2---:R2:W4:Y:S01]  /*21a0*/  SHFL.DOWN PT, R7, R6, 0x4, R5 ;  /* 0x0880000006077989 */ /* 0x00452200000e0005 */
[----:B------:R-:W-:Y:S01]  /*21b0*/  BSSY.RECONVERGENT B1, `(.L_x_582) ;  /* 0x0000017000017945 */ /* 0x000fe20003800200 */
[----:B-1----:R-:W-:Y:S02]  /*21c0*/  IMAD.MOV.U32 R4, RZ, RZ, R6 ;  /* 0x000000ffff047224 */ /* 0x002fe400078e0006 */
[----:B---3--:R2:W1:Y:S01]  /*21d0*/  SHFL.DOWN PT, R9, R10, 0x4, R5 ;  /* 0x088000000a097989 */ /* 0x00846200000e0005 */
        /* <DEDUP_REMOVED lines=20> */
.L_x_583:
[----:B------:R-:W-:Y:S05]  /*2320*/  BSYNC.RECONVERGENT B1 ;  /* 0x0000000000017941 */ /* 0x000fea0003800200 */
.L_x_582:
        /* <DEDUP_REMOVED lines=24> */
.L_x_585:
[----:B------:R-:W-:Y:S05]  /*24b0*/  BSYNC.RECONVERGENT B1 ;  /* 0x0000000000017941 */ /* 0x000fea0003800200 */
.L_x_584:
[----:B-1----:R1:W2:Y:S01]  /*24c0*/  SHFL.DOWN PT, R9, R10, 0x10, R5 ;  /* 0x0a0000000a097989 */ /* 0x0022a200000e0005 */
[----:B------:R-:W-:Y:S01]  /*24d0*/  BSSY.RECONVERGENT B1, `(.L_x_586) ;  /* 0x0000017000017945 */ /* 0x000fe20003800200 */
[----:B------:R-:W-:Y:S02]  /*24e0*/  IMAD.MOV.U32 R6, RZ, RZ, R10 ;  /* 0x000000ffff067224 */ /* 0x000fe400078e000a */
[----:B0-----:R1:W0:Y:S01]  /*24f0*/  SHFL.DOWN PT, R11, R12, 0x10, R5 ;  /* 0x0a0000000c0b7989 */ /* 0x00122200000e0005 */
[----:B----4-:R-:W-:Y:S02]  /*2500*/  IMAD.MOV.U32 R7, RZ, RZ, R12 ;  /* 0x000000ffff077224 */ /* 0x010fe400078e000c */
[----:B---3--:R-:W-:Y:S01]  /*2510*/  IMAD.MOV.U32 R8, RZ, RZ, R14 ;  /* 0x000000ffff087224 */ /* 0x008fe200078e000e */
[----:B------:R1:W3:Y:S01]  /*2520*/  SHFL.DOWN PT, R13, R14, 0x10, R5 ;  /* 0x0a0000000e0d7989 */ /* 0x0002e200000e0005 */
[----:B------:R-:W-:Y:S05]  /*2530*/  @P3 BRA `(.L_x_587) ;  /* 0x0000000000403947 */ /* 0x000fea0003800000 */
        /* <DEDUP_REMOVED lines=16> */
.L_x_587:
[----:B------:R-:W-:Y:S05]  /*2640*/  BSYNC.RECONVERGENT B1 ;  /* 0x0000000000017941 */ /* 0x000fea0003800200 */
.L_x_586:
[----:B------:R-:W-:Y:S04]  /*2650*/  BSSY.RECONVERGENT B1, `(.L_x_588) ;  /* 0x000000c000017945 */ /* 0x000fe80003800200 */
[----:B------:R-:W-:Y:S05]  /*2660*/  @P2 BRA `(.L_x_589) ;  /* 0x0000000000282947 */ /* 0x000fea0003800000 */
[----:B-1----:R-:W1:Y:S01]  /*2670*/  S2R R10, SR_CgaCtaId ;  /* 0x00000000000a7919 */ /* 0x002e620000008800 */
[----:B------:R-:W-:Y:S02]  /*2680*/  MOV R5, 0x400 ;  /* 0x0000040000057802 */ /* 0x000fe40000000f00 */
[----:B------:R-:W-:-:S04]  /*2690*/  SHF.R.U32.HI R4, RZ, 0x1, R2 ;  /* 0x00000001ff047819 */ /* 0x000fc80000011602 */
[----:B------:R-:W-:Y:S02]  /*26a0*/  LOP3.LUT R4, R4, 0x1f0, RZ, 0xc0, !PT ;  /* 0x000001f004047812 */ /* 0x000fe400078ec0ff */
[----:B-1----:R-:W-:-:S05]  /*26b0*/  LEA R5, R10, R5, 0x18 ;  /* 0x000000050a057211 */ /* 0x002fca00078ec0ff */
[----:B--2---:R-:W-:Y:S02]  /*26c0*/  IMAD.IADD R9, R4, 0x1, R5 ;  /* 0x0000000104097824 */ /* 0x004fe400078e0205 */
[----:B------:R-:W-:Y:S02]  /*26d0*/  IMAD.MOV.U32 R4, RZ, RZ, R7 ;  /* 0x000000ffff047224 */ /* 0x000fe400078e0007 */
[----:B------:R-:W-:Y:S01]  /*26e0*/  IMAD.MOV.U32 R5, RZ, RZ, R8 ;  /* 0x000000ffff057224 */ /* 0x000fe200078e0008 */
[----:B------:R4:W-:Y:S04]  /*26f0*/  STS [R9+0x8], R6 ;  /* 0x0000080609007388 */ /* 0x0009e80000000800 */
[----:B------:R4:W-:Y:S02]  /*2700*/  STS.64 [R9+0x10], R4 ;  /* 0x0000100409007388 */ /* 0x0009e40000000a00 */
.L_x_589:
[----:B------:R-:W-:Y:S05]  /*2710*/  BSYNC.RECONVERGENT B1 ;  /* 0x0000000000017941 */ /* 0x000fea0003800200 */
.L_x_588:
[----:B------:R-:W-:Y:S01]  /*2720*/  BAR.SYNC.DEFER_BLOCKING 0x0 ;  /* 0x0000000000007b1d */ /* 0x000fe20000010000 */
[----:B------:R-:W-:-:S13]  /*2730*/  ISETP.NE.AND P2, PT, R2, RZ, PT ;  /* 0x000000ff0200720c */ /* 0x000fda0003f45270 */
[----:B------:R-:W-:Y:S05]  /*2740*/  @P2 BRA `(.L_x_565) ;  /* 0x0000003000502947 */ /* 0x000fea0003800000 */
[C---:B------:R-:W-:Y:S01]  /*2750*/  ISETP.GE.AND P0, PT, R3.reuse, 0x21, PT ;  /* 0x000000210300780c */ /* 0x040fe20003f06270 */
[----:B------:R-:W-:Y:S01]  /*2760*/  IMAD.MOV.U32 R2, RZ, RZ, R6 ;  /* 0x000000ffff027224 */ /* 0x000fe200078e0006 */
[C---:B------:R-:W-:Y:S01]  /*2770*/  ISETP.GE.AND P5, PT, R3.reuse, 0x41, PT ;  /* 0x000000410300780c */ /* 0x040fe20003fa6270 */
[----:B0-----:R-:W-:Y:S01]  /*2780*/  IMAD.MOV.U32 R11, RZ, RZ, R7 ;  /* 0x000000ffff0b7224 */ /* 0x001fe200078e0007 */
[C---:B------:R-:W-:Y:S01]  /*2790*/  ISETP.GE.AND P4, PT, R3.reuse, 0x61, PT ;  /* 0x000000610300780c */ /* 0x040fe20003f86270 */
[----:B-1----:R-:W-:Y:S01]  /*27a0*/  IMAD.MOV.U32 R10, RZ, RZ, R8 ;  /* 0x000000ffff0a7224 */ /* 0x002fe200078e0008 */
[----:B------:R-:W-:-:S07]  /*27b0*/  ISETP.GE.AND P3, PT, R3, 0x81, PT ;  /* 0x000000810300780c */ /* 0x000fce0003f66270 */
[----:B------:R-:W-:Y:S06]  /*27c0*/  @!P0 BRA `(.L_x_590) ;  /* 0x00000000005c8947 */ /* 0x000fec0003800000 */
[----:B------:R-:W0:Y:S01]  /*27d0*/  S2UR UR5, SR_CgaCtaId ;  /* 0x00000000000579c3 */ /* 0x000e220000008800 */
[----:B------:R-:W-:Y:S01]  /*27e0*/  UMOV UR4, 0x400 ;  /* 0x0000040000047882 */ /* 0x000fe20000000000 */
[----:B------:R-:W-:Y:S01]  /*27f0*/  BSSY.RECONVERGENT B1, `(.L_x_590) ;  /* 0x0000014000017945 */ /* 0x000fe20003800200 */
[----:B0-----:R-:W-:-:S09]  /*2800*/  ULEA UR4, UR5, UR4, 0x18 ;  /* 0x0000000405047291 */ /* 0x001fd2000f8ec0ff */
[----:B----4-:R-:W0:Y:S04]  /*2810*/  LDS R5, [UR4+0x18] ;  /* 0x00001804ff057984 */ /* 0x010e280008000800 */
[----:B---3--:R-:W1:Y:S01]  /*2820*/  LDS.64 R12, [UR4+0x20] ;  /* 0x00002004ff0c7984 */ /* 0x008e620008000a00 */
        /* <DEDUP_REMOVED lines=16> */
.L_x_591:
[----:B------:R-:W-:Y:S05]  /*2930*/  BSYNC.RECONVERGENT B1 ;  /* 0x0000000000017941 */ /* 0x000fea0003800200 */
.L_x_590:
[----:B----4-:R-:W-:Y:S02]  /*2940*/  IMAD.MOV.U32 R4, RZ, RZ, R2 ;  /* 0x000000ffff047224 */ /* 0x010fe400078e0002 */
[----:B--2---:R-:W-:Y:S02]  /*2950*/  IMAD.MOV.U32 R9, RZ, RZ, R11 ;  /* 0x000000ffff097224 */ /* 0x004fe400078e000b */
[----:B------:R-:W-:Y:S01]  /*2960*/  IMAD.MOV.U32 R8, RZ, RZ, R10 ;  /* 0x000000ffff087224 */ /* 0x000fe200078e000a */
[----:B------:R-:W-:Y:S06]  /*2970*/  @!P5 BRA `(.L_x_592) ;  /* 0x00000000005cd947 */ /* 0x000fec0003800000 */
[----:B------:R-:W0:Y:S01]  /*2980*/  S2UR UR5, SR_CgaCtaId ;  /* 0x00000000000579c3 */ /* 0x000e220000008800 */
[----:B------:R-:W-:Y:S01]  /*2990*/  UMOV UR4, 0x400 ;  /* 0x0000040000047882 */ /* 0x000fe20000000000 */
[----:B------:R-:W-:Y:S01]  /*29a0*/  BSSY.RECONVERGENT B1, `(.L_x_592) ;  /* 0x0000014000017945 */ /* 0x000fe20003800200 */
[----:B0-----:R-:W-:-:S09]  /*29b0*/  ULEA UR4, UR5, UR4, 0x18 ;  /* 0x0000000405047291 */ /* 0x001fd2000f8ec0ff */
[----:B------:R-:W0:Y:S04]  /*29c0*/  LDS R5, [UR4+0x28] ;  /* 0x00002804ff057984 */ /* 0x000e280008000800 */
[----:B------:R-:W1:Y:S01]  /*29d0*/  LDS.64 R6, [UR4+0x30] ;  /* 0x00003004ff067984 */ /* 0x000e620008000a00 */
        /* <DEDUP_REMOVED lines=16> */
.L_x_593:
[----:B------:R-:W-:Y:S05]  /*2ae0*/  BSYNC.RECONVERGENT B1 ;  /* 0x0000000000017941 */ /* 0x000fea0003800200 */
.L_x_592:
        /* <DEDUP_REMOVED lines=29> */
.L_x_595:
[----:B------:R-:W-:Y:S05]  /*2cc0*/  BSYNC.RECONVERGENT B1 ;  /* 0x0000000000017941 */ /* 0x000fea0003800200 */
.L_x_594:
        /* <DEDUP_REMOVED lines=26> */
.L_x_597:
[----:B------:R-:W-:Y:S05]  /*2e70*/  BSYNC.RECONVERGENT B1 ;  /* 0x0000000000017941 */ /* 0x000fea0003800200 */
.L_x_596:
        /* <DEDUP_REMOVED lines=26> */
.L_x_599:
[----:B------:R-:W-:Y:S05]  /*3020*/  BSYNC.RECONVERGENT B1 ;  /* 0x0000000000017941 */ /* 0x000fea0003800200 */
.L_x_598:
        /* <DEDUP_REMOVED lines=26> */
.L_x_601:
[----:B------:R-:W-:Y:S05]  /*31d0*/  BSYNC.RECONVERGENT B1 ;  /* 0x0000000000017941 */ /* 0x000fea0003800200 */
.L_x_600:
        /* <DEDUP_REMOVED lines=27> */
.L_x_533:
[----:B------:R-:W0:Y:S01]  /*3390*/  S2R R2, SR_TID.X ;  /* 0x0000000000027919 */ /* 0x000e220000002100 */
[----:B------:R-:W1:Y:S01]  /*33a0*/  LDCU.128 UR12, c[0x0][0x380] ;  /* 0x00007000ff0c77ac */ /* 0x000e620008000c00 */
[----:B------:R-:W-:Y:S02]  /*33b0*/  SHF.R.S32.HI R14, RZ, 0x1f, R5 ;  /* 0x0000001fff0e7819 */ /* 0x000fe40000011405 */
[----:B0-----:R-:W-:-:S04]  /*33c0*/  IADD3 R3, P0, PT, R5, R2, RZ ;  /* 0x0000000205037210 */ /* 0x001fc80007f1e0ff */
[----:B-1----:R-:W-:Y:S01]  /*33d0*/  LEA R6, P1, R3, UR12, 0x2 ;  /* 0x0000000c03067c11 */ /* 0x002fe2000f8210ff */
[----:B------:R-:W-:-:S05]  /*33e0*/  IMAD.X R8, RZ, RZ, R14, P0 ;  /* 0x000000ffff087224 */ /* 0x000fca00000e060e */
[----:B------:R-:W-:-:S05]  /*33f0*/  LEA.HI.X R7, R3, UR13, R8, 0x2, P1 ;  /* 0x0000000d03077c11 */ /* 0x000fca00088f1408 */
[----:B------:R-:W2:Y:S04]  /*3400*/  LDG.E R8, desc[UR10][R6.64] ;  /* 0x0000000a06087981 */ /* 0x000ea8000c1e1900 */
[----:B------:R-:W2:Y:S04]  /*3410*/  LDG.E R9, desc[UR10][R6.64+0x400] ;  /* 0x0004000a06097981 */ /* 0x000ea8000c1e1900 */
[----:B------:R-:W3:Y:S04]  /*3420*/  LDG.E R10, desc[UR10][R6.64+0x800] ;  /* 0x0008000a060a7981 */ /* 0x000ee8000c1e1900 */
[----:B------:R-:W4:Y:S04]  /*3430*/  LDG.E R11, desc[UR10][R6.64+0xc00] ;  /* 0x000c000a060b7981 */ /* 0x000f28000c1e1900 */
[----:B------:R0:W5:Y:S02]  /*3440*/  LDG.E R3, desc[UR10][R6.64+0x1000] ;  /* 0x0010000a06037981 */ /* 0x000164000c1e1900 */
[----:B0-----:R-:W-:-:S02]  /*3450*/  LOP3.LUT R6, R2, 0x400, RZ, 0xfc, !PT ;  /* 0x0000040002067812 */ /* 0x001fc400078efcff */
[CC--:B--2---:R-:W-:Y:S02]  /*3460*/  VIMNMX R13, PT, PT, R8.reuse, R9.reuse, !PT ;  /* 0x00000009080d7248 */ /* 0x0c4fe40007fe0100 */
[----:B------:R-:W-:Y:S01]  /*3470*/  ISETP.GE.AND P0, PT, R8, R9, PT ;  /* 0x000000090800720c */ /* 0x000fe20003f06270 */
[----:B------:R-:W-:Y:S01]  /*3480*/  VIADD R9, R2, 0x200 ;  /* 0x0000020002097836 */ /* 0x000fe20000000000 */
[----:B---3--:R-:W-:Y:S02]  /*3490*/  VIMNMX R12, PT, PT, R10, R13, !PT ;  /* 0x0000000d0a0c7248 */ /* 0x008fe40007fe0100 */
[----:B------:R-:W-:Y:S02]  /*34a0*/  ISETP.GE.AND P2, PT, R13, R10, PT ;  /* 0x0000000a0d00720c */ /* 0x000fe40003f46270 */
[----:B----4-:R-:W-:Y:S02]  /*34b0*/  ISETP.GE.AND P3, PT, R12, R11, PT ;  /* 0x0000000b0c00720c */ /* 0x010fe40003f66270 */
[----:B------:R-:W-:Y:S01]  /*34c0*/  VIMNMX R12, PT, PT, R11, R12, !PT ;  /* 0x0000000c0b0c7248 */ /* 0x000fe20007fe0100 */
[----:B------:R-:W-:-:S03]  /*34d0*/  VIADD R11, R2, 0x100 ;  /* 0x00000100020b7836 */ /* 0x000fc60000000000 */
[----:B-----5:R-:W-:-:S05]  /*34e0*/  ISETP.GE.AND P1, PT, R12, R3, PT ;  /* 0x000000030c00720c */ /* 0x020fca0003f26270 */
[----:B------:R-:W-:Y:S02]  /*34f0*/  @P2 SEL R9, R11, R2, !P0 ;  /* 0x000000020b092207 */ /* 0x000fe40004000000 */
[----:B------:R-:W-:Y:S01]  /*3500*/  IADD3 R8, P2, PT, R5, UR14, RZ ;  /* 0x0000000e05087c10 */ /* 0x000fe2000ff5e0ff */
[----:B------:R-:W-:-:S03]  /*3510*/  @!P3 VIADD R9, R2, 0x300 ;  /* 0x000003000209b836 */ /* 0x000fc60000000000 */
[----:B------:R-:W-:Y:S02]  /*3520*/  IADD3.X R7, PT, PT, R14, UR15, RZ, P2, !PT ;  /* 0x0000000f0e077c10 */ /* 0x000fe400097fe4ff */
[----:B------:R-:W-:Y:S02]  /*3530*/  ISETP.LE.AND P2, PT, R4, UR6, PT ;  /* 0x0000000604007c0c */ /* 0x000fe4000bf43270 */
[C---:B------:R-:W-:Y:S02]  /*3540*/  @P1 ISETP.GE.U32.AND P0, PT, R9.reuse, R6, PT ;  /* 0x000000060900120c */ /* 0x040fe40003f06070 */
[-C--:B------:R-:W-:Y:S02]  /*3550*/  IADD3 R5, P3, PT, R6, R8.reuse, RZ ;  /* 0x0000000806057210 */ /* 0x080fe40007f7e0ff */
[----:B------:R-:W-:Y:S02]  /*3560*/  @P1 IADD3 R8, P4, PT, R9, R8, RZ ;  /* 0x0000000809081210 */ /* 0x000fe40007f9e0ff */
[----:B------:R-:W-:Y:S01]  /*3570*/  @P1 ISETP.GE.U32.AND.EX P0, PT, RZ, RZ, PT, P0 ;  /* 0x000000ffff00120c */ /* 0x000fe20003f06100 */
[----:B------:R-:W-:-:S02]  /*3580*/  IMAD.X R6, RZ, RZ, R7, P3 ;  /* 0x000000ffff067224 */ /* 0x000fc400018e0607 */
        /* <DEDUP_REMOVED lines=17> */
[----:B------:R-:W-:-:S05]  /*36a0*/  IMAD.MOV.U32 R11, RZ, RZ, 0x500 ;  /* 0x00000500ff0b7424 */ /* 0x000fca00078e00ff */
[----:B------:R-:W2:Y:S01]  /*36b0*/  ATOMG.E.ADD.STRONG.GPU PT, R7, desc[UR10][R8.64], R11 ;  /* 0x8000000b080779a8 */ /* 0x000ea200081ef10a */
[----:B------:R-:W0:Y:S01]  /*36c0*/  S2UR UR5, SR_CgaCtaId ;  /* 0x00000000000579c3 */ /* 0x000e220000008800 */
[----:B------:R-:W-:Y:S02]  /*36d0*/  UMOV UR4, 0x400 ;  /* 0x0000040000047882 */ /* 0x000fe40000000000 */
[----:B0-----:R-:W-:Y:S01]  /*36e0*/  ULEA UR4, UR5, UR4, 0x18 ;  /* 0x0000000405047291 */ /* 0x001fe2000f8ec0ff */
[----:B--2---:R-:W-:-:S08]  /*36f0*/  VIADD R7, R7, UR6 ;  /* 0x0000000607077c36 */ /* 0x004fd00008000000 */
[----:B------:R0:W-:Y:S03]  /*3700*/  STS [UR4+0x98], R7 ;  /* 0x00009807ff007988 */ /* 0x0001e60008000804 */
.L_x_604:
[----:B------:R-:W-:Y:S05]  /*3710*/  BSYNC.RECONVERGENT B1 ;  /* 0x0000000000017941 */ /* 0x000fea0003800200 */
.L_x_603:
[----:B------:R-:W1:Y:S08]  /*3720*/  S2UR UR5, SR_CgaCtaId ;  /* 0x00000000000579c3 */ /* 0x000e700000008800 */
[----:B------:R-:W-:Y:S06]  /*3730*/  BAR.SYNC.DEFER_BLOCKING 0x0 ;  /* 0x0000000000007b1d */ /* 0x000fec0000010000 */
[----:B------:R-:W-:-:S02]  /*3740*/  UMOV UR4, 0x400 ;  /* 0x0000040000047882 */ /* 0x000fc40000000000 */
[----:B-1----:R-:W-:-:S06]  /*3750*/  ULEA UR4, UR5, UR4, 0x18 ;  /* 0x0000000405047291 */ /* 0x002fcc000f8ec0ff */
[----:B0-----:R-:W-:-:S05]  /*3760*/  IMAD.U32 R7, RZ, RZ, UR4 ;  /* 0x00000004ff077e24 */ /* 0x001fca000f8e00ff */
[----:B------:R-:W0:Y:S02]  /*3770*/  LDS R11, [R7+0x98] ;  /* 0x00009800070b7984 */ /* 0x000e240000000800 */
[----:B0-----:R-:W-:-:S05]  /*3780*/  VIADD R13, R11, 0x500 ;  /* 0x000005000b0d7836 */ /* 0x001fca0000000000 */
[----:B------:R-:W-:-:S13]  /*3790*/  ISETP.GT.AND P0, PT, R13, R4, PT ;  /* 0x000000040d00720c */ /* 0x000fda0003f04270 */
[----:B------:R-:W-:Y:S05]  /*37a0*/  @P0 BRA `(.L_x_605) ;  /* 0x00000004004c0947 */ /* 0x000fea0003800000 */
[----:B------:R-:W-:Y:S01]  /*37b0*/  BSSY.RECONVERGENT B1, `(.L_x_605) ;  /* 0x0000052000017945 */ /* 0x000fe20003800200 */
[----:B------:R-:W-:Y:S01]  /*37c0*/  IMAD.MOV.U32 R12, RZ, RZ, R3 ;  /* 0x000000ffff0c7224 */ /* 0x000fe200078e0003 */
[----:B------:R-:W0:Y:S01]  /*37d0*/  LDCU UR7, c[0x0][0x398] ;  /* 0x00007300ff0777ac */ /* 0x000e220008000800 */
[----:B------:R-:W-:Y:S02]  /*37e0*/  IMAD.MOV.U32 R16, RZ, RZ, R5 ;  /* 0x000000ffff107224 */ /* 0x000fe400078e0005 */
[----:B------:R-:W-:Y:S01]  /*37f0*/  IMAD.MOV.U32 R23, RZ, RZ, R6 ;  /* 0x000000ffff177224 */ /* 0x000fe200078e0006 */
[----:B------:R-:W1:Y:S06]  /*3800*/  LDCU.128 UR12, c[0x0][0x380] ;  /* 0x00007000ff0c77ac */ /* 0x000e6c0008000c00 */
.L_x_608:
[----:B------:R-:W-:-:S04]  /*3810*/  IADD3 R21, P0, PT, R2, R11, RZ ;  /* 0x0000000b02157210 */ /* 0x000fc80007f1e0ff */
[----:B------:R-:W-:Y:S02]  /*3820*/  LEA.HI.X.SX32 R20, R11, RZ, 0x1, P0 ;  /* 0x000000ff0b147211 */ /* 0x000fe400000f0eff */
[----:B-1----:R-:W-:-:S04]  /*3830*/  LEA R4, P0, R21, UR12, 0x2 ;  /* 0x0000000c15047c11 */ /* 0x002fc8000f8010ff */
[----:B------:R-:W-:-:S05]  /*3840*/  LEA.HI.X R5, R21, UR13, R20, 0x2, P0 ;  /* 0x0000000d15057c11 */ /* 0x000fca00080f1414 */
[----:B------:R-:W2:Y:S04]  /*3850*/  LDG.E R11, desc[UR10][R4.64] ;  /* 0x0000000a040b7981 */ /* 0x000ea8000c1e1900 */
[----:B------:R-:W3:Y:S04]  /*3860*/  LDG.E R14, desc[UR10][R4.64+0x400] ;  /* 0x0004000a040e7981 */ /* 0x000ee8000c1e1900 */
[----:B------:R-:W4:Y:S04]  /*3870*/  LDG.E R13, desc[UR10][R4.64+0x800] ;  /* 0x0008000a040d7981 */ /* 0x000f28000c1e1900 */
[----:B------:R-:W4:Y:S01]  /*3880*/  LDG.E R10, desc[UR10][R4.64+0xc00] ;  /* 0x000c000a040a7981 */ /* 0x000f22000c1e1900 */
[----:B------:R-:W-:-:S03]  /*3890*/  IADD3 R21, P0, PT, R21, UR14, RZ ;  /* 0x0000000e15157c10 */ /* 0x000fc6000ff1e0ff */
[----:B------:R1:W5:Y:S01]  /*38a0*/  LDG.E R3, desc[UR10][R4.64+0x1000] ;  /* 0x0010000a04037981 */ /* 0x000362000c1e1900 */
[----:B------:R-:W-:Y:S01]  /*38b0*/  IADD3.X R20, PT, PT, R20, UR15, RZ, P0, !PT ;  /* 0x0000000f14147c10 */ /* 0x000fe200087fe4ff */
[----:B------:R-:W-:Y:S01]  /*38c0*/  BSSY.RECONVERGENT B2, `(.L_x_606) ;  /* 0x000002a000027945 */ /* 0x000fe20003800200 */
[----:B------:R-:W-:Y:S01]  /*38d0*/  BAR.SYNC.DEFER_BLOCKING 0x0 ;  /* 0x0000000000007b1d */ /* 0x000fe20000010000 */
[C---:B------:R-:W-:Y:S02]  /*38e0*/  IADD3 R18, P3, PT, R21.reuse, 0x100, RZ ;  /* 0x0000010015127810 */ /* 0x040fe40007f7e0ff */
[C---:B------:R-:W-:Y:S02]  /*38f0*/  IADD3 R17, P4, PT, R21.reuse, 0x200, RZ ;  /* 0x0000020015117810 */ /* 0x040fe40007f9e0ff */
[----:B-1----:R-:W-:Y:S01]  /*3900*/  IADD3 R5, P6, PT, R21, 0x400, RZ ;  /* 0x0000040015057810 */ /* 0x002fe20007fde0ff */
[----:B------:R-:W-:Y:S01]  /*3910*/  IMAD.X R19, RZ, RZ, R20, P3 ;  /* 0x000000ffff137224 */ /* 0x000fe200018e0614 */
[----:B------:R-:W-:-:S03]  /*3920*/  ISETP.NE.AND P3, PT, R2, RZ, PT ;  /* 0x000000ff0200720c */ /* 0x000fc60003f65270 */
        /* <DEDUP_REMOVED lines=9> */
[--C-:B------:R-:W-:Y:S02]  /*39c0*/  IMAD.X R16, RZ, RZ, R20.reuse, P4 ;  /* 0x000000ffff107224 */ /* 0x100fe400020e0614 */
[----:B------:R-:W-:Y:S01]  /*39d0*/  IMAD.X R15, RZ, RZ, R20, P5 ;  /* 0x000000ffff0f7224 */ /* 0x000fe200028e0614 */
[----:B------:R-:W-:-:S07]  /*39e0*/  @P2 SEL R20, R23, R20, P0 ;  /* 0x0000001417142207 */ /* 0x000fce0000000000 */
        /* <DEDUP_REMOVED lines=10> */
[----:B------:R-:W-:Y:S02]  /*3a90*/  @P2 SEL R13, R14, R13, P0 ;  /* 0x0000000d0e0d2207 */ /* 0x000fe40000000000 */
[----:B------:R-:W-:Y:S02]  /*3aa0*/  @P2 SEL R17, R18, R17, P0 ;  /* 0x0000001112112207 */ /* 0x000fe40000000000 */
[----:B------:R-:W-:Y:S02]  /*3ab0*/  ISETP.GE.AND P1, PT, R13, R10, PT ;  /* 0x0000000a0d00720c */ /* 0x000fe40003f26270 */
[----:B------:R-:W-:Y:S01]  /*3ac0*/  @P2 SEL R16, R19, R16, P0 ;  /* 0x0000001013102207 */ /* 0x000fe20000000000 */
[----:B------:R-:W-:Y:S10]  /*3ad0*/  @P3 BRA `(.L_x_607) ;  /* 0x0000000000203947 */ /* 0x000ff40003800000 */
[----:B------:R-:W-:-:S05]  /*3ae0*/  IMAD.MOV.U32 R11, RZ, RZ, 0x500 ;  /* 0x00000500ff0b7424 */ /* 0x000fca00078e00ff */
[----:B------:R-:W2:Y:S01]  /*3af0*/  ATOMG.E.ADD.STRONG.GPU PT, R4, desc[UR10][R8.64], R11 ;  /* 0x8000000b080479a8 */ /* 0x000ea200081ef10a */
[----:B------:R-:W1:Y:S01]  /*3b00*/  S2UR UR5, SR_CgaCtaId ;  /* 0x00000000000579c3 */ /* 0x000e620000008800 */
[----:B------:R-:W-:Y:S02]  /*3b10*/  UMOV UR4, 0x400 ;  /* 0x0000040000047882 */ /* 0x000fe40000000000 */
[----:B-1----:R-:W-:-:S06]  /*3b20*/  ULEA UR4, UR5, UR4, 0x18 ;  /* 0x0000000405047291 */ /* 0x002fcc000f8ec0ff */
[----:B------:R-:W-:Y:S02]  /*3b30*/  IMAD.U32 R7, RZ, RZ, UR4 ;  /* 0x00000004ff077e24 */ /* 0x000fe4000f8e00ff */
[----:B--2---:R-:W-:-:S05]  /*3b40*/  VIADD R4, R4, UR6 ;  /* 0x0000000604047c36 */ /* 0x004fca0008000000 */
[----:B------:R1:W-:Y:S02]  /*3b50*/  STS [R7+0x98], R4 ;  /* 0x0000980407007388 */ /* 0x0003e40000000800 */
.L_x_607:
[----:B0-----:R-:W-:Y:S05]  /*3b60*/  BSYNC.RECONVERGENT B2 ;  /* 0x0000000000027941 */ /* 0x001fea0003800200 */
.L_x_606:
[----:B------:R-:W-:Y:S01]  /*3b70*/  BAR.SYNC.DEFER_BLOCKING 0x0 ;  /* 0x0000000000007b1d */ /* 0x000fe20000010000 */
[----:B------:R-:W-:Y:S01]  /*3b80*/  @P1 ISETP.GE.U32.AND P0, PT, R17, R12, PT ;  /* 0x0000000c1100120c */ /* 0x000fe20003f06070 */
[----:B-1----:R-:W-:-:S03]  /*3b90*/  IMAD.U32 R4, RZ, RZ, UR7 ;  /* 0x00000007ff047e24 */ /* 0x002fc6000f8e00ff */
[----:B------:R-:W-:-:S04]  /*3ba0*/  @P1 ISETP.GE.AND.EX P0, PT, R16, R15, PT, P0 ;  /* 0x0000000f1000120c */ /* 0x000fc80003f06300 */
[----:B------:R-:W-:-:S04]  /*3bb0*/  @P1 ISETP.LT.OR P0, PT, R10, R13, !P0 ;  /* 0x0000000d0a00120c */ /* 0x000fc80004701670 */
[----:B------:R-:W-:Y:S02]  /*3bc0*/  @P1 SEL R10, R13, R10, P0 ;  /* 0x0000000a0d0a1207 */ /* 0x000fe40000000000 */
[----:B------:R-:W-:Y:S02]  /*3bd0*/  @P1 SEL R12, R17, R12, P0 ;  /* 0x0000000c110c1207 */ /* 0x000fe40000000000 */
[----:B-----5:R-:W-:Y:S02]  /*3be0*/  ISETP.GE.AND P2, PT, R10, R3, PT ;  /* 0x000000030a00720c */ /* 0x020fe40003f46270 */
[----:B------:R-:W-:Y:S01]  /*3bf0*/  @P1 SEL R15, R16, R15, P0 ;  /* 0x0000000f100f1207 */ /* 0x000fe20000000000 */
[----:B------:R-:W0:Y:S10]  /*3c00*/  LDS R11, [R7+0x98] ;  /* 0x00009800070b7984 */ /* 0x000e340000000800 */
        /* <DEDUP_REMOVED lines=8> */
[----:B------:R-:W-:Y:S02]  /*3c90*/  IMAD.MOV.U32 R23, RZ, RZ, R6 ;  /* 0x000000ffff177224 */ /* 0x000fe400078e0006 */
[----:B0-----:R-:W-:-:S05]  /*3ca0*/  VIADD R13, R11, 0x500 ;  /* 0x000005000b0d7836 */ /* 0x001fca0000000000 */
[----:B------:R-:W-:-:S13]  /*3cb0*/  ISETP.GT.AND P0, PT, R13, R4, PT ;  /* 0x000000040d00720c */ /* 0x000fda0003f04270 */
[----:B------:R-:W-:Y:S05]  /*3cc0*/  @!P0 BRA `(.L_x_608) ;  /* 0xfffffff800d08947 */ /* 0x000fea000383ffff */
[----:B------:R-:W-:Y:S05]  /*3cd0*/  BSYNC.RECONVERGENT B1 ;  /* 0x0000000000017941 */ /* 0x000fea0003800200 */
.L_x_605:
[----:B------:R-:W-:Y:S01]  /*3ce0*/  ISETP.GE.AND P0, PT, R11, R4, PT ;  /* 0x000000040b00720c */ /* 0x000fe20003f06270 */
[----:B------:R-:W0:Y:S01]  /*3cf0*/  LDCU.64 UR6, c[0x0][0x388] ;  /* 0x00007100ff0677ac */ /* 0x000e220008000a00 */
[----:B------:R-:W-:Y:S01]  /*3d00*/  BSSY.RECONVERGENT B1, `(.L_x_602) ;  /* 0x0000097000017945 */ /* 0x000fe20003800200 */
[----:B------:R-:W1:Y:S10]  /*3d10*/  LDCU.64 UR4, c[0x0][0x388] ;  /* 0x00007100ff0477ac */ /* 0x000e740008000a00 */
[----:B------:R-:W-:Y:S05]  /*3d20*/  @P0 BRA `(.L_x_609) ;  /* 0x0000000800500947 */ /* 0x000fea0003800000 */
[----:B------:R-:W-:-:S05]  /*3d30*/  IMAD.IADD R7, R4, 0x1, -R11 ;  /* 0x0000000104077824 */ /* 0x000fca00078e0a0b */
[----:B------:R-:W-:-:S13]  /*3d40*/  ISETP.GE.AND P0, PT, R2, R7, PT ;  /* 0x000000070200720c */ /* 0x000fda0003f06270 */
[----:B------:R-:W-:Y:S05]  /*3d50*/  @P0 BRA `(.L_x_609) ;  /* 0x0000000800440947 */ /* 0x000fea0003800000 */
[----:B------:R-:W-:Y:S01]  /*3d60*/  LOP3.LUT R8, RZ, R2, RZ, 0x33, !PT ;  /* 0x00000002ff087212 */ /* 0x000fe200078e33ff */
[----:B------:R-:W-:Y:S03]  /*3d70*/  BSSY.RECONVERGENT B2, `(.L_x_610) ;  /* 0x000002a000027945 */ /* 0x000fe60003800200 */
[----:B------:R-:W-:-:S04]  /*3d80*/  IADD3 R14, PT, PT, -R11, R4, R8 ;  /* 0x000000040b0e7210 */ /* 0x000fc80007ffe108 */
[----:B------:R-:W-:-:S04]  /*3d90*/  LOP3.LUT R4, R14, 0x300, RZ, 0xc0, !PT ;  /* 0x000003000e047812 */ /* 0x000fc800078ec0ff */
[----:B------:R-:W-:Y:S01]  /*3da0*/  ISETP.NE.AND P0, PT, R4, 0x300, PT ;  /* 0x000003000400780c */ /* 0x000fe20003f05270 */
[----:B------:R-:W-:-:S12]  /*3db0*/  IMAD.MOV.U32 R4, RZ, RZ, R2 ;  /* 0x000000ffff047224 */ /* 0x000fd800078e0002 */
[----:B------:R-:W-:Y:S05]  /*3dc0*/  @!P0 BRA `(.L_x_611) ;  /* 0x0000000000908947 */ /* 0x000fea0003800000 */
[----:B------:R-:W2:Y:S01]  /*3dd0*/  LDC.64 R8, c[0x0][0x380] ;  /* 0x0000e000ff087b82 */ /* 0x000ea20000000a00 */
[----:B------:R-:W-:Y:S01]  /*3de0*/  LEA.HI R4, R14, 0x1, RZ, 0x18 ;  /* 0x000000010e047811 */ /* 0x000fe200078fc0ff */
[----:B------:R-:W-:-:S03]  /*3df0*/  IMAD.IADD R15, R2, 0x1, R11 ;  /* 0x00000001020f7824 */ /* 0x000fc600078e020b */
[----:B------:R-:W-:Y:S01]  /*3e00*/  LOP3.LUT R10, R4, 0x3, RZ, 0xc0, !PT ;  /* 0x00000003040a7812 */ /* 0x000fe200078ec0ff */
[----:B------:R-:W-:-:S04]  /*3e10*/  IMAD.MOV.U32 R4, RZ, RZ, R2 ;  /* 0x000000ffff047224 */ /* 0x000fc800078e0002 */
[----:B------:R-:W-:-:S07]  /*3e20*/  IMAD.MOV R10, RZ, RZ, -R10 ;  /* 0x000000ffff0a7224 */ /* 0x000fce00078e0a0a */
.L_x_614:
[----:B--2---:R-:W-:-:S06]  /*3e30*/  IMAD.WIDE R12, R15, 0x4, R8 ;  /* 0x000000040f0c7825 */ /* 0x004fcc00078e0208 */
[----:B------:R-:W2:Y:S01]  /*3e40*/  LDG.E R13, desc[UR10][R12.64] ;  /* 0x0000000a0c0d7981 */ /* 0x000ea2000c1e1900 */
[C---:B-1----:R-:W-:Y:S01]  /*3e50*/  IADD3 R19, P1, PT, R15.reuse, UR4, RZ ;  /* 0x000000040f137c10 */ /* 0x042fe2000ff3e0ff */
[----:B------:R-:W-:Y:S01]  /*3e60*/  VIADD R10, R10, 0x1 ;  /* 0x000000010a0a7836 */ /* 0x000fe20000000000 */
[----:B------:R-:W-:Y:S01]  /*3e70*/  BSSY.RECONVERGENT B3, `(.L_x_612) ;  /* 0x0000016000037945 */ /* 0x000fe20003800200 */
[----:B------:R-:W-:Y:S01]  /*3e80*/  IMAD.MOV.U32 R16, RZ, RZ, R5 ;  /* 0x000000ffff107224 */ /* 0x000fe200078e0005 */
[----:B------:R-:W-:Y:S01]  /*3e90*/  LEA.HI.X.SX32 R20, R15, UR5, 0x1, P1 ;  /* 0x000000050f147c11 */ /* 0x000fe200088f0eff */
[----:B------:R-:W-:Y:S01]  /*3ea0*/  IMAD.MOV.U32 R17, RZ, RZ, R6 ;  /* 0x000000ffff117224 */ /* 0x000fe200078e0006 */
[----:B------:R-:W-:Y:S01]  /*3eb0*/  ISETP.NE.AND P2, PT, R10, RZ, PT ;  /* 0x000000ff0a00720c */ /* 0x000fe20003f45270 */
[----:B------:R-:W-:Y:S02]  /*3ec0*/  IMAD.MOV.U32 R18, RZ, RZ, R3 ;  /* 0x000000ffff127224 */ /* 0x000fe400078e0003 */
        /* <DEDUP_REMOVED lines=16> */
.L_x_613:
[----:B0-----:R-:W-:Y:S05]  /*3fd0*/  BSYNC.RECONVERGENT B3 ;  /* 0x0000000000037941 */ /* 0x001fea0003800200 */
.L_x_612:
[----:B------:R-:W-:Y:S02]  /*3fe0*/  VIADD R4, R4, 0x100 ;  /* 0x0000010004047836 */ /* 0x000fe40000000000 */
[----:B------:R-:W-:Y:S01]  /*3ff0*/  VIADD R15, R15, 0x100 ;  /* 0x000001000f0f7836 */ /* 0x000fe20000000000 */
[----:B------:R-:W-:Y:S06]  /*4000*/  @P2 BRA `(.L_x_614) ;  /* 0xfffffffc00882947 */ /* 0x000fec000383ffff */
.L_x_611:
[----:B01----:R-:W-:Y:S05]  /*4010*/  BSYNC.RECONVERGENT B2 ;  /* 0x0000000000027941 */ /* 0x003fea0003800200 */
.L_x_610:
[----:B------:R-:W-:-:S13]  /*4020*/  ISETP.GE.U32.AND P0, PT, R14, 0x300, PT ;  /* 0x000003000e00780c */ /* 0x000fda0003f06070 */
[----:B------:R-:W-:Y:S05]  /*4030*/  @!P0 BRA `(.L_x_609) ;  /* 0x00000004008c8947 */ /* 0x000fea0003800000 */
[----:B------:R-:W0:Y:S01]  /*4040*/  LDC.64 R8, c[0x0][0x380] ;  /* 0x0000e000ff087b82 */ /* 0x000e220000000a00 */
[----:B------:R-:W-:-:S04]  /*4050*/  IMAD.IADD R11, R4, 0x1, R11 ;  /* 0x00000001040b7824 */ /* 0x000fc800078e020b */
[C---:B------:R-:W-:Y:S02]  /*4060*/  VIADD R20, R11.reuse, 0x100 ;  /* 0x000001000b147836 */ /* 0x040fe40000000000 */
[C---:B------:R-:W-:Y:S02]  /*4070*/  VIADD R19, R11.reuse, 0x200 ;  /* 0x000002000b137836 */ /* 0x040fe40000000000 */
[----:B------:R-:W-:Y:S01]  /*4080*/  VIADD R18, R11, 0x300 ;  /* 0x000003000b127836 */ /* 0x000fe20000000000 */
[----:B0-----:R-:W-:-:S05]  /*4090*/  IADD3 R8, P0, PT, R8, 0x800, RZ ;  /* 0x0000080008087810 */ /* 0x001fca0007f1e0ff */
[----:B------:R-:W-:-:S08]  /*40a0*/  IMAD.X R9, RZ, RZ, R9, P0 ;  /* 0x000000ffff097224 */ /* 0x000fd000000e0609 */
.L_x_623:
[----:B------:R-:W-:-:S05]  /*40b0*/  IMAD.WIDE R14, R11, 0x4, R8 ;  /* 0x000000040b0e7825 */ /* 0x000fca00078e0208 */
[----:B------:R-:W2:Y:S04]  /*40c0*/  LDG.E R24, desc[UR10][R14.64+-0x800] ;  /* 0xfff8000a0e187981 */ /* 0x000ea8000c1e1900 */
[----:B------:R0:W5:Y:S04]  /*40d0*/  LDG.E R26, desc[UR10][R14.64+-0x400] ;  /* 0xfffc000a0e1a7981 */ /* 0x000168000c1e1900 */
        /* <DEDUP_REMOVED lines=21> */
.L_x_616:
[----:B------:R-:W-:Y:S05]  /*4230*/  BSYNC.RECONVERGENT B2 ;  /* 0x0000000000027941 */ /* 0x000fea0003800200 */
.L_x_615:
        /* <DEDUP_REMOVED lines=19> */
.L_x_618:
[----:B------:R-:W-:Y:S05]  /*4370*/  BSYNC.RECONVERGENT B2 ;  /* 0x0000000000027941 */ /* 0x000fea0003800200 */
.L_x_617:
[----:B------:R-:W-:Y:S01]  /*4380*/  ISETP.GE.AND P0, PT, R3, R10, PT ;  /* 0x0000000a0300720c */ /* 0x000fe20003f06270 */
[----:B------:R-:W-:Y:S01]  /*4390*/  BSSY.RECONVERGENT B2, `(.L_x_619) ;  /* 0x0000013000027945 */ /* 0x000fe20003800200 */
[C---:B------:R-:W-:Y:S01]  /*43a0*/  IADD3 R16, P1, PT, R19.reuse, UR6, RZ ;  /* 0x0000000613107c10 */ /* 0x040fe2000ff3e0ff */
        /* <DEDUP_REMOVED lines=17> */
.L_x_620:
[----:B------:R-:W-:Y:S05]  /*44c0*/  BSYNC.RECONVERGENT B2 ;  /* 0x0000000000027941 */ /* 0x000fea0003800200 */
.L_x_619:
        /* <DEDUP_REMOVED lines=18> */
.L_x_622:
[----:B------:R-:W-:Y:S05]  /*45f0*/  BSYNC.RECONVERGENT B2 ;  /* 0x0000000000027941 */ /* 0x000fea0003800200 */
.L_x_621:
[----:B------:R-:W-:Y:S02]  /*4600*/  VIADD R4, R4, 0x400 ;  /* 0x0000040004047836 */ /* 0x000fe40000000000 */
[----:B------:R-:W-:Y:S02]  /*4610*/  VIADD R20, R20, 0x400 ;  /* 0x0000040014147836 */ /* 0x000fe40000000000 */
[----:B------:R-:W-:Y:S01]  /*4620*/  VIADD R19, R19, 0x400 ;  /* 0x0000040013137836 */ /* 0x000fe20000000000 */
[----:B------:R-:W-:Y:S01]  /*4630*/  ISETP.GE.AND P0, PT, R4, R7, PT ;  /* 0x000000070400720c */ /* 0x000fe20003f06270 */
[----:B------:R-:W-:Y:S02]  /*4640*/  VIADD R18, R18, 0x400 ;  /* 0x0000040012127836 */ /* 0x000fe40000000000 */
[----:B------:R-:W-:-:S10]  /*4650*/  VIADD R11, R11, 0x400 ;  /* 0x000004000b0b7836 */ /* 0x000fd40000000000 */
[----:B------:R-:W-:Y:S05]  /*4660*/  @!P0 BRA `(.L_x_623) ;  /* 0xfffffff800908947 */ /* 0x000fea000383ffff */
.L_x_609:
[----:B01----:R-:W-:Y:S05]  /*4670*/  BSYNC.RECONVERGENT B1 ;  /* 0x0000000000017941 */ /* 0x003fea0003800200 */
.L_x_602:
        /* <DEDUP_REMOVED lines=31> */
.L_x_625:
[----:B------:R-:W-:Y:S05]  /*4870*/  BSYNC.RECONVERGENT B1 ;  /* 0x0000000000017941 */ /* 0x000fea0003800200 */
.L_x_624:
        /* <DEDUP_REMOVED lines=24> */
.L_x_627:
[----:B------:R-:W-:Y:S05]  /*4a00*/  BSYNC.RECONVERGENT B1 ;  /* 0x0000000000017941 */ /* 0x000fea0003800200 */
.L_x_626:
[----:B---3--:R3:W4:Y:S01]  /*4a10*/  SHFL.DOWN PT, R10, R3, 0x4, 0x1f ;  /* 0x08801f00030a7f89 */ /* 0x00872200000e0000 */
[----:B------:R-:W-:Y:S01]  /*4a20*/  BSSY.RECONVERGENT B1, `(.L_x_628) ;  /* 0x0000017000017945 */ /* 0x000fe20003800200 */
[----:B0-----:R-:W-:Y:S02]  /*4a30*/  IMAD.MOV.U32 R4, RZ, RZ, R3 ;  /* 0x000000ffff047224 */ /* 0x001fe400078e0003 */
[----:B------:R3:W0:Y:S01]  /*4a40*/  SHFL.DOWN PT, R12, R5, 0x4, 0x1f ;  /* 0x08801f00050c7f89 */ /* 0x00062200000e0000 */
[----:B--2---:R-:W-:Y:S02]  /*4a50*/  IMAD.MOV.U32 R6, RZ, RZ, R5 ;  /* 0x000000ffff067224 */ /* 0x004fe400078e0005 */
[----:B------:R-:W-:Y:S01]  /*4a60*/  IMAD.MOV.U32 R7, RZ, RZ, R8 ;  /* 0x000000ffff077224 */ /* 0x000fe200078e0008 */
[----:B------:R3:W2:Y:S01]  /*4a70*/  SHFL.DOWN PT, R9, R8, 0x4, 0x1f ;  /* 0x08801f0008097f89 */ /* 0x0006a200000e0000 */
        /* <DEDUP_REMOVED lines=17> */
.L_x_629:
[----:B------:R-:W-:Y:S05]  /*4b90*/  BSYNC.RECONVERGENT B1 ;  /* 0x0000000000017941 */ /* 0x000fea0003800200 */
.L_x_628:
[----:B-1----:R1:W0:Y:S01]  /*4ba0*/  SHFL.DOWN PT, R11, R4, 0x8, 0x1f ;  /* 0x09001f00040b7f89 */ /* 0x00222200000e0000 */
[----:B------:R-:W-:Y:S01]  /*4bb0*/  BSSY.RECONVERGENT B1, `(.L_x_630) ;  /* 0x0000017000017945 */ /* 0x000fe20003800200 */
[----:B---3--:R-:W-:Y:S02]  /*4bc0*/  IMAD.MOV.U32 R3, RZ, RZ, R4 ;  /* 0x000000ffff037224 */ /* 0x008fe400078e0004 */
[----:B------:R1:W3:Y:S01]  /*4bd0*/  SHFL.DOWN PT, R13, R6, 0x8, 0x1f ;  /* 0x09001f00060d7f89 */ /* 0x0002e200000e0000 */
[----:B------:R-:W-:Y:S02]  /*4be0*/  IMAD.MOV.U32 R5, RZ, RZ, R6 ;  /* 0x000000ffff057224 */ /* 0x000fe400078e0006 */
[----:B--2---:R-:W-:Y:S01]  /*4bf0*/  IMAD.MOV.U32 R9, RZ, RZ, R7 ;  /* 0x000000ffff097224 */ /* 0x004fe200078e0007 */
[----:B------:R1:W2:Y:S01]  /*4c00*/  SHFL.DOWN PT, R8, R7, 0x8, 0x1f ;  /* 0x09001f0007087f89 */ /* 0x0002a200000e0000 */
[----:B------:R-:W-:Y:S05]  /*4c10*/  @P4 BRA `(.L_x_631) ;  /* 0x0000000000404947 */ /* 0x000fea0003800000 */
[----:B0-----:R-:W-:Y:S01]  /*4c20*/  ISETP.GE.AND P0, PT, R4, R11, PT ;  /* 0x0000000b0400720c */ /* 0x001fe20003f06270 */
[----:B------:R-:W-:Y:S02]  /*4c30*/  IMAD.MOV.U32 R3, RZ, RZ, R11 ;  /* 0x000000ffff037224 */ /* 0x000fe400078e000b */
[----:B---3--:R-:W-:Y:S02]  /*4c40*/  IMAD.MOV.U32 R5, RZ, RZ, R13 ;  /* 0x000000ffff057224 */ /* 0x008fe400078e000d */
        /* <DEDUP_REMOVED lines=13> */
.L_x_631:
[----:B------:R-:W-:Y:S05]  /*4d20*/  BSYNC.RECONVERGENT B1 ;  /* 0x0000000000017941 */ /* 0x000fea0003800200 */
.L_x_630:
[----:B-1----:R1:W1:Y:S01]  /*4d30*/  SHFL.DOWN PT, R4, R3, 0x10, 0x1f ;  /* 0x0a001f0003047f89 */ /* 0x00226200000e0000 */
[----:B------:R-:W-:Y:S01]  /*4d40*/  BSSY.RECONVERGENT B1, `(.L_x_632) ;  /* 0x0000017000017945 */ /* 0x000fe20003800200 */
[----:B------:R-:W-:Y:S02]  /*4d50*/  IMAD.MOV.U32 R6, RZ, RZ, R3 ;  /* 0x000000ffff067224 */ /* 0x000fe400078e0003 */
[----:B----4-:R4:W1:Y:S01]  /*4d60*/  SHFL.DOWN PT, R10, R5, 0x10, 0x1f ;  /* 0x0a001f00050a7f89 */ /* 0x01086200000e0000 */
[----:B------:R-:W-:Y:S02]  /*4d70*/  IMAD.MOV.U32 R7, RZ, RZ, R5 ;  /* 0x000000ffff077224 */ /* 0x000fe400078e0005 */
[----:B--2---:R-:W-:Y:S01]  /*4d80*/  IMAD.MOV.U32 R8, RZ, RZ, R9 ;  /* 0x000000ffff087224 */ /* 0x004fe200078e0009 */
[----:B0-----:R4:W0:Y:S01]  /*4d90*/  SHFL.DOWN PT, R12, R9, 0x10, 0x1f ;  /* 0x0a001f00090c7f89 */ /* 0x00182200000e0000 */
        /* <DEDUP_REMOVED lines=17> */
.L_x_633:
[----:B------:R-:W-:Y:S05]  /*4eb0*/  BSYNC.RECONVERGENT B1 ;  /* 0x0000000000017941 */ /* 0x000fea0003800200 */
.L_x_632:
[----:B------:R-:W-:Y:S04]  /*4ec0*/  BSSY.RECONVERGENT B1, `(.L_x_634) ;  /* 0x000000c000017945 */ /* 0x000fe80003800200 */
[----:B------:R-:W-:Y:S05]  /*4ed0*/  @P2 BRA `(.L_x_635) ;  /* 0x0000000000282947 */ /* 0x000fea0003800000 */
[----:B----4-:R-:W2:Y:S01]  /*4ee0*/  S2R R5, SR_CgaCtaId ;  /* 0x0000000000057919 */ /* 0x010ea20000008800 */
[----:B-1----:R-:W-:Y:S02]  /*4ef0*/  MOV R4, 0x400 ;  /* 0x0000040000047802 */ /* 0x002fe40000000f00 */
[----:B------:R-:W-:-:S04]  /*4f00*/  SHF.R.U32.HI R3, RZ, 0x1, R2 ;  /* 0x00000001ff037819 */ /* 0x000fc80000011602 */
[----:B------:R-:W-:Y:S02]  /*4f10*/  LOP3.LUT R3, R3, 0x1f0, RZ, 0xc0, !PT ;  /* 0x000001f003037812 */ /* 0x000fe400078ec0ff */
[----:B--2---:R-:W-:Y:S01]  /*4f20*/  LEA R4, R5, R4, 0x18 ;  /* 0x0000000405047211 */ /* 0x004fe200078ec0ff */
[----:B------:R-:W-:-:S04]  /*4f30*/  IMAD.MOV.U32 R5, RZ, RZ, R8 ;  /* 0x000000ffff057224 */ /* 0x000fc800078e0008 */
[----:B------:R-:W-:Y:S02]  /*4f40*/  IMAD.IADD R3, R3, 0x1, R4 ;  /* 0x0000000103037824 */ /* 0x000fe400078e0204 */
[----:B------:R-:W-:-:S03]  /*4f50*/  IMAD.MOV.U32 R4, RZ, RZ, R7 ;  /* 0x000000ffff047224 */ /* 0x000fc600078e0007 */
[----:B------:R2:W-:Y:S04]  /*4f60*/  STS [R3+0x8], R6 ;  /* 0x0000080603007388 */ /* 0x0005e80000000800 */
[----:B------:R2:W-:Y:S02]  /*4f70*/  STS.64 [R3+0x10], R4 ;  /* 0x0000100403007388 */ /* 0x0005e40000000a00 */
.L_x_635:
[----:B------:R-:W-:Y:S05]  /*4f80*/  BSYNC.RECONVERGENT B1 ;  /* 0x0000000000017941 */ /* 0x000fea0003800200 */
.L_x_634:
        /* <DEDUP_REMOVED lines=27> */
.L_x_637:
[----:B------:R-:W-:Y:S05]  /*5140*/  BSYNC.RECONVERGENT B1 ;  /* 0x0000000000017941 */ /* 0x000fea0003800200 */
.L_x_636:
        /* <DEDUP_REMOVED lines=27> */
.L_x_639:
[----:B------:R-:W-:Y:S05]  /*5300*/  BSYNC.RECONVERGENT B1 ;  /* 0x0000000000017941 */ /* 0x000fea0003800200 */
.L_x_638:
        /* <DEDUP_REMOVED lines=17> */
.L_x_641:
[----:B------:R-:W-:Y:S05]  /*5420*/  BSYNC.RECONVERGENT B1 ;  /* 0x0000000000017941 */ /* 0x000fea0003800200 */
.L_x_640:
        /* <DEDUP_REMOVED lines=17> */
.L_x_643:
[----:B------:R-:W-:Y:S05]  /*5540*/  BSYNC.RECONVERGENT B1 ;  /* 0x0000000000017941 */ /* 0x000fea0003800200 */
.L_x_642:
        /* <DEDUP_REMOVED lines=17> */
.L_x_645:
[----:B------:R-:W-:Y:S05]  /*5660*/  BSYNC.RECONVERGENT B1 ;  /* 0x0000000000017941 */ /* 0x000fea0003800200 */
.L_x_644:
        /* <DEDUP_REMOVED lines=17> */
.L_x_647:
[----:B------:R-:W-:Y:S05]  /*5780*/  BSYNC.RECONVERGENT B1 ;  /* 0x0000000000017941 */ /* 0x000fea0003800200 */
.L_x_646:
        /* <DEDUP_REMOVED lines=16> */
.L_x_565:
[----:B------:R-:W-:Y:S05]  /*5890*/  BSYNC.RECONVERGENT B0 ;  /* 0x0000000000007941 */ /* 0x000fea0003800200 */
.L_x_532:
[----:B------:R-:W-:Y:S05]  /*58a0*/  @P2 EXIT ;  /* 0x000000000000294d */ /* 0x000fea0003800000 */
[----:B-1234-:R-:W1:Y:S01]  /*58b0*/  LDC.64 R2, c[0x0][0x390] ;  /* 0x0000e400ff027b82 */ /* 0x01ee620000000a00 */
[----:B0-----:R-:W-:Y:S02]  /*58c0*/  IMAD.MOV.U32 R9, RZ, RZ, R8 ;  /* 0x000000ffff097224 */ /* 0x001fe400078e0008 */
[----:B------:R-:W-:Y:S02]  /*58d0*/  IMAD.MOV.U32 R8, RZ, RZ, R7 ;  /* 0x000000ffff087224 */ /* 0x000fe400078e0007 */
[----:B-1----:R-:W-:-:S05]  /*58e0*/  IMAD.WIDE.U32 R2, R0, 0x10, R2 ;  /* 0x0000001000027825 */ /* 0x002fca00078e0002 */
[----:B------:R-:W-:Y:S04]  /*58f0*/  STG.E.64 desc[UR10][R2.64+0x8], R8 ;  /* 0x0000080802007986 */ /* 0x000fe8000c101b0a */
[----:B------:R-:W-:Y:S01]  /*5900*/  STG.E desc[UR10][R2.64], R6 ;  /* 0x0000000602007986 */ /* 0x000fe2000c10190a */
[----:B------:R-:W-:Y:S05]  /*5910*/  EXIT ;  /* 0x000000000000794d */ /* 0x000fea0003800000 */
.L_x_648:
        /* <DEDUP_REMOVED lines=14> */
.L_x_773:


//--------------------- .text._ZN6thrust24THRUST_300001_SM_1000_NS8cuda_cub4core6detail13_kernel_agentINS1_8__reduce11ReduceAgentINS0_12zip_iteratorIN4cuda3std3__45tupleIJNS0_6detail15normal_iteratorINS0_10device_ptrIiEEEENS0_17counting_iteratorIlNS0_11use_defaultESI_SI_EEEEEEEPNSB_IJilEEESM_iNS1_9__extrema9arg_max_fIilNSA_4lessIiEEEEEEJSL_SN_iSS_EEEvDpT0_ --------------------------
	.section	.text._ZN6thrust24THRUST_300001_SM_1000_NS8cuda_cub4core6detail13_kernel_agentINS1_8__reduce11ReduceAgentINS0_12zip_iteratorIN4cuda3std3__45tupleIJNS0_6detail15normal_iteratorINS0_10device_ptrIiEEEENS0_17counting_iteratorIlNS0_11use_defaultESI_SI_EEEEEEEPNSB_IJilEEESM_iNS1_9__extrema9arg_max_fIilNSA_4lessIiEEEEEEJSL_SN_iSS_EEEvDpT0_,"ax",@progbits
	.align	128
        .global         _ZN6thrust24THRUST_300001_SM_1000_NS8cuda_cub4core6detail13_kernel_agentINS1_8__reduce11ReduceAgentINS0_12zip_iteratorIN4cuda3std3__45tupleIJNS0_6detail15normal_iteratorINS0_10device_ptrIiEEEENS0_17counting_iteratorIlNS0_11use_defaultESI_SI_EEEEEEEPNSB_IJilEEESM_iNS1_9__extrema9arg_max_fIilNSA_4lessIiEEEEEEJSL_SN_iSS_EEEvDpT0_
        .type           _ZN6thrust24THRUST_300001_SM_1000_NS8cuda_cub4core6detail13_kernel_agentINS1_8__reduce11ReduceAgentINS0_12zip_iteratorIN4cuda3std3__45tupleIJNS0_6detail15normal_iteratorINS0_10device_ptrIiEEEENS0_17counting_iteratorIlNS0_11use_defaultESI_SI_EEEEEEEPNSB_IJilEEESM_iNS1_9__extrema9arg_max_fIilNSA_4lessIiEEEEEEJSL_SN_iSS_EEEvDpT0_,@function
        .size           _ZN6thrust24THRUST_300001_SM_1000_NS8cuda_cub4core6detail13_kernel_agentINS1_8__reduce11ReduceAgentINS0_12zip_iteratorIN4cuda3std3__45tupleIJNS0_6detail15normal_iteratorINS0_10device_ptrIiEEEENS0_17counting_iteratorIlNS0_11use_defaultESI_SI_EEEEEEEPNSB_IJilEEESM_iNS1_9__extrema9arg_max_fIilNSA_4lessIiEEEEEEJSL_SN_iSS_EEEvDpT0_,(.L_x_774 - _ZN6thrust24THRUST_300001_SM_1000_NS8cuda_cub4core6detail13_kernel_agentINS1_8__reduce11ReduceAgentINS0_12zip_iteratorIN4cuda3std3__45tupleIJNS0_6detail15normal_iteratorINS0_10device_ptrIiEEEENS0_17counting_iteratorIlNS0_11use_defaultESI_SI_EEEEEEEPNSB_IJilEEESM_iNS1_9__extrema9arg_max_fIilNSA_4lessIiEEEEEEJSL_SN_iSS_EEEvDpT0_)
        .other          _ZN6thrust24THRUST_300001_SM_1000_NS8cuda_cub4core6detail13_kernel_agentINS1_8__reduce11ReduceAgentINS0_12zip_iteratorIN4cuda3std3__45tupleIJNS0_6detail15normal_iteratorINS0_10device_ptrIiEEEENS0_17counting_iteratorIlNS0_11use_defaultESI_SI_EEEEEEEPNSB_IJilEEESM_iNS1_9__extrema9arg_max_fIilNSA_4lessIiEEEEEEJSL_SN_iSS_EEEvDpT0_,@"STO_CUDA_ENTRY STV_DEFAULT"
_ZN6thrust24THRUST_300001_SM_1000_NS8cuda_cub4core6detail13_kernel_agentINS1_8__reduce11ReduceAgentINS0_12zip_iteratorIN4cuda3std3__45tupleIJNS0_6detail15normal_iteratorINS0_10device_ptrIiEEEENS0_17counting_iteratorIlNS0_11use_defaultESI_SI_EEEEEEEPNSB_IJilEEESM_iNS1_9__extrema9arg_max_fIilNSA_4lessIiEEEEEEJSL_SN_iSS_EEEvDpT0_:
.text._ZN6thrust24THRUST_300001_SM_1000_NS8cuda_cub4core6detail13_kernel_agentINS1_8__reduce11ReduceAgentINS0_12zip_iteratorIN4cuda3std3__45tupleIJNS0_6detail15normal_iteratorINS0_10device_ptrIiEEEENS0_17counting_iteratorIlNS0_11use_defaultESI_SI_EEEEEEEPNSB_IJilEEESM_iNS1_9__extrema9arg_max_fIilNSA_4lessIiEEEEEEJSL_SN_iSS_EEEvDpT0_:
        /* <DEDUP_REMOVED lines=23> */
.L_x_652:
[----:B0-----:R-:W-:Y:S05]  /*0170*/  BSYNC.RECONVERGENT B1 ;  /* 0x0000000000017941 */ /* 0x001fea0003800200 */
.L_x_651:
        /* <DEDUP_REMOVED lines=17> */
.L_x_659:
        /* <DEDUP_REMOVED lines=24> */
.L_x_658:
[----:B------:R-:W-:Y:S05]  /*0410*/  BSYNC.RECONVERGENT B3 ;  /* 0x0000000000037941 */ /* 0x000fea0003800200 */
.L_x_657:
[----:B------:R-:W-:Y:S01]  /*0420*/  IADD3 R5, P0, PT, R5, 0x100, RZ ;  /* 0x0000010005057810 */ /* 0x000fe20007f1e0ff */
[----:B------:R-:W-:Y:S02]  /*0430*/  VIADD R9, R9, 0x100 ;  /* 0x0000010009097836 */ /* 0x000fe40000000000 */
[----:B------:R-:W-:Y:S02]  /*0440*/  IMAD.X R3, RZ, RZ, R3, P3 ;  /* 0x000000ffff037224 */ /* 0x000fe400018e0603 */
[----:B------:R-:W-:Y:S01]  /*0450*/  IMAD.X R10, RZ, RZ, R10, P0 ;  /* 0x000000ffff0a7224 */ /* 0x000fe200000e060a */
[----:B------:R-:W-:Y:S07]  /*0460*/  @P2 BRA `(.L_x_659) ;  /* 0xfffffffc00882947 */ /* 0x000fee000383ffff */
.L_x_656:
[----:B------:R-:W-:Y:S05]  /*0470*/  BSYNC.RECONVERGENT B2 ;  /* 0x0000000000027941 */ /* 0x000fea0003800200 */
.L_x_655:
[----:B------:R-:W-:-:S13]  /*0480*/  ISETP.GE.U32.AND P0, PT, R11, 0x300, PT ;  /* 0x000003000b00780c */ /* 0x000fda0003f06070 */
[----:B------:R-:W-:Y:S05]  /*0490*/  @!P0 BRA `(.L_x_654) ;  /* 0x00000004007c8947 */ /* 0x000fea0003800000 */
[----:B------:R-:W0:Y:S01]  /*04a0*/  LDC.64 R4, c[0x0][0x380] ;  /* 0x0000e000ff047b82 */ /* 0x000e220000000a00 */
[----:B------:R-:W-:-:S07]  /*04b0*/  VIADD R10, R9, 0x200 ;  /* 0x00000200090a7836 */ /* 0x000fce0000000000 */
[----:B------:R-:W1:Y:S02]  /*04c0*/  LDC.64 R2, c[0x0][0x388] ;  /* 0x0000e200ff027b82 */ /* 0x000e640000000a00 */
.L_x_668:
        /* <DEDUP_REMOVED lines=26> */
.L_x_661:
[----:B------:R-:W-:Y:S05]  /*0670*/  BSYNC.RECONVERGENT B2 ;  /* 0x0000000000027941 */ /* 0x000fea0003800200 */
.L_x_660:
        /* <DEDUP_REMOVED lines=20> */
.L_x_663:
[----:B------:R-:W-:Y:S05]  /*07c0*/  BSYNC.RECONVERGENT B2 ;  /* 0x0000000000027941 */ /* 0x000fea0003800200 */
.L_x_662:
        /* <DEDUP_REMOVED lines=20> */
.L_x_665:
[----:B------:R-:W-:Y:S05]  /*0910*/  BSYNC.RECONVERGENT B2 ;  /* 0x0000000000027941 */ /* 0x000fea0003800200 */
.L_x_664:
        /* <DEDUP_REMOVED lines=18> */
.L_x_667:
[----:B------:R-:W-:Y:S05]  /*0a40*/  BSYNC.RECONVERGENT B2 ;  /* 0x0000000000027941 */ /* 0x000fea0003800200 */
.L_x_666:
[C---:B------:R-:W-:Y:S02]  /*0a50*/  VIADD R9, R10.reuse, 0x200 ;  /* 0x000002000a097836 */ /* 0x040fe40000000000 */
[----:B------:R-:W-:-:S03]  /*0a60*/  VIADD R10, R10, 0x400 ;  /* 0x000004000a0a7836 */ /* 0x000fc60000000000 */
[----:B------:R-:W-:-:S13]  /*0a70*/  ISETP.GE.AND P0, PT, R9, UR5, PT ;  /* 0x0000000509007c0c */ /* 0x000fda000bf06270 */
[----:B------:R-:W-:Y:S05]  /*0a80*/  @!P0 BRA `(.L_x_668) ;  /* 0xfffffff800908947 */ /* 0x000fea000383ffff */
.L_x_654:
[----:B------:R-:W-:Y:S05]  /*0a90*/  BSYNC.RECONVERGENT B1 ;  /* 0x0000000000017941 */ /* 0x000fea0003800200 */
.L_x_653:
        /* <DEDUP_REMOVED lines=31> */
.L_x_671:
[----:B------:R-:W-:Y:S05]  /*0c90*/  BSYNC.RECONVERGENT B1 ;  /* 0x0000000000017941 */ /* 0x000fea0003800200 */
.L_x_670:
        /* <DEDUP_REMOVED lines=27> */
.L_x_673:
[----:B------:R-:W-:Y:S05]  /*0e50*/  BSYNC.RECONVERGENT B1 ;  /* 0x0000000000017941 */ /* 0x000fea0003800200 */
.L_x_672:
        /* <DEDUP_REMOVED lines=24> */
.L_x_675:
[----:B------:R-:W-:Y:S05]  /*0fe0*/  BSYNC.RECONVERGENT B1 ;  /* 0x0000000000017941 */ /* 0x000fea0003800200 */
.L_x_674:
        /* <DEDUP_REMOVED lines=24> */
.L_x_677:
[----:B------:R-:W-:Y:S05]  /*1170*/  BSYNC.RECONVERGENT B1 ;  /* 0x0000000000017941 */ /* 0x000fea0003800200 */
.L_x_676:
        /* <DEDUP_REMOVED lines=24> */
.L_x_679:
[----:B------:R-:W-:Y:S05]  /*1300*/  BSYNC.RECONVERGENT B1 ;  /* 0x0000000000017941 */ /* 0x000fea0003800200 */
.L_x_678:
        /* <DEDUP_REMOVED lines=12> */
.L_x_681:
[----:B------:R-:W-:Y:S05]  /*13d0*/  BSYNC.RECONVERGENT B1 ;  /* 0x0000000000017941 */ /* 0x000fea0003800200 */
.L_x_680:
        /* <DEDUP_REMOVED lines=27> */
.L_x_684:
[----:B------:R-:W-:Y:S05]  /*1590*/  BSYNC.RECONVERGENT B1 ;  /* 0x0000000000017941 */ /* 0x000fea0003800200 */
.L_x_683:
        /* <DEDUP_REMOVED lines=27> */
.L_x_686:
[----:B------:R-:W-:Y:S05]  /*1750*/  BSYNC.RECONVERGENT B1 ;  /* 0x0000000000017941 */ /* 0x000fea0003800200 */
.L_x_685:
        /* <DEDUP_REMOVED lines=17> */
.L_x_688:
[----:B------:R-:W-:Y:S05]  /*1870*/  BSYNC.RECONVERGENT B1 ;  /* 0x0000000000017941 */ /* 0x000fea0003800200 */
.L_x_687:
        /* <DEDUP_REMOVED lines=17> */
.L_x_690:
[----:B------:R-:W-:Y:S05]  /*1990*/  BSYNC.RECONVERGENT B1 ;  /* 0x0000000000017941 */ /* 0x000fea0003800200 */
.L_x_689:
        /* <DEDUP_REMOVED lines=17> */
.L_x_692:
[----:B------:R-:W-:Y:S05]  /*1ab0*/  BSYNC.RECONVERGENT B1 ;  /* 0x0000000000017941 */ /* 0x000fea0003800200 */
.L_x_691:
        /* <DEDUP_REMOVED lines=17> */
.L_x_694:
[----:B------:R-:W-:Y:S05]  /*1bd0*/  BSYNC.RECONVERGENT B1 ;  /* 0x0000000000017941 */ /* 0x000fea0003800200 */
.L_x_693:
        /* <DEDUP_REMOVED lines=18> */
.L_x_669:
        /* <DEDUP_REMOVED lines=41> */
.L_x_696:
[----:B------:R-:W-:Y:S05]  /*1f90*/  BSYNC.RECONVERGENT B1 ;  /* 0x0000000000017941 */ /* 0x000fea0003800200 */
.L_x_695:
        /* <DEDUP_REMOVED lines=24> */
.L_x_698:
[----:B------:R-:W-:Y:S05]  /*2120*/  BSYNC.RECONVERGENT B1 ;  /* 0x0000000000017941 */ /* 0x000fea0003800200 */
.L_x_697:
        /* <DEDUP_REMOVED lines=24> */
.L_x_700:
[----:B------:R-:W-:Y:S05]  /*22b0*/  BSYNC.RECONVERGENT B1 ;  /* 0x0000000000017941 */ /* 0x000fea0003800200 */
.L_x_699:
        /* <DEDUP_REMOVED lines=24> */
.L_x_702:
[----:B------:R-:W-:Y:S05]  /*2440*/  BSYNC.RECONVERGENT B1 ;  /* 0x0000000000017941 */ /* 0x000fea0003800200 */
.L_x_701:
        /* <DEDUP_REMOVED lines=24> */
.L_x_704:
[----:B------:R-:W-:Y:S05]  /*25d0*/  BSYNC.RECONVERGENT B1 ;  /* 0x0000000000017941 */ /* 0x000fea0003800200 */
.L_x_703:
        /* <DEDUP_REMOVED lines=12> */
.L_x_706:
[----:B------:R-:W-:Y:S05]  /*26a0*/  BSYNC.RECONVERGENT B1 ;  /* 0x0000000000017941 */ /* 0x000fea0003800200 */
.L_x_705:
        /* <DEDUP_REMOVED lines=30> */
.L_x_708:
[----:B------:R-:W-:Y:S05]  /*2890*/  BSYNC.RECONVERGENT B1 ;  /* 0x0000000000017941 */ /* 0x000fea0003800200 */
.L_x_707:
        /* <DEDUP_REMOVED lines=27> */
.L_x_710:
[----:B------:R-:W-:Y:S05]  /*2a50*/  BSYNC.RECONVERGENT B1 ;  /* 0x0000000000017941 */ /* 0x000fea0003800200 */
.L_x_709:
        /* <DEDUP_REMOVED lines=27> */
.L_x_712:
[----:B------:R-:W-:Y:S05]  /*2c10*/  BSYNC.RECONVERGENT B1 ;  /* 0x0000000000017941 */ /* 0x000fea0003800200 */
.L_x_711:
        /* <DEDUP_REMOVED lines=27> */
.L_x_714:
[----:B------:R-:W-:Y:S05]  /*2dd0*/  BSYNC.RECONVERGENT B1 ;  /* 0x0000000000017941 */ /* 0x000fea0003800200 */
.L_x_713:
        /* <DEDUP_REMOVED lines=27> */
.L_x_716:
[----:B------:R-:W-:Y:S05]  /*2f90*/  BSYNC.RECONVERGENT B1 ;  /* 0x0000000000017941 */ /* 0x000fea0003800200 */
.L_x_715:
        /* <DEDUP_REMOVED lines=27> */
.L_x_718:
[----:B------:R-:W-:Y:S05]  /*3150*/  BSYNC.RECONVERGENT B1 ;  /* 0x0000000000017941 */ /* 0x000fea0003800200 */
.L_x_717:
        /* <DEDUP_REMOVED lines=28> */
.L_x_650:
        /* <DEDUP_REMOVED lines=9> */
[----:B------:R-:W-:Y:S01]  /*33b0*/  UISETP.GE.U32.AND UP0, UPT, UR4, 0xa00, UPT ;  /* 0x00000a000400788c */ /* 0x000fe2000bf06070 */
[----:B---3--:R-:W-:-:S02]  /*33c0*/  VIMNMX R10, PT, PT, R4, R5, !PT ;  /* 0x00000005040a7248 */ /* 0x008fc40007fe0100 */
[----:B------:R-:W-:Y:S01]  /*33d0*/  ISETP.GE.AND P0, PT, R4, R5, PT ;  /* 0x000000050400720c */ /* 0x000fe20003f06270 */
[----:B------:R-:W-:Y:S01]  /*33e0*/  VIADD R5, R0, 0x200 ;  /* 0x0000020000057836 */ /* 0x000fe20000000000 */
[----:B----4-:R-:W-:Y:S02]  /*33f0*/  VIMNMX R9, PT, PT, R7, R10, !PT ;  /* 0x0000000a07097248 */ /* 0x010fe40007fe0100 */
[----:B------:R-:W-:Y:S02]  /*3400*/  ISETP.GE.AND P2, PT, R10, R7, PT ;  /* 0x000000070a00720c */ /* 0x000fe40003f46270 */
[----:B-----5:R-:W-:Y:S02]  /*3410*/  ISETP.GE.AND P3, PT, R9, R8, PT ;  /* 0x000000080900720c */ /* 0x020fe40003f66270 */
[----:B------:R-:W-:Y:S01]  /*3420*/  VIMNMX R7, PT, PT, R8, R9, !PT ;  /* 0x0000000908077248 */ /* 0x000fe20007fe0100 */
[C---:B------:R-:W-:Y:S01]  /*3430*/  VIADD R9, R0.reuse, 0x100 ;  /* 0x0000010000097836 */ /* 0x040fe20000000000 */
[----:B------:R-:W-:-:S02]  /*3440*/  LOP3.LUT R8, R0, 0x400, RZ, 0xfc, !PT ;  /* 0x0000040000087812 */ /* 0x000fc400078efcff */
[----:B--2---:R-:W-:-:S05]  /*3450*/  ISETP.GE.AND P1, PT, R7, R6, PT ;  /* 0x000000060700720c */ /* 0x004fca0003f26270 */
[----:B------:R-:W-:Y:S02]  /*3460*/  @P2 SEL R5, R9, R0, !P0 ;  /* 0x0000000009052207 */ /* 0x000fe40004000000 */
[----:B------:R-:W-:-:S06]  /*3470*/  @!P3 VIADD R5, R0, 0x300 ;  /* 0x000003000005b836 */ /* 0x000fcc0000000000 */
        /* <DEDUP_REMOVED lines=13> */
[----:B------:R-:W0:Y:S01]  /*3550*/  LDCU UR4, c[0x0][0x398] ;  /* 0x00007300ff0477ac */ /* 0x000e220008000800 */
[----:B------:R-:W-:Y:S02]  /*3560*/  IMAD.MOV.U32 R21, RZ, RZ, R8 ;  /* 0x000000ffff157224 */ /* 0x000fe400078e0008 */
[----:B------:R-:W-:Y:S01]  /*3570*/  IMAD.MOV.U32 R20, RZ, RZ, R9 ;  /* 0x000000ffff147224 */ /* 0x000fe200078e0009 */
[----:B------:R-:W1:Y:S01]  /*3580*/  LDCU.64 UR6, c[0x0][0x388] ;  /* 0x00007100ff0677ac */ /* 0x000e620008000a00 */
[----:B------:R-:W-:-:S07]  /*3590*/  IMAD.MOV.U32 R7, RZ, RZ, 0x500 ;  /* 0x00000500ff077424 */ /* 0x000fce00078e00ff */
.L_x_720:
[----:B------:R-:W-:-:S05]  /*35a0*/  IMAD.WIDE.U32 R4, R7, 0x4, R2 ;  /* 0x0000000407047825 */ /* 0x000fca00078e0002 */
[----:B------:R-:W2:Y:S04]  /*35b0*/  LDG.E R11, desc[UR8][R4.64] ;  /* 0x00000008040b7981 */ /* 0x000ea8000c1e1900 */
[----:B------:R-:W3:Y:S04]  /*35c0*/  LDG.E R12, desc[UR8][R4.64+0x400] ;  /* 0x00040008040c7981 */ /* 0x000ee8000c1e1900 */
[----:B------:R-:W4:Y:S04]  /*35d0*/  LDG.E R13, desc[UR8][R4.64+0x800] ;  /* 0x00080008040d7981 */ /* 0x000f28000c1e1900 */
[----:B------:R-:W5:Y:S04]  /*35e0*/  LDG.E R14, desc[UR8][R4.64+0xc00] ;  /* 0x000c0008040e7981 */ /* 0x000f68000c1e1900 */
[----:B------:R0:W5:Y:S01]  /*35f0*/  LDG.E R6, desc[UR8][R4.64+0x1000] ;  /* 0x0010000804067981 */ /* 0x000162000c1e1900 */
[----:B-1----:R-:W-:-:S04]  /*3600*/  IADD3 R18, P0, P1, R0, UR6, R7 ;  /* 0x0000000600127c10 */ /* 0x002fc8000f91e007 */
[----:B------:R-:W-:Y:S02]  /*3610*/  IADD3.X R19, PT, PT, RZ, UR7, RZ, P0, P1 ;  /* 0x00000007ff137c10 */ /* 0x000fe400087e24ff */
[C---:B------:R-:W-:Y:S02]  /*3620*/  IADD3 R17, P3, PT, R18.reuse, 0x100, RZ ;  /* 0x0000010012117810 */ /* 0x040fe40007f7e0ff */
[C---:B------:R-:W-:Y:S02]  /*3630*/  IADD3 R15, P5, PT, R18.reuse, 0x300, RZ ;  /* 0x00000300120f7810 */ /* 0x040fe40007fbe0ff */
[----:B------:R-:W-:Y:S01]  /*3640*/  IADD3 R8, P6, PT, R18, 0x400, RZ ;  /* 0x0000040012087810 */ /* 0x000fe20007fde0ff */
[--C-:B------:R-:W-:Y:S02]  /*3650*/  IMAD.X R16, RZ, RZ, R19.reuse, P3 ;  /* 0x000000ffff107224 */ /* 0x100fe400018e0613 */
[--C-:B0-----:R-:W-:Y:S02]  /*3660*/  IMAD.X R4, RZ, RZ, R19.reuse, P5 ;  /* 0x000000ffff047224 */ /* 0x101fe400028e0613 */
        /* <DEDUP_REMOVED lines=23> */
[----:B-----5:R-:W-:Y:S02]  /*37e0*/  ISETP.GE.AND P1, PT, R13, R14, PT ;  /* 0x0000000e0d00720c */ /* 0x020fe40003f26270 */
[----:B------:R-:W-:-:S11]  /*37f0*/  @P2 SEL R5, R16, R5, P0 ;  /* 0x0000000510052207 */ /* 0x000fd60000000000 */
[----:B------:R-:W-:-:S04]  /*3800*/  @P1 ISETP.GE.U32.AND P0, PT, R10, R15, PT ;  /* 0x0000000f0a00120c */ /* 0x000fc80003f06070 */
[----:B------:R-:W-:-:S04]  /*3810*/  @P1 ISETP.GE.AND.EX P0, PT, R5, R4, PT, P0 ;  /* 0x000000040500120c */ /* 0x000fc80003f06300 */
[----:B------:R-:W-:-:S04]  /*3820*/  @P1 ISETP.LT.OR P0, PT, R14, R13, !P0 ;  /* 0x0000000d0e00120c */ /* 0x000fc80004701670 */
[----:B------:R-:W-:Y:S02]  /*3830*/  @P1 SEL R14, R13, R14, P0 ;  /* 0x0000000e0d0e1207 */ /* 0x000fe40000000000 */
[----:B------:R-:W-:Y:S01]  /*3840*/  @P1 SEL R15, R10, R15, P0 ;  /* 0x0000000f0a0f1207 */ /* 0x000fe20000000000 */
[----:B------:R-:W-:Y:S01]  /*3850*/  VIADD R10, R7, 0xa00 ;  /* 0x00000a00070a7836 */ /* 0x000fe20000000000 */
[----:B------:R-:W-:Y:S02]  /*3860*/  ISETP.GE.AND P2, PT, R14, R6, PT ;  /* 0x000000060e00720c */ /* 0x000fe40003f46270 */
[----:B------:R-:W-:Y:S01]  /*3870*/  @P1 SEL R4, R5, R4, P0 ;  /* 0x0000000405041207 */ /* 0x000fe20000000000 */
[----:B------:R-:W-:Y:S01]  /*3880*/  VIADD R5, R7, 0x500 ;  /* 0x0000050007057836 */ /* 0x000fe20000000000 */
[----:B------:R-:W-:-:S03]  /*3890*/  ISETP.GT.AND P1, PT, R10, UR4, PT ;  /* 0x000000040a007c0c */ /* 0x000fc6000bf24270 */
[----:B------:R-:W-:-:S06]  /*38a0*/  IMAD.MOV.U32 R7, RZ, RZ, R5 ;  /* 0x000000ffff077224 */ /* 0x000fcc00078e0005 */
        /* <DEDUP_REMOVED lines=10> */
.L_x_719:
        /* <DEDUP_REMOVED lines=14> */
[----:B------:R-:W-:Y:S01]  /*3a30*/  IMAD.IADD R11, R0, 0x1, R5 ;  /* 0x00000001000b7824 */ /* 0x000fe200078e0205 */
[----:B------:R-:W-:-:S04]  /*3a40*/  LEA.HI R4, R13, 0x1, RZ, 0x18 ;  /* 0x000000010d047811 */ /* 0x000fc800078fc0ff */
[----:B------:R-:W-:Y:S01]  /*3a50*/  LOP3.LUT R10, R4, 0x3, RZ, 0xc0, !PT ;  /* 0x00000003040a7812 */ /* 0x000fe200078ec0ff */
[----:B------:R-:W-:-:S04]  /*3a60*/  IMAD.MOV.U32 R4, RZ, RZ, R0 ;  /* 0x000000ffff047224 */ /* 0x000fc800078e0000 */
[----:B------:R-:W-:Y:S02]  /*3a70*/  IMAD.MOV R10, RZ, RZ, -R10 ;  /* 0x000000ffff0a7224 */ /* 0x000fe400078e0a0a */
[C---:B0-----:R-:W-:Y:S01]  /*3a80*/  IMAD.WIDE.U32 R2, R11.reuse, 0x4, R2 ;  /* 0x000000040b027825 */ /* 0x041fe200078e0002 */
[----:B------:R-:W-:-:S05]  /*3a90*/  IADD3 R11, P0, PT, R11, UR6, RZ ;  /* 0x000000060b0b7c10 */ /* 0x000fca000ff1e0ff */
[----:B------:R-:W-:-:S08]  /*3aa0*/  IMAD.X R12, RZ, RZ, UR7, P0 ;  /* 0x00000007ff0c7e24 */ /* 0x000fd000080e06ff */
.L_x_727:
[----:B------:R0:W2:Y:S01]  /*3ab0*/  LDG.E R17, desc[UR8][R2.64] ;  /* 0x0000000802117981 */ /* 0x0000a2000c1e1900 */
[----:B------:R-:W-:Y:S01]  /*3ac0*/  VIADD R10, R10, 0x1 ;  /* 0x000000010a0a7836 */ /* 0x000fe20000000000 */
[----:B------:R-:W-:Y:S01]  /*3ad0*/  BSSY.RECONVERGENT B3, `(.L_x_725) ;  /* 0x0000016000037945 */ /* 0x000fe20003800200 */
[----:B------:R-:W-:Y:S02]  /*3ae0*/  IMAD.MOV.U32 R14, RZ, RZ, R8 ;  /* 0x000000ffff0e7224 */ /* 0x000fe400078e0008 */
[----:B------:R-:W-:Y:S01]  /*3af0*/  IMAD.MOV.U32 R15, RZ, RZ, R9 ;  /* 0x000000ffff0f7224 */ /* 0x000fe200078e0009 */
[----:B------:R-:W-:Y:S01]  /*3b00*/  ISETP.NE.AND P2, PT, R10, RZ, PT ;  /* 0x000000ff0a00720c */ /* 0x000fe20003f45270 */
[----:B------:R-:W-:Y:S02]  /*3b10*/  IMAD.MOV.U32 R16, RZ, RZ, R6 ;  /* 0x000000ffff107224 */ /* 0x000fe400078e0006 */
        /* <DEDUP_REMOVED lines=17> */
.L_x_726:
[----:B------:R-:W-:Y:S05]  /*3c30*/  BSYNC.RECONVERGENT B3 ;  /* 0x0000000000037941 */ /* 0x000fea0003800200 */
.L_x_725:
[----:B------:R-:W-:Y:S01]  /*3c40*/  IADD3 R11, P0, PT, R11, 0x100, RZ ;  /* 0x000001000b0b7810 */ /* 0x000fe20007f1e0ff */
[----:B------:R-:W-:Y:S02]  /*3c50*/  VIADD R4, R4, 0x100 ;  /* 0x0000010004047836 */ /* 0x000fe40000000000 */
[----:B------:R-:W-:Y:S02]  /*3c60*/  IMAD.X R3, RZ, RZ, R3, P3 ;  /* 0x000000ffff037224 */ /* 0x000fe400018e0603 */
[----:B------:R-:W-:Y:S01]  /*3c70*/  IMAD.X R12, RZ, RZ, R12, P0 ;  /* 0x000000ffff0c7224 */ /* 0x000fe200000e060c */
[----:B------:R-:W-:Y:S07]  /*3c80*/  @P2 BRA `(.L_x_727) ;  /* 0xfffffffc00882947 */ /* 0x000fee000383ffff */
.L_x_724:
[----:B------:R-:W-:Y:S05]  /*3c90*/  BSYNC.RECONVERGENT B2 ;  /* 0x0000000000027941 */ /* 0x000fea0003800200 */
.L_x_723:
[----:B------:R-:W-:-:S13]  /*3ca0*/  ISETP.GE.U32.AND P0, PT, R13, 0x300, PT ;  /* 0x000003000d00780c */ /* 0x000fda0003f06070 */
[----:B------:R-:W-:Y:S05]  /*3cb0*/  @!P0 BRA `(.L_x_722) ;  /* 0x0000000400bc8947 */ /* 0x000fea0003800000 */
[----:B------:R-:W0:Y:S01]  /*3cc0*/  LDCU.128 UR12, c[0x0][0x380] ;  /* 0x00007000ff0c77ac */ /* 0x000e220008000c00 */
[----:B------:R-:W1:Y:S01]  /*3cd0*/  LDC.64 R14, c[0x0][0x380] ;  /* 0x0000e000ff0e7b82 */ /* 0x000e620000000a00 */
[C---:B------:R-:W-:Y:S01]  /*3ce0*/  IADD3 R12, P1, PT, R4.reuse, R5, RZ ;  /* 0x00000005040c7210 */ /* 0x040fe20007f3e0ff */
[C---:B------:R-:W-:Y:S02]  /*3cf0*/  IMAD.IADD R10, R4.reuse, 0x1, R5 ;  /* 0x00000001040a7824 */ /* 0x040fe400078e0205 */
[----:B------:R-:W-:Y:S02]  /*3d00*/  VIADD R13, R4, 0x200 ;  /* 0x00000200040d7836 */ /* 0x000fe40000000000 */
[----:B------:R-:W-:Y:S02]  /*3d10*/  IMAD.X R5, RZ, RZ, RZ, P1 ;  /* 0x000000ffff057224 */ /* 0x000fe400008e06ff */
[----:B------:R-:W2:Y:S01]  /*3d20*/  LDC.64 R2, c[0x0][0x388] ;  /* 0x0000e200ff027b82 */ /* 0x000ea20000000a00 */
[----:B0-----:R-:W-:-:S02]  /*3d30*/  LEA R17, P2, R12, UR12, 0x2 ;  /* 0x0000000c0c117c11 */ /* 0x001fc4000f8410ff */
[----:B------:R-:W-:Y:S02]  /*3d40*/  IADD3 R11, P0, PT, R10, UR14, RZ ;  /* 0x0000000e0a0b7c10 */ /* 0x000fe4000ff1e0ff */
[----:B------:R-:W-:Y:S02]  /*3d50*/  IADD3 R17, P1, PT, R17, 0xc00, RZ ;  /* 0x00000c0011117810 */ /* 0x000fe40007f3e0ff */
[----:B------:R-:W-:Y:S01]  /*3d60*/  LEA.HI.X R5, R12, UR13, R5, 0x2, P2 ;  /* 0x0000000d0c057c11 */ /* 0x000fe200090f1405 */
[----:B-1----:R-:W-:-:S04]  /*3d70*/  IMAD.WIDE.U32 R14, R10, 0x4, R14 ;  /* 0x000000040a0e7825 */ /* 0x002fc800078e000e */
[----:B------:R-:W-:Y:S02]  /*3d80*/  IMAD.X R12, RZ, RZ, UR15, P0 ;  /* 0x0000000fff0c7e24 */ /* 0x000fe400080e06ff */
[----:B------:R-:W-:-:S07]  /*3d90*/  IMAD.X R5, RZ, RZ, R5, P1 ;  /* 0x000000ffff057224 */ /* 0x000fce00008e0605 */
.L_x_736:
[----:B------:R-:W3:Y:S01]  /*3da0*/  LDG.E R23, desc[UR8][R14.64] ;  /* 0x000000080e177981 */ /* 0x000ee2000c1e1900 */
[----:B------:R-:W-:-:S05]  /*3db0*/  IMAD.MOV.U32 R4, RZ, RZ, R17 ;  /* 0x000000ffff047224 */ /* 0x000fca00078e0011 */
[----:B------:R0:W5:Y:S04]  /*3dc0*/  LDG.E R25, desc[UR8][R4.64+-0x800] ;  /* 0xfff8000804197981 */ /* 0x000168000c1e1900 */
[----:B------:R0:W5:Y:S04]  /*3dd0*/  LDG.E R16, desc[UR8][R4.64+-0x400] ;  /* 0xfffc000804107981 */ /* 0x000168000c1e1900 */
[----:B------:R0:W5:Y:S01]  /*3de0*/  LDG.E R17, desc[UR8][R4.64] ;  /* 0x0000000804117981 */ /* 0x000162000c1e1900 */
[----:B------:R-:W-:Y:S01]  /*3df0*/  BSSY.RECONVERGENT B2, `(.L_x_728) ;  /* 0x0000012000027945 */ /* 0x000fe20003800200 */
[----:B------:R-:W-:-:S02]  /*3e00*/  IMAD.MOV.U32 R20, RZ, RZ, R11 ;  /* 0x000000ffff147224 */ /* 0x000fc400078e000b */
[----:B------:R-:W-:Y:S02]  /*3e10*/  IMAD.MOV.U32 R21, RZ, RZ, R12 ;  /* 0x000000ffff157224 */ /* 0x000fe400078e000c */
[----:B------:R-:W-:Y:S01]  /*3e20*/  VIADD R19, R10, 0x100 ;  /* 0x000001000a137836 */ /* 0x000fe20000000000 */
[----:B---3--:R-:W-:Y:S01]  /*3e30*/  ISETP.GE.AND P0, PT, R6, R23, PT ;  /* 0x000000170600720c */ /* 0x008fe20003f06270 */
        /* <DEDUP_REMOVED lines=13> */
.L_x_729:
[----:B------:R-:W-:Y:S05]  /*3f10*/  BSYNC.RECONVERGENT B2 ;  /* 0x0000000000027941 */ /* 0x000fea0003800200 */
.L_x_728:
[----:B-----5:R-:W-:Y:S01]  /*3f20*/  ISETP.GE.AND P0, PT, R18, R25, PT ;  /* 0x000000191200720c */ /* 0x020fe20003f06270 */
[----:B------:R-:W-:Y:S01]  /*3f30*/  BSSY.RECONVERGENT B2, `(.L_x_730) ;  /* 0x0000013000027945 */ /* 0x000fe20003800200 */
[----:B--2---:R-:W-:Y:S01]  /*3f40*/  IADD3 R23, P1, PT, R19, R2, RZ ;  /* 0x0000000213177210 */ /* 0x004fe20007f3e0ff */
[----:B------:R-:W-:Y:S02]  /*3f50*/  VIADD R19, R10, 0x200 ;  /* 0x000002000a137836 */ /* 0x000fe40000000000 */
[----:B------:R-:W-:Y:S02]  /*3f60*/  IMAD.MOV.U32 R9, RZ, RZ, R25 ;  /* 0x000000ffff097224 */ /* 0x000fe400078e0019 */
[----:B------:R-:W-:Y:S02]  /*3f70*/  IMAD.X R22, RZ, RZ, R3, P1 ;  /* 0x000000ffff167224 */ /* 0x000fe400008e0603 */
[----:B------:R-:W-:Y:S02]  /*3f80*/  IMAD.MOV.U32 R8, RZ, RZ, R23 ;  /* 0x000000ffff087224 */ /* 0x000fe400078e0017 */
[----:B------:R-:W-:-:S02]  /*3f90*/  IMAD.MOV.U32 R6, RZ, RZ, R22 ;  /* 0x000000ffff067224 */ /* 0x000fc400078e0016 */
        /* <DEDUP_REMOVED lines=12> */
.L_x_731:
[----:B------:R-:W-:Y:S05]  /*4060*/  BSYNC.RECONVERGENT B2 ;  /* 0x0000000000027941 */ /* 0x000fea0003800200 */
.L_x_730:
[----:B------:R-:W-:Y:S01]  /*4070*/  ISETP.GE.AND P0, PT, R9, R16, PT ;  /* 0x000000100900720c */ /* 0x000fe20003f06270 */
[----:B------:R-:W-:Y:S01]  /*4080*/  VIADD R21, R10, 0x300 ;  /* 0x000003000a157836 */ /* 0x000fe20000000000 */
[-C--:B------:R-:W-:Y:S01]  /*4090*/  IADD3 R23, P1, PT, R19, R2.reuse, RZ ;  /* 0x0000000213177210 */ /* 0x080fe20007f3e0ff */
[----:B------:R-:W-:Y:S01]  /*40a0*/  BSSY.RECONVERGENT B2, `(.L_x_732) ;  /* 0x0000012000027945 */ /* 0x000fe20003800200 */
[----:B------:R-:W-:Y:S02]  /*40b0*/  IMAD.MOV.U32 R18, RZ, RZ, R16 ;  /* 0x000000ffff127224 */ /* 0x000fe400078e0010 */
[----:B------:R-:W-:Y:S01]  /*40c0*/  IADD3 R22, P2, PT, R21, R2, RZ ;  /* 0x0000000215167210 */ /* 0x000fe20007f5e0ff */
[----:B------:R-:W-:Y:S02]  /*40d0*/  IMAD.X R21, RZ, RZ, R3, P1 ;  /* 0x000000ffff157224 */ /* 0x000fe400008e0603 */
[----:B------:R-:W-:Y:S02]  /*40e0*/  IMAD.MOV.U32 R19, RZ, RZ, R23 ;  /* 0x000000ffff137224 */ /* 0x000fe400078e0017 */
[----:B------:R-:W-:-:S02]  /*40f0*/  IMAD.MOV.U32 R20, RZ, RZ, R21 ;  /* 0x000000ffff147224 */ /* 0x000fc400078e0015 */
        /* <DEDUP_REMOVED lines=12> */
.L_x_733:
[----:B------:R-:W-:Y:S05]  /*41c0*/  BSYNC.RECONVERGENT B2 ;  /* 0x0000000000027941 */ /* 0x000fea0003800200 */
.L_x_732:
[----:B------:R-:W-:Y:S01]  /*41d0*/  ISETP.GE.AND P0, PT, R18, R17, PT ;  /* 0x000000111200720c */ /* 0x000fe20003f06270 */
[----:B------:R-:W-:Y:S01]  /*41e0*/  IMAD.X R21, RZ, RZ, R3, P2 ;  /* 0x000000ffff157224 */ /* 0x000fe200010e0603 */
[----:B------:R-:W-:Y:S01]  /*41f0*/  BSSY.RECONVERGENT B2, `(.L_x_734) ;  /* 0x0000010000027945 */ /* 0x000fe20003800200 */
        /* <DEDUP_REMOVED lines=15> */
.L_x_735:
[----:B------:R-:W-:Y:S05]  /*42f0*/  BSYNC.RECONVERGENT B2 ;  /* 0x0000000000027941 */ /* 0x000fea0003800200 */
.L_x_734:
[C---:B------:R-:W-:Y:S01]  /*4300*/  VIADD R16, R13.reuse, 0x200 ;  /* 0x000002000d107836 */ /* 0x040fe20000000000 */
[----:B------:R-:W-:Y:S01]  /*4310*/  IADD3 R17, P2, PT, R4, 0x1000, RZ ;  /* 0x0000100004117810 */ /* 0x000fe20007f5e0ff */
[----:B------:R-:W-:Y:S01]  /*4320*/  VIADD R13, R13, 0x400 ;  /* 0x000004000d0d7836 */ /* 0x000fe20000000000 */
[----:B------:R-:W-:Y:S01]  /*4330*/  IADD3 R11, P1, PT, R11, 0x400, RZ ;  /* 0x000004000b0b7810 */ /* 0x000fe20007f3e0ff */
[----:B------:R-:W-:Y:S01]  /*4340*/  VIADD R10, R10, 0x400 ;  /* 0x000004000a0a7836 */ /* 0x000fe20000000000 */
[----:B------:R-:W-:Y:S01]  /*4350*/  ISETP.GE.AND P0, PT, R16, R7, PT ;  /* 0x000000071000720c */ /* 0x000fe20003f06270 */
[----:B------:R-:W-:Y:S01]  /*4360*/  IMAD.X R5, RZ, RZ, R5, P2 ;  /* 0x000000ffff057224 */ /* 0x000fe200010e0605 */
[----:B------:R-:W-:Y:S01]  /*4370*/  IADD3 R14, P2, PT, R14, 0x1000, RZ ;  /* 0x000010000e0e7810 */ /* 0x000fe20007f5e0ff */
[----:B------:R-:W-:-:S04]  /*4380*/  IMAD.X R12, RZ, RZ, R12, P1 ;  /* 0x000000ffff0c7224 */ /* 0x000fc800008e060c */
[----:B------:R-:W-:-:S06]  /*4390*/  IMAD.X R15, RZ, RZ, R15, P2 ;  /* 0x000000ffff0f7224 */ /* 0x000fcc00010e060f */
[----:B------:R-:W-:Y:S05]  /*43a0*/  @!P0 BRA `(.L_x_736) ;  /* 0xfffffff8007c8947 */ /* 0x000fea000383ffff */
.L_x_722:
[----:B------:R-:W-:Y:S05]  /*43b0*/  BSYNC.RECONVERGENT B1 ;  /* 0x0000000000017941 */ /* 0x000fea0003800200 */
.L_x_721:
        /* <DEDUP_REMOVED lines=31> */
.L_x_738:
[----:B------:R-:W-:Y:S05]  /*45b0*/  BSYNC.RECONVERGENT B1 ;  /* 0x0000000000017941 */ /* 0x000fea0003800200 */
.L_x_737:
        /* <DEDUP_REMOVED lines=24> */
.L_x_740:
[----:B------:R-:W-:Y:S05]  /*4740*/  BSYNC.RECONVERGENT B1 ;  /* 0x0000000000017941 */ /* 0x000fea0003800200 */
.L_x_739:
[----:B------:R4:W3:Y:S01]  /*4750*/  SHFL.DOWN PT, R8, R3, 0x4, 0x1f ;  /* 0x08801f0003087f89 */ /* 0x0008e200000e0000 */
[----:B------:R-:W-:Y:S01]  /*4760*/  BSSY.RECONVERGENT B1, `(.L_x_741) ;  /* 0x0000017000017945 */ /* 0x000fe20003800200 */
[----:B0-----:R-:W-:Y:S02]  /*4770*/  IMAD.MOV.U32 R2, RZ, RZ, R3 ;  /* 0x000000ffff027224 */ /* 0x001fe400078e0003 */
[----:B-1----:R4:W0:Y:S01]  /*4780*/  SHFL.DOWN PT, R9, R4, 0x4, 0x1f ;  /* 0x08801f0004097f89 */ /* 0x00282200000e0000 */
[----:B--2---:R-:W-:Y:S02]  /*4790*/  IMAD.MOV.U32 R6, RZ, RZ, R4 ;  /* 0x000000ffff067224 */ /* 0x004fe400078e0004 */
[----:B------:R-:W-:Y:S01]  /*47a0*/  IMAD.MOV.U32 R7, RZ, RZ, R5 ;  /* 0x000000ffff077224 */ /* 0x000fe200078e0005 */
[----:B------:R4:W1:Y:S01]  /*47b0*/  SHFL.DOWN PT, R10, R5, 0x4, 0x1f ;  /* 0x08801f00050a7f89 */ /* 0x00086200000e0000 */
[----:B------:R-:W-:Y:S05]  /*47c0*/  @P5 BRA `(.L_x_742) ;  /* 0x0000000000405947 */ /* 0x000fea0003800000 */
[----:B---3--:R-:W-:Y:S01]  /*47d0*/  ISETP.GE.AND P0, PT, R3, R8, PT ;  /* 0x000000080300720c */ /* 0x008fe20003f06270 */
        /* <DEDUP_REMOVED lines=15> */
.L_x_742:
[----:B------:R-:W-:Y:S05]  /*48d0*/  BSYNC.RECONVERGENT B1 ;  /* 0x0000000000017941 */ /* 0x000fea0003800200 */
.L_x_741:
        /* <DEDUP_REMOVED lines=24> */
.L_x_744:
[----:B------:R-:W-:Y:S05]  /*4a60*/  BSYNC.RECONVERGENT B1 ;  /* 0x0000000000017941 */ /* 0x000fea0003800200 */
.L_x_743:
[----:B0-----:R0:W0:Y:S01]  /*4a70*/  SHFL.DOWN PT, R2, R3, 0x10, 0x1f ;  /* 0x0a001f0003027f89 */ /* 0x00102200000e0000 */
[----:B------:R-:W-:Y:S01]  /*4a80*/  BSSY.RECONVERGENT B1, `(.L_x_745) ;  /* 0x0000017000017945 */ /* 0x000fe20003800200 */
[----:B----4-:R-:W-:Y:S02]  /*4a90*/  IMAD.MOV.U32 R8, RZ, RZ, R3 ;  /* 0x000000ffff087224 */ /* 0x010fe400078e0003 */
[----:B--2---:R2:W4:Y:S01]  /*4aa0*/  SHFL.DOWN PT, R9, R4, 0x10, 0x1f ;  /* 0x0a001f0004097f89 */ /* 0x00452200000e0000 */
[----:B------:R-:W-:Y:S02]  /*4ab0*/  IMAD.MOV.U32 R7, RZ, RZ, R4 ;  /* 0x000000ffff077224 */ /* 0x000fe400078e0004 */
[----:B------:R-:W-:Y:S01]  /*4ac0*/  IMAD.MOV.U32 R6, RZ, RZ, R5 ;  /* 0x000000ffff067224 */ /* 0x000fe200078e0005 */
[----:B-1----:R2:W1:Y:S01]  /*4ad0*/  SHFL.DOWN PT, R10, R5, 0x10, 0x1f ;  /* 0x0a001f00050a7f89 */ /* 0x00246200000e0000 */
[----:B------:R-:W-:Y:S05]  /*4ae0*/  @P3 BRA `(.L_x_746) ;  /* 0x0000000000403947 */ /* 0x000fea0003800000 */
[----:B0-----:R-:W-:Y:S01]  /*4af0*/  ISETP.GE.AND P0, PT, R3, R2, PT ;  /* 0x000000020300720c */ /* 0x001fe20003f06270 */
[----:B------:R-:W-:Y:S02]  /*4b00*/  IMAD.MOV.U32 R8, RZ, RZ, R2 ;  /* 0x000000ffff087224 */ /* 0x000fe400078e0002 */
[----:B----4-:R-:W-:Y:S02]  /*4b10*/  IMAD.MOV.U32 R7, RZ, RZ, R9 ;  /* 0x000000ffff077224 */ /* 0x010fe400078e0009 */
        /* <DEDUP_REMOVED lines=13> */
.L_x_746:
[----:B------:R-:W-:Y:S05]  /*4bf0*/  BSYNC.RECONVERGENT B1 ;  /* 0x0000000000017941 */ /* 0x000fea0003800200 */
.L_x_745:
        /* <DEDUP_REMOVED lines=12> */
.L_x_748:
[----:B------:R-:W-:Y:S05]  /*4cc0*/  BSYNC.RECONVERGENT B1 ;  /* 0x0000000000017941 */ /* 0x000fea0003800200 */
.L_x_747:
[----:B------:R-:W-:Y:S01]  /*4cd0*/  BAR.SYNC.DEFER_BLOCKING 0x0 ;  /* 0x0000000000007b1d */ /* 0x000fe20000010000 */
[----:B------:R-:W-:-:S13]  /*4ce0*/  ISETP.NE.AND P1, PT, R0, RZ, PT ;  /* 0x000000ff0000720c */ /* 0x000fda0003f25270 */
[----:B------:R-:W-:Y:S05]  /*4cf0*/  @P1 BRA `(.L_x_682) ;  /* 0x0000000800341947 */ /* 0x000fea0003800000 */
[----:B0-----:R-:W0:Y:S01]  /*4d00*/  S2R R3, SR_CgaCtaId ;  /* 0x0000000000037919 */ /* 0x001e220000008800 */
[----:B------:R-:W-:Y:S01]  /*4d10*/  MOV R0, 0x400 ;  /* 0x0000040000007802 */ /* 0x000fe20000000f00 */
[----:B------:R-:W-:Y:S03]  /*4d20*/  BSSY.RECONVERGENT B1, `(.L_x_749) ;  /* 0x0000016000017945 */ /* 0x000fe60003800200 */
[----:B0-----:R-:W-:-:S05]  /*4d30*/  LEA R24, R3, R0, 0x18 ;  /* 0x0000000003187211 */ /* 0x001fca00078ec0ff */
[----:B------:R-:W0:Y:S04]  /*4d40*/  LDS R3, [R24+0x18] ;  /* 0x0000180018037984 */ /* 0x000e280000000800 */
[----:B--2---:R-:W2:Y:S04]  /*4d50*/  LDS.64 R4, [R24+0x20] ;  /* 0x0000200018047984 */ /* 0x004ea80000000a00 */
[----:B------:R0:W1:Y:S04]  /*4d60*/  LDS R18, [R24+0x28] ;  /* 0x0000280018127984 */ /* 0x0000680000000800 */
[----:B------:R0:W1:Y:S02]  /*4d70*/  LDS R16, [R24+0x38] ;  /* 0x0000380018107984 */ /* 0x0000640000000800 */
[----:B0-----:R-:W-:Y:S01]  /*4d80*/  ISETP.GE.AND P0, PT, R8, R3, PT ;  /* 0x000000030800720c */ /* 0x001fe20003f06270 */
[----:B------:R-:W-:-:S02]  /*4d90*/  IMAD.MOV.U32 R19, RZ, RZ, R3 ;  /* 0x000000ffff137224 */ /* 0x000fc400078e0003 */
[----:B--2---:R-:W-:Y:S02]  /*4da0*/  IMAD.MOV.U32 R21, RZ, RZ, R4 ;  /* 0x000000ffff157224 */ /* 0x004fe400078e0004 */
[----:B------:R-:W-:-:S08]  /*4db0*/  IMAD.MOV.U32 R20, RZ, RZ, R5 ;  /* 0x000000ffff147224 */ /* 0x000fd000078e0005 */
[----:B-1----:R-:W-:Y:S05]  /*4dc0*/  @!P0 BRA `(.L_x_750) ;  /* 0x00000000002c8947 */ /* 0x002fea0003800000 */
        /* <DEDUP_REMOVED lines=11> */
.L_x_750:
[----:B------:R-:W-:Y:S05]  /*4e80*/  BSYNC.RECONVERGENT B1 ;  /* 0x0000000000017941 */ /* 0x000fea0003800200 */
.L_x_749:
        /* <DEDUP_REMOVED lines=8> */
[----:B------:R0:W1:Y:S04]  /*4f10*/  LDS.64 R6, [R24+0x40] ;  /* 0x0000400018067984 */ /* 0x0000680000000a00 */
[----:B----4-:R4:W1:Y:S04]  /*4f20*/  LDS.64 R8, [R24+0x50] ;  /* 0x0000500018087984 */ /* 0x0108680000000a00 */
[----:B---3--:R4:W3:Y:S04]  /*4f30*/  LDS.64 R10, [R24+0x60] ;  /* 0x00006000180a7984 */ /* 0x0088e80000000a00 */
        /* <DEDUP_REMOVED lines=16> */
.L_x_752:
[----:B------:R-:W-:Y:S05]  /*5040*/  BSYNC.RECONVERGENT B1 ;  /* 0x0000000000017941 */ /* 0x000fea0003800200 */
.L_x_751:
        /* <DEDUP_REMOVED lines=17> */
.L_x_754:
[----:B------:R-:W-:Y:S05]  /*5160*/  BSYNC.RECONVERGENT B1 ;  /* 0x0000000000017941 */ /* 0x000fea0003800200 */
.L_x_753:
        /* <DEDUP_REMOVED lines=17> */
.L_x_756:
[----:B------:R-:W-:Y:S05]  /*5280*/  BSYNC.RECONVERGENT B1 ;  /* 0x0000000000017941 */ /* 0x000fea0003800200 */
.L_x_755:
[----:B------:R-:W-:Y:S01]  /*5290*/  ISETP.GE.AND P0, PT, R6, R15, PT ;  /* 0x0000000f0600720c */ /* 0x000fe20003f06270 */
[----:B------:R-:W-:Y:S01]  /*52a0*/  BSSY.RECONVERGENT B1, `(.L_x_757) ;  /* 0x0000010000017945 */ /* 0x000fe20003800200 */
[----:B------:R-:W-:Y:S02]  /*52b0*/  IMAD.MOV.U32 R5, RZ, RZ, R15 ;  /* 0x000000ffff057224 */ /* 0x000fe400078e000f */
[----:B---3--:R-:W-:Y:S02]  /*52c0*/  IMAD.MOV.U32 R7, RZ, RZ, R10 ;  /* 0x000000ffff077224 */ /* 0x008fe400078e000a */
        /* <DEDUP_REMOVED lines=13> */
.L_x_758:
[----:B------:R-:W-:Y:S05]  /*53a0*/  BSYNC.RECONVERGENT B1 ;  /* 0x0000000000017941 */ /* 0x000fea0003800200 */
.L_x_757:
        /* <DEDUP_REMOVED lines=17> */
.L_x_760:
[----:B------:R-:W-:Y:S05]  /*54c0*/  BSYNC.RECONVERGENT B1 ;  /* 0x0000000000017941 */ /* 0x000fea0003800200 */
.L_x_759:
        /* <DEDUP_REMOVED lines=16> */
.L_x_682:
[----:B------:R-:W-:Y:S05]  /*55d0*/  BSYNC.RECONVERGENT B0 ;  /* 0x0000000000007941 */ /* 0x000fea0003800200 */
.L_x_649:
[----:B------:R-:W-:Y:S05]  /*55e0*/  @P1 EXIT ;  /* 0x000000000000194d */ /* 0x000fea0003800000 */
[----:B0-234-:R-:W0:Y:S01]  /*55f0*/  LDC.64 R2, c[0x0][0x390] ;  /* 0x0000e400ff027b82 */ /* 0x01de220000000a00 */
[----:B------:R-:W-:-:S04]  /*5600*/  LOP3.LUT R7, R7, R6, RZ, 0x3c, !PT ;  /* 0x0000000607077212 */ /* 0x000fc800078e3cff */
[----:B------:R-:W-:-:S04]  /*5610*/  LOP3.LUT R6, R7, R6, RZ, 0x3c, !PT ;  /* 0x0000000607067212 */ /* 0x000fc800078e3cff */
[----:B------:R-:W-:-:S05]  /*5620*/  LOP3.LUT R7, R7, R6, RZ, 0x3c, !PT ;  /* 0x0000000607077212 */ /* 0x000fca00078e3cff */
[----:B0-----:R-:W-:Y:S04]  /*5630*/  STG.E.64 desc[UR8][R2.64+0x8], R6 ;  /* 0x0000080602007986 */ /* 0x001fe8000c101b08 */
[----:B------:R-:W-:Y:S01]  /*5640*/  STG.E desc[UR8][R2.64], R8 ;  /* 0x0000000802007986 */ /* 0x000fe2000c101908 */
[----:B------:R-:W-:Y:S05]  /*5650*/  EXIT ;  /* 0x000000000000794d */ /* 0x000fea0003800000 */
.L_x_761:
        /* <DEDUP_REMOVED lines=10> */
.L_x_774:


//--------------------- .nv.shared._ZN3cub18CUB_300001_SM_10006detail9transform16transform_kernelINS2_10policy_hubILb1EN4cuda3std3__45tupleIJN6thrust24THRUST_300001_SM_1000_NS6detail15normal_iteratorINSA_10device_ptrIiEEEEEEEE10policy1000El13getMovieCountSF_JPiEEEvT0_iT1_T2_DpNS2_10kernel_argIT3_EE --------------------------
	.section	.nv.shared._ZN3cub18CUB_300001_SM_10006detail9transform16transform_kernelINS2_10policy_hubILb1EN4cuda3std3__45tupleIJN6thrust24THRUST_300001_SM_1000_NS6detail15normal_iteratorINSA_10device_ptrIiEEEEEEEE10policy1000El13getMovieCountSF_JPiEEEvT0_iT1_T2_DpNS2_10kernel_argIT3_EE,"aw",@nobits
	.sectionflags	@""
	.align	16
	.zero		1024


//--------------------- .nv.shared.reserved.0     --------------------------
	.section	.nv.shared.reserved.0,"aw",@nobits
	.weak		__nv_reservedSMEM_offset_0_alias
	.size		__nv_reservedSMEM_offset_0_alias, 0, 64
	.other		__nv_reservedSMEM_offset_0_alias,@"STO_CUDA_RESERVED_SHARED STV_DEFAULT"
__nv_reservedSMEM_offset_0_alias:
	.zero		0
	.zero		64


//--------------------- .nv.global                --------------------------
	.section	.nv.global,"aw",@nobits
.nv.global:
	.type		_ZN30_INTERNAL_e201045b_4_k_cu_main6thrust24THRUST_300001_SM_1000_NS12placeholders2_8E,@object
	.size		_ZN30_INTERNAL_e201045b_4_k_cu_main6thrust24THRUST_300001_SM_1000_NS12placeholders2_8E,(_ZN30_INTERNAL_e201045b_4_k_cu_main4cuda3std3__432_GLOBAL__N__e201045b_4_k_cu_main6ignoreE - _ZN30_INTERNAL_e201045b_4_k_cu_main6thrust24THRUST_300001_SM_1000_NS12placeholders2_8E)
_ZN30_INTERNAL_e201045b_4_k_cu_main6thrust24THRUST_300001_SM_1000_NS12placeholders2_8E:
	.zero		1
	.type		_ZN30_INTERNAL_e201045b_4_k_cu_main4cuda3std3__432_GLOBAL__N__e201045b_4_k_cu_main6ignoreE,@object
	.size		_ZN30_INTERNAL_e201045b_4_k_cu_main4cuda3std3__432_GLOBAL__N__e201045b_4_k_cu_main6ignoreE,(_ZN30_INTERNAL_e201045b_4_k_cu_main4cuda3std6ranges3__45__cpo4dataE - _ZN30_INTERNAL_e201045b_4_k_cu_main4cuda3std3__432_GLOBAL__N__e201045b_4_k_cu_main6ignoreE)
_ZN30_INTERNAL_e201045b_4_k_cu_main4cuda3std3__432_GLOBAL__N__e201045b_4_k_cu_main6ignoreE:
	.zero		1
	.type		_ZN30_INTERNAL_e201045b_4_k_cu_main4cuda3std6ranges3__45__cpo4dataE,@object
	.size		_ZN30_INTERNAL_e201045b_4_k_cu_main4cuda3std6ranges3__45__cpo4dataE,(_ZN30_INTERNAL_e201045b_4_k_cu_main6thrust24THRUST_300001_SM_1000_NS6system3cpp3parE - _ZN30_INTERNAL_e201045b_4_k_cu_main4cuda3std6ranges3__45__cpo4dataE)
_ZN30_INTERNAL_e201045b_4_k_cu_main4cuda3std6ranges3__45__cpo4dataE:
	.zero		1
	.type		_ZN30_INTERNAL_e201045b_4_k_cu_main6thrust24THRUST_300001_SM_1000_NS6system3cpp3parE,@object
	.size		_ZN30_INTERNAL_e201045b_4_k_cu_main6thrust24THRUST_300001_SM_1000_NS6system3cpp3parE,(_ZN30_INTERNAL_e201045b_4_k_cu_main4cuda3std3__45__cpo5beginE - _ZN30_INTERNAL_e201045b_4_k_cu_main6thrust24THRUST_300001_SM_1000_NS6system3cpp3parE)
_ZN30_INTERNAL_e201045b_4_k_cu_main6thrust24THRUST_300001_SM_1000_NS6system3cpp3parE:
	.zero		1
	.type		_ZN30_INTERNAL_e201045b_4_k_cu_main4cuda3std3__45__cpo5beginE,@object
	.size		_ZN30_INTERNAL_e201045b_4_k_cu_main4cuda3std3__45__cpo5beginE,(_ZN30_INTERNAL_e201045b_4_k_cu_main4cuda3std6ranges3__45__cpo5beginE - _ZN30_INTERNAL_e201045b_4_k_cu_main4cuda3std3__45__cpo5beginE)
_ZN30_INTERNAL_e201045b_4_k_cu_main4cuda3std3__45__cpo5beginE:
	.zero		1
	.type		_ZN30_INTERNAL_e201045b_4_k_cu_main4cuda3std6ranges3__45__cpo5beginE,@object
	.size		_ZN30_INTERNAL_e201045b_4_k_cu_main4cuda3std6ranges3__45__cpo5beginE,(_ZN30_INTERNAL_e201045b_4_k_cu_main6thrust24THRUST_300001_SM_1000_NS6deviceE - _ZN30_INTERNAL_e201045b_4_k_cu_main4cuda3std6ranges3__45__cpo5beginE)
_ZN30_INTERNAL_e201045b_4_k_cu_main4cuda3std6ranges3__45__cpo5beginE:
	.zero		1
	.type		_ZN30_INTERNAL_e201045b_4_k_cu_main6thrust24THRUST_300001_SM_1000_NS6deviceE,@object
	.size		_ZN30_INTERNAL_e201045b_4_k_cu_main6thrust24THRUST_300001_SM_1000_NS6deviceE,(_ZN30_INTERNAL_e201045b_4_k_cu_main4cuda3std3__47nulloptE - _ZN30_INTERNAL_e201045b_4_k_cu_main6thrust24THRUST_300001_SM_1000_NS6deviceE)
_ZN30_INTERNAL_e201045b_4_k_cu_main6thrust24THRUST_300001_SM_1000_NS6deviceE:
	.zero		1
	.type		_ZN30_INTERNAL_e201045b_4_k_cu_main4cuda3std3__47nulloptE,@object
	.size		_ZN30_INTERNAL_e201045b_4_k_cu_main4cuda3std3__47nulloptE,(_ZN30_INTERNAL_e201045b_4_k_cu_main4cuda3std6ranges3__45__cpo8distanceE - _ZN30_INTERNAL_e201045b_4_k_cu_main4cuda3std3__47nulloptE)
_ZN30_INTERNAL_e201045b_4_k_cu_main4cuda3std3__47nulloptE:
	.zero		1
	.type		_ZN30_INTERNAL_e201045b_4_k_cu_main4cuda3std6ranges3__45__cpo8distanceE,@object
	.size		_ZN30_INTERNAL_e201045b_4_k_cu_main4cuda3std6ranges3__45__cpo8distanceE,(_ZN30_INTERNAL_e201045b_4_k_cu_main6thrust24THRUST_300001_SM_1000_NS12placeholders2_4E - _ZN30_INTERNAL_e201045b_4_k_cu_main4cuda3std6ranges3__45__cpo8distanceE)
_ZN30_INTERNAL_e201045b_4_k_cu_main4cuda3std6ranges3__45__cpo8distanceE:
	.zero		1
	.type		_ZN30_INTERNAL_e201045b_4_k_cu_main6thrust24THRUST_300001_SM_1000_NS12placeholders2_4E,@object
	.size		_ZN30_INTERNAL_e201045b_4_k_cu_main6thrust24THRUST_300001_SM_1000_NS12placeholders2_4E,(_ZN30_INTERNAL_e201045b_4_k_cu_main4cuda3std3__45__cpo6rbeginE - _ZN30_INTERNAL_e201045b_4_k_cu_main6thrust24THRUST_300001_SM_1000_NS12placeholders2_4E)
_ZN30_INTERNAL_e201045b_4_k_cu_main6thrust24THRUST_300001_SM_1000_NS12placeholders2_4E:
	.zero		1
	.type		_ZN30_INTERNAL_e201045b_4_k_cu_main4cuda3std3__45__cpo6rbeginE,@object
	.size		_ZN30_INTERNAL_e201045b_4_k_cu_main4cuda3std3__45__cpo6rbeginE,(_ZN30_INTERNAL_e201045b_4_k_cu_main4cuda3std6ranges3__45__cpo7advanceE - _ZN30_INTERNAL_e201045b_4_k_cu_main4cuda3std3__45__cpo6rbeginE)
_ZN30_INTERNAL_e201045b_4_k_cu_main4cuda3std3__45__cpo6rbeginE:
	.zero		1
	.type		_ZN30_INTERNAL_e201045b_4_k_cu_main4cuda3std6ranges3__45__cpo7advanceE,@object
	.size		_ZN30_INTERNAL_e201045b_4_k_cu_main4cuda3std6ranges3__45__cpo7advanceE,(_ZN30_INTERNAL_e201045b_4_k_cu_main6thrust24THRUST_300001_SM_1000_NS12placeholders3_10E - _ZN30_INTERNAL_e201045b_4_k_cu_main4cuda3std6ranges3__45__cpo7advanceE)
_ZN30_INTERNAL_e201045b_4_k_cu_main4cuda3std6ranges3__45__cpo7advanceE:
	.zero		1
	.type		_ZN30_INTERNAL_e201045b_4_k_cu_main6thrust24THRUST_300001_SM_1000_NS12placeholders3_10E,@object
	.size		_ZN30_INTERNAL_e201045b_4_k_cu_main6thrust24THRUST_300001_SM_1000_NS12placeholders3_10E,(_ZN30_INTERNAL_e201045b_4_k_cu_main4cuda3std3__48in_placeE - _ZN30_INTERNAL_e201045b_4_k_cu_main6thrust24THRUST_300001_SM_1000_NS12placeholders3_10E)
_ZN30_INTERNAL_e201045b_4_k_cu_main6thrust24THRUST_300001_SM_1000_NS12placeholders3_10E:
	.zero		1
	.type		_ZN30_INTERNAL_e201045b_4_k_cu_main4cuda3std3__48in_placeE,@object
	.size		_ZN30_INTERNAL_e201045b_4_k_cu_main4cuda3std3__48in_placeE,(_ZN30_INTERNAL_e201045b_4_k_cu_main4cuda3std6ranges3__45__cpo4sizeE - _ZN30_INTERNAL_e201045b_4_k_cu_main4cuda3std3__48in_placeE)
_ZN30_INTERNAL_e201045b_4_k_cu_main4cuda3std3__48in_placeE:
	.zero		1
	.type		_ZN30_INTERNAL_e201045b_4_k_cu_main4cuda3std6ranges3__45__cpo4sizeE,@object
	.size		_ZN30_INTERNAL_e201045b_4_k_cu_main4cuda3std6ranges3__45__cpo4sizeE,(_ZN30_INTERNAL_e201045b_4_k_cu_main6thrust24THRUST_300001_SM_1000_NS12placeholders2_2E - _ZN30_INTERNAL_e201045b_4_k_cu_main4cuda3std6ranges3__45__cpo4sizeE)
_ZN30_INTERNAL_e201045b_4_k_cu_main4cuda3std6ranges3__45__cpo4sizeE:
	.zero		1
	.type		_ZN30_INTERNAL_e201045b_4_k_cu_main6thrust24THRUST_300001_SM_1000_NS12placeholders2_2E,@object
	.size		_ZN30_INTERNAL_e201045b_4_k_cu_main6thrust24THRUST_300001_SM_1000_NS12placeholders2_2E,(_ZN30_INTERNAL_e201045b_4_k_cu_main4cuda3std3__45__cpo6cbeginE - _ZN30_INTERNAL_e201045b_4_k_cu_main6thrust24THRUST_300001_SM_1000_NS12placeholders2_2E)
_ZN30_INTERNAL_e201045b_4_k_cu_main6thrust24THRUST_300001_SM_1000_NS12placeholders2_2E:
	.zero		1
	.type		_ZN30_INTERNAL_e201045b_4_k_cu_main4cuda3std3__45__cpo6cbeginE,@object
	.size		_ZN30_INTERNAL_e201045b_4_k_cu_main4cuda3std3__45__cpo6cbeginE,(_ZN30_INTERNAL_e201045b_4_k_cu_main4cuda3std6ranges3__45__cpo6cbeginE - _ZN30_INTERNAL_e201045b_4_k_cu_main4cuda3std3__45__cpo6cbeginE)
_ZN30_INTERNAL_e201045b_4_k_cu_main4cuda3std3__45__cpo6cbeginE:
	.zero		1
	.type		_ZN30_INTERNAL_e201045b_4_k_cu_main4cuda3std6ranges3__45__cpo6cbeginE,@object
	.size		_ZN30_INTERNAL_e201045b_4_k_cu_main4cuda3std6ranges3__45__cpo6cbeginE,(_ZN30_INTERNAL_e201045b_4_k_cu_main6thrust24THRUST_300001_SM_1000_NS12placeholders2_6E - _ZN30_INTERNAL_e201045b_4_k_cu_main4cuda3std6ranges3__45__cpo6cbeginE)
_ZN30_INTERNAL_e201045b_4_k_cu_main4cuda3std6ranges3__45__cpo6cbeginE:
	.zero		1
	.type		_ZN30_INTERNAL_e201045b_4_k_cu_main6thrust24THRUST_300001_SM_1000_NS12placeholders2_6E,@object
	.size		_ZN30_INTERNAL_e201045b_4_k_cu_main6thrust24THRUST_300001_SM_1000_NS12placeholders2_6E,(_ZN30_INTERNAL_e201045b_4_k_cu_main4cuda3std3__45__cpo7crbeginE - _ZN30_INTERNAL_e201045b_4_k_cu_main6thrust24THRUST_300001_SM_1000_NS12placeholders2_6E)
_ZN30_INTERNAL_e201045b_4_k_cu_main6thrust24THRUST_300001_SM_1000_NS12placeholders2_6E:
	.zero		1
	.type		_ZN30_INTERNAL_e201045b_4_k_cu_main4cuda3std3__45__cpo7crbeginE,@object
	.size		_ZN30_INTERNAL_e201045b_4_k_cu_main4cuda3std3__45__cpo7crbeginE,(_ZN30_INTERNAL_e201045b_4_k_cu_main4cuda3std6ranges3__45__cpo4nextE - _ZN30_INTERNAL_e201045b_4_k_cu_main4cuda3std3__45__cpo7crbeginE)
_ZN30_INTERNAL_e201045b_4_k_cu_main4cuda3std3__45__cpo7crbeginE:
	.zero		1
	.type		_ZN30_INTERNAL_e201045b_4_k_cu_main4cuda3std6ranges3__45__cpo4nextE,@object
	.size		_ZN30_INTERNAL_e201045b_4_k_cu_main4cuda3std6ranges3__45__cpo4nextE,(_ZN30_INTERNAL_e201045b_4_k_cu_main4cuda3std6ranges3__45__cpo4swapE - _ZN30_INTERNAL_e201045b_4_k_cu_main4cuda3std6ranges3__45__cpo4nextE)
_ZN30_INTERNAL_e201045b_4_k_cu_main4cuda3std6ranges3__45__cpo4nextE:
	.zero		1
	.type		_ZN30_INTERNAL_e201045b_4_k_cu_main4cuda3std6ranges3__45__cpo4swapE,@object
	.size		_ZN30_INTERNAL_e201045b_4_k_cu_main4cuda3std6ranges3__45__cpo4swapE,(_ZN30_INTERNAL_e201045b_4_k_cu_main6thrust24THRUST_300001_SM_1000_NS8cuda_cub10par_nosyncE - _ZN30_INTERNAL_e201045b_4_k_cu_main4cuda3std6ranges3__45__cpo4swapE)
_ZN30_INTERNAL_e201045b_4_k_cu_main4cuda3std6ranges3__45__cpo4swapE:
	.zero		1
	.type		_ZN30_INTERNAL_e201045b_4_k_cu_main6thrust24THRUST_300001_SM_1000_NS8cuda_cub10par_nosyncE,@object
	.size		_ZN30_INTERNAL_e201045b_4_k_cu_main6thrust24THRUST_300001_SM_1000_NS8cuda_cub10par_nosyncE,(_ZN30_INTERNAL_e201045b_4_k_cu_main6thrust24THRUST_300001_SM_1000_NS3seqE - _ZN30_INTERNAL_e201045b_4_k_cu_main6thrust24THRUST_300001_SM_1000_NS8cuda_cub10par_nosyncE)
_ZN30_INTERNAL_e201045b_4_k_cu_main6thrust24THRUST_300001_SM_1000_NS8cuda_cub10par_nosyncE:
	.zero		1
	.type		_ZN30_INTERNAL_e201045b_4_k_cu_main6thrust24THRUST_300001_SM_1000_NS3seqE,@object
	.size		_ZN30_INTERNAL_e201045b_4_k_cu_main6thrust24THRUST_300001_SM_1000_NS3seqE,(_ZN30_INTERNAL_e201045b_4_k_cu_main4cuda3std3__420unreachable_sentinelE - _ZN30_INTERNAL_e201045b_4_k_cu_main6thrust24THRUST_300001_SM_1000_NS3seqE)
_ZN30_INTERNAL_e201045b_4_k_cu_main6thrust24THRUST_300001_SM_1000_NS3seqE:
	.zero		1
	.type		_ZN30_INTERNAL_e201045b_4_k_cu_main4cuda3std3__420unreachable_sentinelE,@object
	.size		_ZN30_INTERNAL_e201045b_4_k_cu_main4cuda3std3__420unreachable_sentinelE,(_ZN30_INTERNAL_e201045b_4_k_cu_main4cuda3std6ranges3__45__cpo5ssizeE - _ZN30_INTERNAL_e201045b_4_k_cu_main4cuda3std3__420unreachable_sentinelE)
_ZN30_INTERNAL_e201045b_4_k_cu_main4cuda3std3__420unreachable_sentinelE:
	.zero		1
	.type		_ZN30_INTERNAL_e201045b_4_k_cu_main4cuda3std6ranges3__45__cpo5ssizeE,@object
	.size		_ZN30_INTERNAL_e201045b_4_k_cu_main4cuda3std6ranges3__45__cpo5ssizeE,(_ZN30_INTERNAL_e201045b_4_k_cu_main6thrust24THRUST_300001_SM_1000_NS12placeholders2_3E - _ZN30_INTERNAL_e201045b_4_k_cu_main4cuda3std6ranges3__45__cpo5ssizeE)
_ZN30_INTERNAL_e201045b_4_k_cu_main4cuda3std6ranges3__45__cpo5ssizeE:
	.zero		1
	.type		_ZN30_INTERNAL_e201045b_4_k_cu_main6thrust24THRUST_300001_SM_1000_NS12placeholders2_3E,@object
	.size		_ZN30_INTERNAL_e201045b_4_k_cu_main6thrust24THRUST_300001_SM_1000_NS12placeholders2_3E,(_ZN30_INTERNAL_e201045b_4_k_cu_main4cuda3std3__45__cpo4cendE - _ZN30_INTERNAL_e201045b_4_k_cu_main6thrust24THRUST_300001_SM_1000_NS12placeholders2_3E)
_ZN30_INTERNAL_e201045b_4_k_cu_main6thrust24THRUST_300001_SM_1000_NS12placeholders2_3E:
	.zero		1
	.type		_ZN30_INTERNAL_e201045b_4_k_cu_main4cuda3std3__45__cpo4cendE,@object
	.size		_ZN30_INTERNAL_e201045b_4_k_cu_main4cuda3std3__45__cpo4cendE,(_ZN30_INTERNAL_e201045b_4_k_cu_main4cuda3std6ranges3__45__cpo4cendE - _ZN30_INTERNAL_e201045b_4_k_cu_main4cuda3std3__45__cpo4cendE)
_ZN30_INTERNAL_e201045b_4_k_cu_main4cuda3std3__45__cpo4cendE:
	.zero		1
	.type		_ZN30_INTERNAL_e201045b_4_k_cu_main4cuda3std6ranges3__45__cpo4cendE,@object
	.size		_ZN30_INTERNAL_e201045b_4_k_cu_main4cuda3std6ranges3__45__cpo4cendE,(_ZN30_INTERNAL_e201045b_4_k_cu_main6thrust24THRUST_300001_SM_1000_NS12placeholders2_7E - _ZN30_INTERNAL_e201045b_4_k_cu_main4cuda3std6ranges3__45__cpo4cendE)
_ZN30_INTERNAL_e201045b_4_k_cu_main4cuda3std6ranges3__45__cpo4cendE:
	.zero		1
	.type		_ZN30_INTERNAL_e201045b_4_k_cu_main6thrust24THRUST_300001_SM_1000_NS12placeholders2_7E,@object
	.size		_ZN30_INTERNAL_e201045b_4_k_cu_main6thrust24THRUST_300001_SM_1000_NS12placeholders2_7E,(_ZN30_INTERNAL_e201045b_4_k_cu_main4cuda3std3__45__cpo5crendE - _ZN30_INTERNAL_e201045b_4_k_cu_main6thrust24THRUST_300001_SM_1000_NS12placeholders2_7E)
_ZN30_INTERNAL_e201045b_4_k_cu_main6thrust24THRUST_300001_SM_1000_NS12placeholders2_7E:
	.zero		1
	.type		_ZN30_INTERNAL_e201045b_4_k_cu_main4cuda3std3__45__cpo5crendE,@object
	.size		_ZN30_INTERNAL_e201045b_4_k_cu_main4cuda3std3__45__cpo5crendE,(_ZN30_INTERNAL_e201045b_4_k_cu_main4cuda3std6ranges3__45__cpo4prevE - _ZN30_INTERNAL_e201045b_4_k_cu_main4cuda3std3__45__cpo5crendE)
_ZN30_INTERNAL_e201045b_4_k_cu_main4cuda3std3__45__cpo5crendE:
	.zero		1
	.type		_ZN30_INTERNAL_e201045b_4_k_cu_main4cuda3std6ranges3__45__cpo4prevE,@object
	.size		_ZN30_INTERNAL_e201045b_4_k_cu_main4cuda3std6ranges3__45__cpo4prevE,(_ZN30_INTERNAL_e201045b_4_k_cu_main4cuda3std6ranges3__45__cpo9iter_moveE - _ZN30_INTERNAL_e201045b_4_k_cu_main4cuda3std6ranges3__45__cpo4prevE)
_ZN30_INTERNAL_e201045b_4_k_cu_main4cuda3std6ranges3__45__cpo4prevE:
	.zero		1
	.type		_ZN30_INTERNAL_e201045b_4_k_cu_main4cuda3std6ranges3__45__cpo9iter_moveE,@object
	.size		_ZN30_INTERNAL_e201045b_4_k_cu_main4cuda3std6ranges3__45__cpo9iter_moveE,(_ZN30_INTERNAL_e201045b_4_k_cu_main6thrust24THRUST_300001_SM_1000_NS6system6detail10sequential3seqE - _ZN30_INTERNAL_e201045b_4_k_cu_main4cuda3std6ranges3__45__cpo9iter_moveE)
_ZN30_INTERNAL_e201045b_4_k_cu_main4cuda3std6ranges3__45__cpo9iter_moveE:
	.zero		1
	.type		_ZN30_INTERNAL_e201045b_4_k_cu_main6thrust24THRUST_300001_SM_1000_NS6system6detail10sequential3seqE,@object
	.size		_ZN30_INTERNAL_e201045b_4_k_cu_main6thrust24THRUST_300001_SM_1000_NS6system6detail10sequential3seqE,(_ZN30_INTERNAL_e201045b_4_k_cu_main6thrust24THRUST_300001_SM_1000_NS12placeholders2_9E - _ZN30_INTERNAL_e201045b_4_k_cu_main6thrust24THRUST_300001_SM_1000_NS6system6detail10sequential3seqE)
_ZN30_INTERNAL_e201045b_4_k_cu_main6thrust24THRUST_300001_SM_1000_NS6system6detail10sequential3seqE:
	.zero		1
	.type		_ZN30_INTERNAL_e201045b_4_k_cu_main6thrust24THRUST_300001_SM_1000_NS12placeholders2_9E,@object
	.size		_ZN30_INTERNAL_e201045b_4_k_cu_main6thrust24THRUST_300001_SM_1000_NS12placeholders2_9E,(_ZN30_INTERNAL_e201045b_4_k_cu_main4cuda3std3__419piecewise_constructE - _ZN30_INTERNAL_e201045b_4_k_cu_main6thrust24THRUST_300001_SM_1000_NS12placeholders2_9E)
_ZN30_INTERNAL_e201045b_4_k_cu_main6thrust24THRUST_300001_SM_1000_NS12placeholders2_9E:
	.zero		1
	.type		_ZN30_INTERNAL_e201045b_4_k_cu_main4cuda3std3__419piecewise_constructE,@object
	.size		_ZN30_INTERNAL_e201045b_4_k_cu_main4cuda3std3__419piecewise_constructE,(_ZN30_INTERNAL_e201045b_4_k_cu_main4cuda3std6ranges3__45__cpo5cdataE - _ZN30_INTERNAL_e201045b_4_k_cu_main4cuda3std3__419piecewise_constructE)
_ZN30_INTERNAL_e201045b_4_k_cu_main4cuda3std3__419piecewise_constructE:
	.zero		1
	.type		_ZN30_INTERNAL_e201045b_4_k_cu_main4cuda3std6ranges3__45__cpo5cdataE,@object
	.size		_ZN30_INTERNAL_e201045b_4_k_cu_main4cuda3std6ranges3__45__cpo5cdataE,(_ZN30_INTERNAL_e201045b_4_k_cu_main6thrust24THRUST_300001_SM_1000_NS12placeholders2_1E - _ZN30_INTERNAL_e201045b_4_k_cu_main4cuda3std6ranges3__45__cpo5cdataE)
_ZN30_INTERNAL_e201045b_4_k_cu_main4cuda3std6ranges3__45__cpo5cdataE:
	.zero		1
	.type		_ZN30_INTERNAL_e201045b_4_k_cu_main6thrust24THRUST_300001_SM_1000_NS12placeholders2_1E,@object
	.size		_ZN30_INTERNAL_e201045b_4_k_cu_main6thrust24THRUST_300001_SM_1000_NS12placeholders2_1E,(_ZN30_INTERNAL_e201045b_4_k_cu_main4cuda3std3__45__cpo3endE - _ZN30_INTERNAL_e201045b_4_k_cu_main6thrust24THRUST_300001_SM_1000_NS12placeholders2_1E)
_ZN30_INTERNAL_e201045b_4_k_cu_main6thrust24THRUST_300001_SM_1000_NS12placeholders2_1E:
	.zero		1
	.type		_ZN30_INTERNAL_e201045b_4_k_cu_main4cuda3std3__45__cpo3endE,@object
	.size		_ZN30_INTERNAL_e201045b_4_k_cu_main4cuda3std3__45__cpo3endE,(_ZN30_INTERNAL_e201045b_4_k_cu_main4cuda3std6ranges3__45__cpo3endE - _ZN30_INTERNAL_e201045b_4_k_cu_main4cuda3std3__45__cpo3endE)
_ZN30_INTERNAL_e201045b_4_k_cu_main4cuda3std3__45__cpo3endE:
	.zero		1
	.type		_ZN30_INTERNAL_e201045b_4_k_cu_main4cuda3std6ranges3__45__cpo3endE,@object
	.size		_ZN30_INTERNAL_e201045b_4_k_cu_main4cuda3std6ranges3__45__cpo3endE,(_ZN30_INTERNAL_e201045b_4_k_cu_main6thrust24THRUST_300001_SM_1000_NS12placeholders2_5E - _ZN30_INTERNAL_e201045b_4_k_cu_main4cuda3std6ranges3__45__cpo3endE)
_ZN30_INTERNAL_e201045b_4_k_cu_main4cuda3std6ranges3__45__cpo3endE:
	.zero		1
	.type		_ZN30_INTERNAL_e201045b_4_k_cu_main6thrust24THRUST_300001_SM_1000_NS12placeholders2_5E,@object
	.size		_ZN30_INTERNAL_e201045b_4_k_cu_main6thrust24THRUST_300001_SM_1000_NS12placeholders2_5E,(_ZN30_INTERNAL_e201045b_4_k_cu_main4cuda3std3__45__cpo4rendE - _ZN30_INTERNAL_e201045b_4_k_cu_main6thrust24THRUST_300001_SM_1000_NS12placeholders2_5E)
_ZN30_INTERNAL_e201045b_4_k_cu_main6thrust24THRUST_300001_SM_1000_NS12placeholders2_5E:
	.zero		1
	.type		_ZN30_INTERNAL_e201045b_4_k_cu_main4cuda3std3__45__cpo4rendE,@object
	.size		_ZN30_INTERNAL_e201045b_4_k_cu_main4cuda3std3__45__cpo4rendE,(_ZN30_INTERNAL_e201045b_4_k_cu_main4cuda3std6ranges3__45__cpo9iter_swapE - _ZN30_INTERNAL_e201045b_4_k_cu_main4cuda3std3__45__cpo4rendE)
_ZN30_INTERNAL_e201045b_4_k_cu_main4cuda3std3__45__cpo4rendE:
	.zero		1
	.type		_ZN30_INTERNAL_e201045b_4_k_cu_main4cuda3std6ranges3__45__cpo9iter_swapE,@object
	.size		_ZN30_INTERNAL_e201045b_4_k_cu_main4cuda3std6ranges3__45__cpo9iter_swapE,(_ZN30_INTERNAL_e201045b_4_k_cu_main4cuda3std3__48unexpectE - _ZN30_INTERNAL_e201045b_4_k_cu_main4cuda3std6ranges3__45__cpo9iter_swapE)
_ZN30_INTERNAL_e201045b_4_k_cu_main4cuda3std6ranges3__45__cpo9iter_swapE:
	.zero		1
	.type		_ZN30_INTERNAL_e201045b_4_k_cu_main4cuda3std3__48unexpectE,@object
	.size		_ZN30_INTERNAL_e201045b_4_k_cu_main4cuda3std3__48unexpectE,(_ZN30_INTERNAL_e201045b_4_k_cu_main6thrust24THRUST_300001_SM_1000_NS8cuda_cub3parE - _ZN30_INTERNAL_e201045b_4_k_cu_main4cuda3std3__48unexpectE)
_ZN30_INTERNAL_e201045b_4_k_cu_main4cuda3std3__48unexpectE:
	.zero		1
	.type		_ZN30_INTERNAL_e201045b_4_k_cu_main6thrust24THRUST_300001_SM_1000_NS8cuda_cub3parE,@object
	.size		_ZN30_INTERNAL_e201045b_4_k_cu_main6thrust24THRUST_300001_SM_1000_NS8cuda_cub3parE,(.L_29 - _ZN30_INTERNAL_e201045b_4_k_cu_main6thrust24THRUST_300001_SM_1000_NS8cuda_cub3parE)
_ZN30_INTERNAL_e201045b_4_k_cu_main6thrust24THRUST_300001_SM_1000_NS8cuda_cub3parE:
	.zero		1
.L_29:


//--------------------- .nv.shared._ZN3cub18CUB_300001_SM_10006detail9transform16transform_kernelINS2_10policy_hubILb1EN4cuda3std3__45tupleIJN6thrust24THRUST_300001_SM_1000_NS6detail15normal_iteratorINSA_10device_ptrIiEEEEEEEE10policy1000Ei13getMovieCountSF_JPiEEEvT0_iT1_T2_DpNS2_10kernel_argIT3_EE --------------------------
	.section	.nv.shared._ZN3cub18CUB_300001_SM_10006detail9transform16transform_kernelINS2_10policy_hubILb1EN4cuda3std3__45tupleIJN6thrust24THRUST_300001_SM_1000_NS6detail15normal_iteratorINSA_10device_ptrIiEEEEEEEE10policy1000Ei13getMovieCountSF_JPiEEEvT0_iT1_T2_DpNS2_10kernel_argIT3_EE,"aw",@nobits
	.sectionflags	@""
	.align	16
	.zero		1024


//--------------------- .nv.shared._ZN3cub18CUB_300001_SM_10006detail8for_each13static_kernelINS2_12policy_hub_t12policy_500_tElN6thrust24THRUST_300001_SM_1000_NS8cuda_cub10__tabulate7functorINS7_6detail15normal_iteratorINS7_10device_ptrIiEEEENS7_6system6detail7generic6detail22compute_sequence_valueIivEElEEEEvT0_T1_ --------------------------
	.section	.nv.shared._ZN3cub18CUB_300001_SM_10006detail8for_each13static_kernelINS2_12policy_hub_t12policy_500_tElN6thrust24THRUST_300001_SM_1000_NS8cuda_cub10__tabulate7functorINS7_6detail15normal_iteratorINS7_10device_ptrIiEEEENS7_6system6detail7generic6detail22compute_sequence_valueIivEElEEEEvT0_T1_,"aw",@nobits
	.sectionflags	@""
	.align	16
	.zero		1024


//--------------------- .nv.shared._ZN3cub18CUB_300001_SM_10006detail8for_each13static_kernelINS2_12policy_hub_t12policy_500_tEmN6thrust24THRUST_300001_SM_1000_NS8cuda_cub20__uninitialized_fill7functorINS7_10device_ptrIiEEiEEEEvT0_T1_ --------------------------
	.section	.nv.shared._ZN3cub18CUB_300001_SM_10006detail8for_each13static_kernelINS2_12policy_hub_t12policy_500_tEmN6thrust24THRUST_300001_SM_1000_NS8cuda_cub20__uninitialized_fill7functorINS7_10device_ptrIiEEiEEEEvT0_T1_,"aw",@nobits
	.sectionflags	@""
	.align	16
	.zero		1024


//--------------------- .nv.shared._ZN3cub18CUB_300001_SM_10006detail11EmptyKernelIvEEvv --------------------------
	.section	.nv.shared._ZN3cub18CUB_300001_SM_10006detail11EmptyKernelIvEEvv,"aw",@nobits
	.sectionflags	@""
	.align	16
	.zero		1024


//--------------------- .nv.shared._ZN6thrust24THRUST_300001_SM_1000_NS8cuda_cub4core6detail13_kernel_agentINS1_8__reduce11ReduceAgentIPN4cuda3std3__45tupleIJilEEESC_SB_lNS1_9__extrema9arg_max_fIilNS9_4lessIiEEEEEEJSC_SC_iSH_EEEvDpT0_ --------------------------
	.section	.nv.shared._ZN6thrust24THRUST_300001_SM_1000_NS8cuda_cub4core6detail13_kernel_agentINS1_8__reduce11ReduceAgentIPN4cuda3std3__45tupleIJilEEESC_SB_lNS1_9__extrema9arg_max_fIilNS9_4lessIiEEEEEEJSC_SC_iSH_EEEvDpT0_,"aw",@nobits
	.sectionflags	@""
	.align	16
	.zero		1024


//--------------------- .nv.shared._ZN6thrust24THRUST_300001_SM_1000_NS8cuda_cub4core6detail13_kernel_agentINS1_8__reduce10DrainAgentIlEEJN3cub18CUB_300001_SM_10009GridQueueIyEElEEEvDpT0_ --------------------------
	.section	.nv.shared._ZN6thrust24THRUST_300001_SM_1000_NS8cuda_cub4core6detail13_kernel_agentINS1_8__reduce10DrainAgentIlEEJN3cub18CUB_300001_SM_10009GridQueueIyEElEEEvDpT0_,"aw",@nobits
	.sectionflags	@""
	.align	16
	.zero		1024


//--------------------- .nv.shared._ZN6thrust24THRUST_300001_SM_1000_NS8cuda_cub4core6detail13_kernel_agentINS1_8__reduce11ReduceAgentINS0_12zip_iteratorIN4cuda3std3__45tupleIJNS0_6detail15normal_iteratorINS0_10device_ptrIiEEEENS0_17counting_iteratorIlNS0_11use_defaultESI_SI_EEEEEEEPNSB_IJilEEESM_lNS1_9__extrema9arg_max_fIilNSA_4lessIiEEEEEEJSL_SN_lN3cub18CUB_300001_SM_100013GridEvenShareIlEENSV_9GridQueueIyEESS_EEEvDpT0_ --------------------------
	.section	.nv.shared._ZN6thrust24THRUST_300001_SM_1000_NS8cuda_cub4core6detail13_kernel_agentINS1_8__reduce11ReduceAgentINS0_12zip_iteratorIN4cuda3std3__45tupleIJNS0_6detail15normal_iteratorINS0_10device_ptrIiEEEENS0_17counting_iteratorIlNS0_11use_defaultESI_SI_EEEEEEEPNSB_IJilEEESM_lNS1_9__extrema9arg_max_fIilNSA_4lessIiEEEEEEJSL_SN_lN3cub18CUB_300001_SM_100013GridEvenShareIlEENSV_9GridQueueIyEESS_EEEvDpT0_,"aw",@nobits
	.sectionflags	@""
	.align	16
	.zero		1024


//--------------------- .nv.shared._ZN6thrust24THRUST_300001_SM_1000_NS8cuda_cub4core6detail13_kernel_agentINS1_8__reduce11ReduceAgentINS0_12zip_iteratorIN4cuda3std3__45tupleIJNS0_6detail15normal_iteratorINS0_10device_ptrIiEEEENS0_17counting_iteratorIlNS0_11use_defaultESI_SI_EEEEEEEPNSB_IJilEEESM_lNS1_9__extrema9arg_max_fIilNSA_4lessIiEEEEEEJSL_SN_lSS_EEEvDpT0_ --------------------------
	.section	.nv.shared._ZN6thrust24THRUST_300001_SM_1000_NS8cuda_cub4core6detail13_kernel_agentINS1_8__reduce11ReduceAgentINS0_12zip_iteratorIN4cuda3std3__45tupleIJNS0_6detail15normal_iteratorINS0_10device_ptrIiEEEENS0_17counting_iteratorIlNS0_11use_defaultESI_SI_EEEEEEEPNSB_IJilEEESM_lNS1_9__extrema9arg_max_fIilNSA_4lessIiEEEEEEJSL_SN_lSS_EEEvDpT0_,"aw",@nobits
	.sectionflags	@""
	.align	16
	.zero		1024


//--------------------- .nv.shared._ZN6thrust24THRUST_300001_SM_1000_NS8cuda_cub4core6detail13_kernel_agentINS1_8__reduce11ReduceAgentIPN4cuda3std3__45tupleIJilEEESC_SB_iNS1_9__extrema9arg_max_fIilNS9_4lessIiEEEEEEJSC_SC_iSH_EEEvDpT0_ --------------------------
	.section	.nv.shared._ZN6thrust24THRUST_300001_SM_1000_NS8cuda_cub4core6detail13_kernel_agentINS1_8__reduce11ReduceAgentIPN4cuda3std3__45tupleIJilEEESC_SB_iNS1_9__extrema9arg_max_fIilNS9_4lessIiEEEEEEJSC_SC_iSH_EEEvDpT0_,"aw",@nobits
	.sectionflags	@""
	.align	16
	.zero		1024


//--------------------- .nv.shared._ZN6thrust24THRUST_300001_SM_1000_NS8cuda_cub4core6detail13_kernel_agentINS1_8__reduce10DrainAgentIiEEJN3cub18CUB_300001_SM_10009GridQueueIjEEiEEEvDpT0_ --------------------------
	.section	.nv.shared._ZN6thrust24THRUST_300001_SM_1000_NS8cuda_cub4core6detail13_kernel_agentINS1_8__reduce10DrainAgentIiEEJN3cub18CUB_300001_SM_10009GridQueueIjEEiEEEvDpT0_,"aw",@nobits
	.sectionflags	@""
	.align	16
	.zero		1024


//--------------------- .nv.shared._ZN6thrust24THRUST_300001_SM_1000_NS8cuda_cub4core6detail13_kernel_agentINS1_8__reduce11ReduceAgentINS0_12zip_iteratorIN4cuda3std3__45tupleIJNS0_6detail15normal_iteratorINS0_10device_ptrIiEEEENS0_17counting_iteratorIlNS0_11use_defaultESI_SI_EEEEEEEPNSB_IJilEEESM_iNS1_9__extrema9arg_max_fIilNSA_4lessIiEEEEEEJSL_SN_iN3cub18CUB_300001_SM_100013GridEvenShareIiEENSV_9GridQueueIjEESS_EEEvDpT0_ --------------------------
	.section	.nv.shared._ZN6thrust24THRUST_300001_SM_1000_NS8cuda_cub4core6detail13_kernel_agentINS1_8__reduce11ReduceAgentINS0_12zip_iteratorIN4cuda3std3__45tupleIJNS0_6detail15normal_iteratorINS0_10device_ptrIiEEEENS0_17counting_iteratorIlNS0_11use_defaultESI_SI_EEEEEEEPNSB_IJilEEESM_iNS1_9__extrema9arg_max_fIilNSA_4lessIiEEEEEEJSL_SN_iN3cub18CUB_300001_SM_100013GridEvenShareIiEENSV_9GridQueueIjEESS_EEEvDpT0_,"aw",@nobits
	.sectionflags	@""
	.align	16
	.zero		1024


//--------------------- .nv.shared._ZN6thrust24THRUST_300001_SM_1000_NS8cuda_cub4core6detail13_kernel_agentINS1_8__reduce11ReduceAgentINS0_12zip_iteratorIN4cuda3std3__45tupleIJNS0_6detail15normal_iteratorINS0_10device_ptrIiEEEENS0_17counting_iteratorIlNS0_11use_defaultESI_SI_EEEEEEEPNSB_IJilEEESM_iNS1_9__extrema9arg_max_fIilNSA_4lessIiEEEEEEJSL_SN_iSS_EEEvDpT0_ --------------------------
	.section	.nv.shared._ZN6thrust24THRUST_300001_SM_1000_NS8cuda_cub4core6detail13_kernel_agentINS1_8__reduce11ReduceAgentINS0_12zip_iteratorIN4cuda3std3__45tupleIJNS0_6detail15normal_iteratorINS0_10device_ptrIiEEEENS0_17counting_iteratorIlNS0_11use_defaultESI_SI_EEEEEEEPNSB_IJilEEESM_iNS1_9__extrema9arg_max_fIilNSA_4lessIiEEEEEEJSL_SN_iSS_EEEvDpT0_,"aw",@nobits
	.sectionflags	@""
	.align	16
	.zero		1024


//--------------------- .nv.constant0._ZN3cub18CUB_300001_SM_10006detail9transform16transform_kernelINS2_10policy_hubILb1EN4cuda3std3__45tupleIJN6thrust24THRUST_300001_SM_1000_NS6detail15normal_iteratorINSA_10device_ptrIiEEEEEEEE10policy1000El13getMovieCountSF_JPiEEEvT0_iT1_T2_DpNS2_10kernel_argIT3_EE --------------------------
	.section	.nv.constant0._ZN3cub18CUB_300001_SM_10006detail9transform16transform_kernelINS2_10policy_hubILb1EN4cuda3std3__45tupleIJN6thrust24THRUST_300001_SM_1000_NS6detail15normal_iteratorINSA_10device_ptrIiEEEEEEEE10policy1000El13getMovieCountSF_JPiEEEvT0_iT1_T2_DpNS2_10kernel_argIT3_EE,"a",@progbits
	.sectionflags	@""
	.align	4
.nv.constant0._ZN3cub18CUB_300001_SM_10006detail9transform16transform_kernelINS2_10policy_hubILb1EN4cuda3std3__45tupleIJN6thrust24THRUST_300001_SM_1000_NS6detail15normal_iteratorINSA_10device_ptrIiEEEEEEEE10policy1000El13getMovieCountSF_JPiEEEvT0_iT1_T2_DpNS2_10kernel_argIT3_EE:
	.zero		960


//--------------------- .nv.constant0._ZN3cub18CUB_300001_SM_10006detail9transform16transform_kernelINS2_10policy_hubILb1EN4cuda3std3__45tupleIJN6thrust24THRUST_300001_SM_1000_NS6detail15normal_iteratorINSA_10device_ptrIiEEEEEEEE10policy1000Ei13getMovieCountSF_JPiEEEvT0_iT1_T2_DpNS2_10kernel_argIT3_EE --------------------------
	.section	.nv.constant0._ZN3cub18CUB_300001_SM_10006detail9transform16transform_kernelINS2_10policy_hubILb1EN4cuda3std3__45tupleIJN6thrust24THRUST_300001_SM_1000_NS6detail15normal_iteratorINSA_10device_ptrIiEEEEEEEE10policy1000Ei13getMovieCountSF_JPiEEEvT0_iT1_T2_DpNS2_10kernel_argIT3_EE,"a",@progbits
	.sectionflags	@""
	.align	4
.nv.constant0._ZN3cub18CUB_300001_SM_10006detail9transform16transform_kernelINS2_10policy_hubILb1EN4cuda3std3__45tupleIJN6thrust24THRUST_300001_SM_1000_NS6detail15normal_iteratorINSA_10device_ptrIiEEEEEEEE10policy1000Ei13getMovieCountSF_JPiEEEvT0_iT1_T2_DpNS2_10kernel_argIT3_EE:
	.zero		952


//--------------------- .nv.constant0._ZN3cub18CUB_300001_SM_10006detail8for_each13static_kernelINS2_12policy_hub_t12policy_500_tElN6thrust24THRUST_300001_SM_1000_NS8cuda_cub10__tabulate7functorINS7_6detail15normal_iteratorINS7_10device_ptrIiEEEENS7_6system6detail7generic6detail22compute_sequence_valueIivEElEEEEvT0_T1_ --------------------------
	.section	.nv.constant0._ZN3cub18CUB_300001_SM_10006detail8for_each13static_kernelINS2_12policy_hub_t12policy_500_tElN6thrust24THRUST_300001_SM_1000_NS8cuda_cub10__tabulate7functorINS7_6detail15normal_iteratorINS7_10device_ptrIiEEEENS7_6system6detail7generic6detail22compute_sequence_valueIivEElEEEEvT0_T1_,"a",@progbits
	.sectionflags	@""
	.align	4
.nv.constant0._ZN3cub18CUB_300001_SM_10006detail8for_each13static_kernelINS2_12policy_hub_t12policy_500_tElN6thrust24THRUST_300001_SM_1000_NS8cuda_cub10__tabulate7functorINS7_6detail15normal_iteratorINS7_10device_ptrIiEEEENS7_6system6detail7generic6detail22compute_sequence_valueIivEElEEEEvT0_T1_:
	.zero		920


//--------------------- .nv.constant0._ZN3cub18CUB_300001_SM_10006detail8for_each13static_kernelINS2_12policy_hub_t12policy_500_tEmN6thrust24THRUST_300001_SM_1000_NS8cuda_cub20__uninitialized_fill7functorINS7_10device_ptrIiEEiEEEEvT0_T1_ --------------------------
	.section	.nv.constant0._ZN3cub18CUB_300001_SM_10006detail8for_each13static_kernelINS2_12policy_hub_t12policy_500_tEmN6thrust24THRUST_300001_SM_1000_NS8cuda_cub20__uninitialized_fill7functorINS7_10device_ptrIiEEiEEEEvT0_T1_,"a",@progbits
	.sectionflags	@""
	.align	4
.nv.constant0._ZN3cub18CUB_300001_SM_10006detail8for_each13static_kernelINS2_12policy_hub_t12policy_500_tEmN6thrust24THRUST_300001_SM_1000_NS8cuda_cub20__uninitialized_fill7functorINS7_10device_ptrIiEEiEEEEvT0_T1_:
	.zero		920


//--------------------- .nv.constant0._ZN3cub18CUB_300001_SM_10006detail11EmptyKernelIvEEvv --------------------------
	.section	.nv.constant0._ZN3cub18CUB_300001_SM_10006detail11EmptyKernelIvEEvv,"a",@progbits
	.sectionflags	@""
	.align	4
.nv.constant0._ZN3cub18CUB_300001_SM_10006detail11EmptyKernelIvEEvv:
	.zero		896


//--------------------- .nv.constant0._ZN6thrust24THRUST_300001_SM_1000_NS8cuda_cub4core6detail13_kernel_agentINS1_8__reduce11ReduceAgentIPN4cuda3std3__45tupleIJilEEESC_SB_lNS1_9__extrema9arg_max_fIilNS9_4lessIiEEEEEEJSC_SC_iSH_EEEvDpT0_ --------------------------
	.section	.nv.constant0._ZN6thrust24THRUST_300001_SM_1000_NS8cuda_cub4core6detail13_kernel_agentINS1_8__reduce11ReduceAgentIPN4cuda3std3__45tupleIJilEEESC_SB_lNS1_9__extrema9arg_max_fIilNS9_4lessIiEEEEEEJSC_SC_iSH_EEEvDpT0_,"a",@progbits
	.sectionflags	@""
	.align	4
.nv.constant0._ZN6thrust24THRUST_300001_SM_1000_NS8cuda_cub4core6detail13_kernel_agentINS1_8__reduce11ReduceAgentIPN4cuda3std3__45tupleIJilEEESC_SB_lNS1_9__extrema9arg_max_fIilNS9_4lessIiEEEEEEJSC_SC_iSH_EEEvDpT0_:
	.zero		917


//--------------------- .nv.constant0._ZN6thrust24THRUST_300001_SM_1000_NS8cuda_cub4core6detail13_kernel_agentINS1_8__reduce10DrainAgentIlEEJN3cub18CUB_300001_SM_10009GridQueueIyEElEEEvDpT0_ --------------------------
	.section	.nv.constant0._ZN6thrust24THRUST_300001_SM_1000_NS8cuda_cub4core6detail13_kernel_agentINS1_8__reduce10DrainAgentIlEEJN3cub18CUB_300001_SM_10009GridQueueIyEElEEEvDpT0_,"a",@progbits
	.sectionflags	@""
	.align	4
.nv.constant0._ZN6thrust24THRUST_300001_SM_1000_NS8cuda_cub4core6detail13_kernel_agentINS1_8__reduce10DrainAgentIlEEJN3cub18CUB_300001_SM_10009GridQueueIyEElEEEvDpT0_:
	.zero		912


//--------------------- .nv.constant0._ZN6thrust24THRUST_300001_SM_1000_NS8cuda_cub4core6detail13_kernel_agentINS1_8__reduce11ReduceAgentINS0_12zip_iteratorIN4cuda3std3__45tupleIJNS0_6detail15normal_iteratorINS0_10device_ptrIiEEEENS0_17counting_iteratorIlNS0_11use_defaultESI_SI_EEEEEEEPNSB_IJilEEESM_lNS1_9__extrema9arg_max_fIilNSA_4lessIiEEEEEEJSL_SN_lN3cub18CUB_300001_SM_100013GridEvenShareIlEENSV_9GridQueueIyEESS_EEEvDpT0_ --------------------------
	.section	.nv.constant0._ZN6thrust24THRUST_300001_SM_1000_NS8cuda_cub4core6detail13_kernel_agentINS1_8__reduce11ReduceAgentINS0_12zip_iteratorIN4cuda3std3__45tupleIJNS0_6detail15normal_iteratorINS0_10device_ptrIiEEEENS0_17counting_iteratorIlNS0_11use_defaultESI_SI_EEEEEEEPNSB_IJilEEESM_lNS1_9__extrema9arg_max_fIilNSA_4lessIiEEEEEEJSL_SN_lN3cub18CUB_300001_SM_100013GridEvenShareIlEENSV_9GridQueueIyEESS_EEEvDpT0_,"a",@progbits
	.sectionflags	@""
	.align	4
.nv.constant0._ZN6thrust24THRUST_300001_SM_1000_NS8cuda_cub4core6detail13_kernel_agentINS1_8__reduce11ReduceAgentINS0_12zip_iteratorIN4cuda3std3__45tupleIJNS0_6detail15normal_iteratorINS0_10device_ptrIiEEEENS0_17counting_iteratorIlNS0_11use_defaultESI_SI_EEEEEEEPNSB_IJilEEESM_lNS1_9__extrema9arg_max_fIilNSA_4lessIiEEEEEEJSL_SN_lN3cub18CUB_300001_SM_100013GridEvenShareIlEENSV_9GridQueueIyEESS_EEEvDpT0_:
	.zero		1009


//--------------------- .nv.constant0._ZN6thrust24THRUST_300001_SM_1000_NS8cuda_cub4core6detail13_kernel_agentINS1_8__reduce11ReduceAgentINS0_12zip_iteratorIN4cuda3std3__45tupleIJNS0_6detail15normal_iteratorINS0_10device_ptrIiEEEENS0_17counting_iteratorIlNS0_11use_defaultESI_SI_EEEEEEEPNSB_IJilEEESM_lNS1_9__extrema9arg_max_fIilNSA_4lessIiEEEEEEJSL_SN_lSS_EEEvDpT0_ --------------------------
	.section	.nv.constant0._ZN6thrust24THRUST_300001_SM_1000_NS8cuda_cub4core6detail13_kernel_agentINS1_8__reduce11ReduceAgentINS0_12zip_iteratorIN4cuda3std3__45tupleIJNS0_6detail15normal_iteratorINS0_10device_ptrIiEEEENS0_17counting_iteratorIlNS0_11use_defaultESI_SI_EEEEEEEPNSB_IJilEEESM_lNS1_9__extrema9arg_max_fIilNSA_4lessIiEEEEEEJSL_SN_lSS_EEEvDpT0_,"a",@progbits
	.sectionflags	@""
	.align	4
.nv.constant0._ZN6thrust24THRUST_300001_SM_1000_NS8cuda_cub4core6detail13_kernel_agentINS1_8__reduce11ReduceAgentINS0_12zip_iteratorIN4cuda3std3__45tupleIJNS0_6detail15normal_iteratorINS0_10device_ptrIiEEEENS0_17counting_iteratorIlNS0_11use_defaultESI_SI_EEEEEEEPNSB_IJilEEESM_lNS1_9__extrema9arg_max_fIilNSA_4lessIiEEEEEEJSL_SN_lSS_EEEvDpT0_:
	.zero		929


//--------------------- .nv.constant0._ZN6thrust24THRUST_300001_SM_1000_NS8cuda_cub4core6detail13_kernel_agentINS1_8__reduce11ReduceAgentIPN4cuda3std3__45tupleIJilEEESC_SB_iNS1_9__extrema9arg_max_fIilNS9_4lessIiEEEEEEJSC_SC_iSH_EEEvDpT0_ --------------------------
	.section	.nv.constant0._ZN6thrust24THRUST_300001_SM_1000_NS8cuda_cub4core6detail13_kernel_agentINS1_8__reduce11ReduceAgentIPN4cuda3std3__45tupleIJilEEESC_SB_iNS1_9__extrema9arg_max_fIilNS9_4lessIiEEEEEEJSC_SC_iSH_EEEvDpT0_,"a",@progbits
	.sectionflags	@""
	.align	4
.nv.constant0._ZN6thrust24THRUST_300001_SM_1000_NS8cuda_cub4core6detail13_kernel_agentINS1_8__reduce11ReduceAgentIPN4cuda3std3__45tupleIJilEEESC_SB_iNS1_9__extrema9arg_max_fIilNS9_4lessIiEEEEEEJSC_SC_iSH_EEEvDpT0_:
	.zero		917


//--------------------- .nv.constant0._ZN6thrust24THRUST_300001_SM_1000_NS8cuda_cub4core6detail13_kernel_agentINS1_8__reduce10DrainAgentIiEEJN3cub18CUB_300001_SM_10009GridQueueIjEEiEEEvDpT0_ --------------------------
	.section	.nv.constant0._ZN6thrust24THRUST_300001_SM_1000_NS8cuda_cub4core6detail13_kernel_agentINS1_8__reduce10DrainAgentIiEEJN3cub18CUB_300001_SM_10009GridQueueIjEEiEEEvDpT0_,"a",@progbits
	.sectionflags	@""
	.align	4
.nv.constant0._ZN6thrust24THRUST_300001_SM_1000_NS8cuda_cub4core6detail13_kernel_agentINS1_8__reduce10DrainAgentIiEEJN3cub18CUB_300001_SM_10009GridQueueIjEEiEEEvDpT0_:
	.zero		908


//--------------------- .nv.constant0._ZN6thrust24THRUST_300001_SM_1000_NS8cuda_cub4core6detail13_kernel_agentINS1_8__reduce11ReduceAgentINS0_12zip_iteratorIN4cuda3std3__45tupleIJNS0_6detail15normal_iteratorINS0_10device_ptrIiEEEENS0_17counting_iteratorIlNS0_11use_defaultESI_SI_EEEEEEEPNSB_IJilEEESM_iNS1_9__extrema9arg_max_fIilNSA_4lessIiEEEEEEJSL_SN_iN3cub18CUB_300001_SM_100013GridEvenShareIiEENSV_9GridQueueIjEESS_EEEvDpT0_ --------------------------
	.section	.nv.constant0._ZN6thrust24THRUST_300001_SM_1000_NS8cuda_cub4core6detail13_kernel_agentINS1_8__reduce11ReduceAgentINS0_12zip_iteratorIN4cuda3std3__45tupleIJNS0_6detail15normal_iteratorINS0_10device_ptrIiEEEENS0_17counting_iteratorIlNS0_11use_defaultESI_SI_EEEEEEEPNSB_IJilEEESM_iNS1_9__extrema9arg_max_fIilNSA_4lessIiEEEEEEJSL_SN_iN3cub18CUB_300001_SM_100013GridEvenShareIiEENSV_9GridQueueIjEESS_EEEvDpT0_,"a",@progbits
	.sectionflags	@""
	.align	4
.nv.constant0._ZN6thrust24THRUST_300001_SM_1000_NS8cuda_cub4core6detail13_kernel_agentINS1_8__reduce11ReduceAgentINS0_12zip_iteratorIN4cuda3std3__45tupleIJNS0_6detail15normal_iteratorINS0_10device_ptrIiEEEENS0_17counting_iteratorIlNS0_11use_defaultESI_SI_EEEEEEEPNSB_IJilEEESM_iNS1_9__extrema9arg_max_fIilNSA_4lessIiEEEEEEJSL_SN_iN3cub18CUB_300001_SM_100013GridEvenShareIiEENSV_9GridQueueIjEESS_EEEvDpT0_:
	.zero		977


//--------------------- .nv.constant0._ZN6thrust24THRUST_300001_SM_1000_NS8cuda_cub4core6detail13_kernel_agentINS1_8__reduce11ReduceAgentINS0_12zip_iteratorIN4cuda3std3__45tupleIJNS0_6detail15normal_iteratorINS0_10device_ptrIiEEEENS0_17counting_iteratorIlNS0_11use_defaultESI_SI_EEEEEEEPNSB_IJilEEESM_iNS1_9__extrema9arg_max_fIilNSA_4lessIiEEEEEEJSL_SN_iSS_EEEvDpT0_ --------------------------
	.section	.nv.constant0._ZN6thrust24THRUST_300001_SM_1000_NS8cuda_cub4core6detail13_kernel_agentINS1_8__reduce11ReduceAgentINS0_12zip_iteratorIN4cuda3std3__45tupleIJNS0_6detail15normal_iteratorINS0_10device_ptrIiEEEENS0_17counting_iteratorIlNS0_11use_defaultESI_SI_EEEEEEEPNSB_IJilEEESM_iNS1_9__extrema9arg_max_fIilNSA_4lessIiEEEEEEJSL_SN_iSS_EEEvDpT0_,"a",@progbits
	.sectionflags	@""
	.align	4
.nv.constant0._ZN6thrust24THRUST_300001_SM_1000_NS8cuda_cub4core6detail13_kernel_agentINS1_8__reduce11ReduceAgentINS0_12zip_iteratorIN4cuda3std3__45tupleIJNS0_6detail15normal_iteratorINS0_10device_ptrIiEEEENS0_17counting_iteratorIlNS0_11use_defaultESI_SI_EEEEEEEPNSB_IJilEEESM_iNS1_9__extrema9arg_max_fIilNSA_4lessIiEEEEEEJSL_SN_iSS_EEEvDpT0_:
	.zero		925


//--------------------- SYMBOLS --------------------------

	.type		.nv.reservedSmem.offset0,@object
	.size		.nv.reservedSmem.offset0,0x4
	.type		.nv.reservedSmem.cap,@object
	.size		.nv.reservedSmem.cap,0x4
